//
// Generated by NVIDIA NVVM Compiler
//
// Compiler Build ID: CL-36424714
// Cuda compilation tools, release 13.0, V13.0.88
// Based on NVVM 20.0.0
//

.version 9.0
.target sm_100
.address_size 64

	// .globl	_Z6fnKernPiS_S_
// _ZZN3cub18CUB_300001_SM_10006detail10radix_sort31DeviceRadixSortSingleTileKernelINS1_5radix10policy_hubIiiyE10Policy1000ELNS0_9SortOrderE0EiiyNS1_21identity_decomposer_tEEEvPKT1_PSA_PKT2_PSE_T3_iiT4_E12temp_storage has been demoted
// _ZZN3cub18CUB_300001_SM_10006detail10radix_sort30DeviceRadixSortHistogramKernelINS1_5radix10policy_hubIiiyE10Policy1000ELNS0_9SortOrderE0EiyNS1_21identity_decomposer_tEEEvPT2_PKT1_SA_iiT3_E12temp_storage has been demoted
// _ZZN3cub18CUB_300001_SM_10006detail10radix_sort33DeviceRadixSortExclusiveSumKernelINS1_5radix10policy_hubIiiyE10Policy1000EyEEvPT0_E12temp_storage has been demoted
// _ZZN3cub18CUB_300001_SM_10006detail10radix_sort29DeviceRadixSortOnesweepKernelINS1_5radix10policy_hubIiiyE10Policy1000ELNS0_9SortOrderE0EiiyiiNS1_21identity_decomposer_tEEEvPT5_SB_PT3_PKSC_PT1_PKSG_PT2_PKSK_T4_iiT6_E1s has been demoted
.global .align 1 .b8 _ZN34_INTERNAL_a7ea4681_4_k_cu_934b7c7b4cuda3std3__45__cpo5beginE[1];
.global .align 1 .b8 _ZN34_INTERNAL_a7ea4681_4_k_cu_934b7c7b4cuda3std3__45__cpo3endE[1];
.global .align 1 .b8 _ZN34_INTERNAL_a7ea4681_4_k_cu_934b7c7b4cuda3std3__45__cpo6cbeginE[1];
.global .align 1 .b8 _ZN34_INTERNAL_a7ea4681_4_k_cu_934b7c7b4cuda3std3__45__cpo4cendE[1];
.global .align 1 .b8 _ZN34_INTERNAL_a7ea4681_4_k_cu_934b7c7b4cuda3std3__45__cpo6rbeginE[1];
.global .align 1 .b8 _ZN34_INTERNAL_a7ea4681_4_k_cu_934b7c7b4cuda3std3__45__cpo4rendE[1];
.global .align 1 .b8 _ZN34_INTERNAL_a7ea4681_4_k_cu_934b7c7b4cuda3std3__45__cpo7crbeginE[1];
.global .align 1 .b8 _ZN34_INTERNAL_a7ea4681_4_k_cu_934b7c7b4cuda3std3__45__cpo5crendE[1];
.global .align 1 .b8 _ZN34_INTERNAL_a7ea4681_4_k_cu_934b7c7b4cuda3std3__436_GLOBAL__N__a7ea4681_4_k_cu_934b7c7b6ignoreE[1];
.global .align 1 .b8 _ZN34_INTERNAL_a7ea4681_4_k_cu_934b7c7b4cuda3std3__419piecewise_constructE[1];
.global .align 1 .b8 _ZN34_INTERNAL_a7ea4681_4_k_cu_934b7c7b4cuda3std3__48in_placeE[1];
.global .align 1 .b8 _ZN34_INTERNAL_a7ea4681_4_k_cu_934b7c7b4cuda3std3__420unreachable_sentinelE[1];
.global .align 1 .b8 _ZN34_INTERNAL_a7ea4681_4_k_cu_934b7c7b4cuda3std3__47nulloptE[1];
.global .align 1 .b8 _ZN34_INTERNAL_a7ea4681_4_k_cu_934b7c7b4cuda3std3__48unexpectE[1];
.global .align 1 .b8 _ZN34_INTERNAL_a7ea4681_4_k_cu_934b7c7b4cuda3std6ranges3__45__cpo4swapE[1];
.global .align 1 .b8 _ZN34_INTERNAL_a7ea4681_4_k_cu_934b7c7b4cuda3std6ranges3__45__cpo9iter_moveE[1];
.global .align 1 .b8 _ZN34_INTERNAL_a7ea4681_4_k_cu_934b7c7b4cuda3std6ranges3__45__cpo5beginE[1];
.global .align 1 .b8 _ZN34_INTERNAL_a7ea4681_4_k_cu_934b7c7b4cuda3std6ranges3__45__cpo3endE[1];
.global .align 1 .b8 _ZN34_INTERNAL_a7ea4681_4_k_cu_934b7c7b4cuda3std6ranges3__45__cpo6cbeginE[1];
.global .align 1 .b8 _ZN34_INTERNAL_a7ea4681_4_k_cu_934b7c7b4cuda3std6ranges3__45__cpo4cendE[1];
.global .align 1 .b8 _ZN34_INTERNAL_a7ea4681_4_k_cu_934b7c7b4cuda3std6ranges3__45__cpo7advanceE[1];
.global .align 1 .b8 _ZN34_INTERNAL_a7ea4681_4_k_cu_934b7c7b4cuda3std6ranges3__45__cpo9iter_swapE[1];
.global .align 1 .b8 _ZN34_INTERNAL_a7ea4681_4_k_cu_934b7c7b4cuda3std6ranges3__45__cpo4nextE[1];
.global .align 1 .b8 _ZN34_INTERNAL_a7ea4681_4_k_cu_934b7c7b4cuda3std6ranges3__45__cpo4prevE[1];
.global .align 1 .b8 _ZN34_INTERNAL_a7ea4681_4_k_cu_934b7c7b4cuda3std6ranges3__45__cpo4dataE[1];
.global .align 1 .b8 _ZN34_INTERNAL_a7ea4681_4_k_cu_934b7c7b4cuda3std6ranges3__45__cpo5cdataE[1];
.global .align 1 .b8 _ZN34_INTERNAL_a7ea4681_4_k_cu_934b7c7b4cuda3std6ranges3__45__cpo4sizeE[1];
.global .align 1 .b8 _ZN34_INTERNAL_a7ea4681_4_k_cu_934b7c7b4cuda3std6ranges3__45__cpo5ssizeE[1];
.global .align 1 .b8 _ZN34_INTERNAL_a7ea4681_4_k_cu_934b7c7b4cuda3std6ranges3__45__cpo8distanceE[1];
.global .align 1 .b8 _ZN34_INTERNAL_a7ea4681_4_k_cu_934b7c7b6thrust24THRUST_300001_SM_1000_NS8cuda_cub3parE[1];
.global .align 1 .b8 _ZN34_INTERNAL_a7ea4681_4_k_cu_934b7c7b6thrust24THRUST_300001_SM_1000_NS8cuda_cub10par_nosyncE[1];
.global .align 1 .b8 _ZN34_INTERNAL_a7ea4681_4_k_cu_934b7c7b6thrust24THRUST_300001_SM_1000_NS6system6detail10sequential3seqE[1];
.global .align 1 .b8 _ZN34_INTERNAL_a7ea4681_4_k_cu_934b7c7b6thrust24THRUST_300001_SM_1000_NS6system3cpp3parE[1];
.global .align 1 .b8 _ZN34_INTERNAL_a7ea4681_4_k_cu_934b7c7b6thrust24THRUST_300001_SM_1000_NS12placeholders2_1E[1];
.global .align 1 .b8 _ZN34_INTERNAL_a7ea4681_4_k_cu_934b7c7b6thrust24THRUST_300001_SM_1000_NS12placeholders2_2E[1];
.global .align 1 .b8 _ZN34_INTERNAL_a7ea4681_4_k_cu_934b7c7b6thrust24THRUST_300001_SM_1000_NS12placeholders2_3E[1];
.global .align 1 .b8 _ZN34_INTERNAL_a7ea4681_4_k_cu_934b7c7b6thrust24THRUST_300001_SM_1000_NS12placeholders2_4E[1];
.global .align 1 .b8 _ZN34_INTERNAL_a7ea4681_4_k_cu_934b7c7b6thrust24THRUST_300001_SM_1000_NS12placeholders2_5E[1];
.global .align 1 .b8 _ZN34_INTERNAL_a7ea4681_4_k_cu_934b7c7b6thrust24THRUST_300001_SM_1000_NS12placeholders2_6E[1];
.global .align 1 .b8 _ZN34_INTERNAL_a7ea4681_4_k_cu_934b7c7b6thrust24THRUST_300001_SM_1000_NS12placeholders2_7E[1];
.global .align 1 .b8 _ZN34_INTERNAL_a7ea4681_4_k_cu_934b7c7b6thrust24THRUST_300001_SM_1000_NS12placeholders2_8E[1];
.global .align 1 .b8 _ZN34_INTERNAL_a7ea4681_4_k_cu_934b7c7b6thrust24THRUST_300001_SM_1000_NS12placeholders2_9E[1];
.global .align 1 .b8 _ZN34_INTERNAL_a7ea4681_4_k_cu_934b7c7b6thrust24THRUST_300001_SM_1000_NS12placeholders3_10E[1];
.global .align 1 .b8 _ZN34_INTERNAL_a7ea4681_4_k_cu_934b7c7b6thrust24THRUST_300001_SM_1000_NS3seqE[1];
.global .align 1 .b8 _ZN34_INTERNAL_a7ea4681_4_k_cu_934b7c7b6thrust24THRUST_300001_SM_1000_NS6deviceE[1];

.visible .entry _Z6fnKernPiS_S_(
	.param .u64 .ptr .align 1 _Z6fnKernPiS_S__param_0,
	.param .u64 .ptr .align 1 _Z6fnKernPiS_S__param_1,
	.param .u64 .ptr .align 1 _Z6fnKernPiS_S__param_2
)
{
	.reg .b32 	%r<4>;
	.reg .b64 	%rd<12>;

	ld.param.u64 	%rd1, [_Z6fnKernPiS_S__param_0];
	ld.param.u64 	%rd2, [_Z6fnKernPiS_S__param_1];
	ld.param.u64 	%rd3, [_Z6fnKernPiS_S__param_2];
	cvta.to.global.u64 	%rd4, %rd3;
	cvta.to.global.u64 	%rd5, %rd1;
	cvta.to.global.u64 	%rd6, %rd2;
	mov.u32 	%r1, %tid.x;
	mul.wide.u32 	%rd7, %r1, 4;
	add.s64 	%rd8, %rd6, %rd7;
	ld.global.u32 	%r2, [%rd8];
	mul.wide.s32 	%rd9, %r2, 4;
	add.s64 	%rd10, %rd5, %rd9;
	ld.global.u32 	%r3, [%rd10+-4];
	add.s64 	%rd11, %rd4, %rd7;
	st.global.u32 	[%rd11], %r3;
	ret;

}
	// .globl	_ZN3cub18CUB_300001_SM_10006detail11EmptyKernelIvEEvv
.visible .entry _ZN3cub18CUB_300001_SM_10006detail11EmptyKernelIvEEvv()
{


	ret;

}
	// .globl	_ZN3cub18CUB_300001_SM_10006detail8for_each13static_kernelINS2_12policy_hub_t12policy_500_tElN6thrust24THRUST_300001_SM_1000_NS8cuda_cub10__tabulate7functorINS7_10device_ptrIiEENS7_6system6detail7generic6detail22compute_sequence_valueIivEElEEEEvT0_T1_
.visible .entry _ZN3cub18CUB_300001_SM_10006detail8for_each13static_kernelINS2_12policy_hub_t12policy_500_tElN6thrust24THRUST_300001_SM_1000_NS8cuda_cub10__tabulate7functorINS7_10device_ptrIiEENS7_6system6detail7generic6detail22compute_sequence_valueIivEElEEEEvT0_T1_(
	.param .u64 _ZN3cub18CUB_300001_SM_10006detail8for_each13static_kernelINS2_12policy_hub_t12policy_500_tElN6thrust24THRUST_300001_SM_1000_NS8cuda_cub10__tabulate7functorINS7_10device_ptrIiEENS7_6system6detail7generic6detail22compute_sequence_valueIivEElEEEEvT0_T1__param_0,
	.param .align 8 .b8 _ZN3cub18CUB_300001_SM_10006detail8for_each13static_kernelINS2_12policy_hub_t12policy_500_tElN6thrust24THRUST_300001_SM_1000_NS8cuda_cub10__tabulate7functorINS7_10device_ptrIiEENS7_6system6detail7generic6detail22compute_sequence_valueIivEElEEEEvT0_T1__param_1[16]
)
.maxntid 256
{
	.reg .pred 	%p<4>;
	.reg .b32 	%r<18>;
	.reg .b64 	%rd<20>;

	ld.param.u64 	%rd7, [_ZN3cub18CUB_300001_SM_10006detail8for_each13static_kernelINS2_12policy_hub_t12policy_500_tElN6thrust24THRUST_300001_SM_1000_NS8cuda_cub10__tabulate7functorINS7_10device_ptrIiEENS7_6system6detail7generic6detail22compute_sequence_valueIivEElEEEEvT0_T1__param_1];
	ld.param.u64 	%rd8, [_ZN3cub18CUB_300001_SM_10006detail8for_each13static_kernelINS2_12policy_hub_t12policy_500_tElN6thrust24THRUST_300001_SM_1000_NS8cuda_cub10__tabulate7functorINS7_10device_ptrIiEENS7_6system6detail7generic6detail22compute_sequence_valueIivEElEEEEvT0_T1__param_0];
	ld.param.v2.u32 	{%r3, %r4}, [_ZN3cub18CUB_300001_SM_10006detail8for_each13static_kernelINS2_12policy_hub_t12policy_500_tElN6thrust24THRUST_300001_SM_1000_NS8cuda_cub10__tabulate7functorINS7_10device_ptrIiEENS7_6system6detail7generic6detail22compute_sequence_valueIivEElEEEEvT0_T1__param_1+8];
	mov.u32 	%r5, %ctaid.x;
	mul.wide.u32 	%rd1, %r5, 512;
	sub.s64 	%rd2, %rd8, %rd1;
	setp.lt.s64 	%p1, %rd2, 512;
	@%p1 bra 	$L__BB2_2;
	mov.u32 	%r13, %tid.x;
	cvta.to.global.u64 	%rd15, %rd7;
	cvt.u64.u32 	%rd16, %r13;
	add.s64 	%rd17, %rd1, %rd16;
	cvt.u32.u64 	%r14, %rd17;
	mad.lo.s32 	%r15, %r4, %r14, %r3;
	shl.b64 	%rd18, %rd17, 2;
	add.s64 	%rd19, %rd15, %rd18;
	st.global.u32 	[%rd19], %r15;
	add.s32 	%r16, %r14, 256;
	mad.lo.s32 	%r17, %r4, %r16, %r3;
	st.global.u32 	[%rd19+1024], %r17;
	bra.uni 	$L__BB2_6;
$L__BB2_2:
	cvta.to.global.u64 	%rd3, %rd7;
	mov.u32 	%r6, %tid.x;
	cvt.s64.s32 	%rd4, %rd2;
	cvt.u64.u32 	%rd5, %r6;
	setp.le.s64 	%p2, %rd4, %rd5;
	@%p2 bra 	$L__BB2_4;
	add.s64 	%rd9, %rd1, %rd5;
	cvt.u32.u64 	%r7, %rd9;
	mad.lo.s32 	%r8, %r4, %r7, %r3;
	shl.b64 	%rd10, %rd9, 2;
	add.s64 	%rd11, %rd3, %rd10;
	st.global.u32 	[%rd11], %r8;
$L__BB2_4:
	cvt.u32.u64 	%r9, %rd5;
	add.s32 	%r10, %r9, 256;
	cvt.u64.u32 	%rd6, %r10;
	setp.le.s64 	%p3, %rd4, %rd6;
	@%p3 bra 	$L__BB2_6;
	add.s64 	%rd12, %rd1, %rd6;
	shl.b64 	%rd13, %rd12, 2;
	cvt.u32.u64 	%r11, %rd12;
	mad.lo.s32 	%r12, %r4, %r11, %r3;
	add.s64 	%rd14, %rd13, %rd3;
	st.global.u32 	[%rd14], %r12;
$L__BB2_6:
	ret;

}
	// .globl	_ZN3cub18CUB_300001_SM_10006detail9transform16transform_kernelINS2_10policy_hubILb1EN4cuda3std3__45tupleIJN6thrust24THRUST_300001_SM_1000_NS7pointerIcNSA_8cuda_cub3tagENSA_11use_defaultESE_EEEEEE10policy1000EiNS7_10__identityENSA_10device_ptrIiEEJPcEEEvT0_iT1_T2_DpNS2_10kernel_argIT3_EE
.visible .entry _ZN3cub18CUB_300001_SM_10006detail9transform16transform_kernelINS2_10policy_hubILb1EN4cuda3std3__45tupleIJN6thrust24THRUST_300001_SM_1000_NS7pointerIcNSA_8cuda_cub3tagENSA_11use_defaultESE_EEEEEE10policy1000EiNS7_10__identityENSA_10device_ptrIiEEJPcEEEvT0_iT1_T2_DpNS2_10kernel_argIT3_EE(
	.param .u32 _ZN3cub18CUB_300001_SM_10006detail9transform16transform_kernelINS2_10policy_hubILb1EN4cuda3std3__45tupleIJN6thrust24THRUST_300001_SM_1000_NS7pointerIcNSA_8cuda_cub3tagENSA_11use_defaultESE_EEEEEE10policy1000EiNS7_10__identityENSA_10device_ptrIiEEJPcEEEvT0_iT1_T2_DpNS2_10kernel_argIT3_EE_param_0,
	.param .u32 _ZN3cub18CUB_300001_SM_10006detail9transform16transform_kernelINS2_10policy_hubILb1EN4cuda3std3__45tupleIJN6thrust24THRUST_300001_SM_1000_NS7pointerIcNSA_8cuda_cub3tagENSA_11use_defaultESE_EEEEEE10policy1000EiNS7_10__identityENSA_10device_ptrIiEEJPcEEEvT0_iT1_T2_DpNS2_10kernel_argIT3_EE_param_1,
	.param .align 1 .b8 _ZN3cub18CUB_300001_SM_10006detail9transform16transform_kernelINS2_10policy_hubILb1EN4cuda3std3__45tupleIJN6thrust24THRUST_300001_SM_1000_NS7pointerIcNSA_8cuda_cub3tagENSA_11use_defaultESE_EEEEEE10policy1000EiNS7_10__identityENSA_10device_ptrIiEEJPcEEEvT0_iT1_T2_DpNS2_10kernel_argIT3_EE_param_2[1],
	.param .align 8 .b8 _ZN3cub18CUB_300001_SM_10006detail9transform16transform_kernelINS2_10policy_hubILb1EN4cuda3std3__45tupleIJN6thrust24THRUST_300001_SM_1000_NS7pointerIcNSA_8cuda_cub3tagENSA_11use_defaultESE_EEEEEE10policy1000EiNS7_10__identityENSA_10device_ptrIiEEJPcEEEvT0_iT1_T2_DpNS2_10kernel_argIT3_EE_param_3[8],
	.param .align 8 .b8 _ZN3cub18CUB_300001_SM_10006detail9transform16transform_kernelINS2_10policy_hubILb1EN4cuda3std3__45tupleIJN6thrust24THRUST_300001_SM_1000_NS7pointerIcNSA_8cuda_cub3tagENSA_11use_defaultESE_EEEEEE10policy1000EiNS7_10__identityENSA_10device_ptrIiEEJPcEEEvT0_iT1_T2_DpNS2_10kernel_argIT3_EE_param_4[16]
)
.maxntid 128
{
	.reg .pred 	%p<51>;
	.reg .b32 	%r<162>;
	.reg .b64 	%rd<117>;

	ld.param.u32 	%r61, [_ZN3cub18CUB_300001_SM_10006detail9transform16transform_kernelINS2_10policy_hubILb1EN4cuda3std3__45tupleIJN6thrust24THRUST_300001_SM_1000_NS7pointerIcNSA_8cuda_cub3tagENSA_11use_defaultESE_EEEEEE10policy1000EiNS7_10__identityENSA_10device_ptrIiEEJPcEEEvT0_iT1_T2_DpNS2_10kernel_argIT3_EE_param_0];
	ld.param.u64 	%rd23, [_ZN3cub18CUB_300001_SM_10006detail9transform16transform_kernelINS2_10policy_hubILb1EN4cuda3std3__45tupleIJN6thrust24THRUST_300001_SM_1000_NS7pointerIcNSA_8cuda_cub3tagENSA_11use_defaultESE_EEEEEE10policy1000EiNS7_10__identityENSA_10device_ptrIiEEJPcEEEvT0_iT1_T2_DpNS2_10kernel_argIT3_EE_param_4];
	ld.param.u64 	%rd24, [_ZN3cub18CUB_300001_SM_10006detail9transform16transform_kernelINS2_10policy_hubILb1EN4cuda3std3__45tupleIJN6thrust24THRUST_300001_SM_1000_NS7pointerIcNSA_8cuda_cub3tagENSA_11use_defaultESE_EEEEEE10policy1000EiNS7_10__identityENSA_10device_ptrIiEEJPcEEEvT0_iT1_T2_DpNS2_10kernel_argIT3_EE_param_3];
	ld.param.u32 	%r60, [_ZN3cub18CUB_300001_SM_10006detail9transform16transform_kernelINS2_10policy_hubILb1EN4cuda3std3__45tupleIJN6thrust24THRUST_300001_SM_1000_NS7pointerIcNSA_8cuda_cub3tagENSA_11use_defaultESE_EEEEEE10policy1000EiNS7_10__identityENSA_10device_ptrIiEEJPcEEEvT0_iT1_T2_DpNS2_10kernel_argIT3_EE_param_1];
	cvta.to.global.u64 	%rd1, %rd24;
	cvta.to.global.u64 	%rd2, %rd23;
	shl.b32 	%r1, %r60, 7;
	mov.u32 	%r62, %ctaid.x;
	mul.lo.s32 	%r63, %r1, %r62;
	sub.s32 	%r2, %r61, %r63;
	min.s32 	%r3, %r1, %r2;
	cvt.s64.s32 	%rd3, %r63;
	mov.u32 	%r4, %tid.x;
	shl.b32 	%r148, %r4, 7;
	setp.ge.s32 	%p1, %r148, %r3;
	@%p1 bra 	$L__BB3_3;
	mul.wide.u32 	%rd25, %r4, 128;
	add.s64 	%rd26, %rd2, %rd25;
	add.s64 	%rd114, %rd26, %rd3;
$L__BB3_2:
	.pragma "nounroll";
	// begin inline asm
	prefetch.global.L2 [%rd114];
	// end inline asm
	add.s32 	%r148, %r148, 16384;
	add.s64 	%rd114, %rd114, 16384;
	setp.lt.s32 	%p2, %r148, %r3;
	@%p2 bra 	$L__BB3_2;
$L__BB3_3:
	add.s64 	%rd7, %rd2, %rd3;
	shl.b64 	%rd28, %rd3, 2;
	add.s64 	%rd8, %rd1, %rd28;
	setp.gt.s32 	%p3, %r1, %r2;
	@%p3 bra 	$L__BB3_17;
	setp.lt.s32 	%p4, %r60, 1;
	@%p4 bra 	$L__BB3_88;
	and.b32  	%r8, %r60, 15;
	setp.lt.u32 	%p5, %r60, 16;
	mov.b32 	%r157, 0;
	@%p5 bra 	$L__BB3_8;
	and.b32  	%r157, %r60, 2147483632;
	neg.s32 	%r150, %r157;
	add.s64 	%rd29, %rd3, %rd2;
	add.s64 	%rd9, %rd29, 384;
	add.s32 	%r149, %r4, 1152;
	add.s64 	%rd31, %rd28, %rd1;
	add.s64 	%rd10, %rd31, 1536;
	cvt.u64.u32 	%rd32, %r4;
	mul.wide.u32 	%rd33, %r4, 4;
	add.s64 	%rd34, %rd31, %rd33;
	add.s64 	%rd116, %rd34, 2048;
	add.s64 	%rd35, %rd29, %rd32;
	add.s64 	%rd115, %rd35, 512;
$L__BB3_7:
	.pragma "nounroll";
	cvt.s64.s32 	%rd36, %r149;
	add.s64 	%rd37, %rd9, %rd36;
	mul.wide.s32 	%rd38, %r149, 4;
	add.s64 	%rd39, %rd10, %rd38;
	ld.global.s8 	%r65, [%rd115+-512];
	st.global.u32 	[%rd116+-2048], %r65;
	ld.global.s8 	%r66, [%rd115+-384];
	st.global.u32 	[%rd116+-1536], %r66;
	ld.global.s8 	%r67, [%rd115+-256];
	st.global.u32 	[%rd116+-1024], %r67;
	ld.global.s8 	%r68, [%rd115+-128];
	st.global.u32 	[%rd116+-512], %r68;
	ld.global.s8 	%r69, [%rd115];
	st.global.u32 	[%rd116], %r69;
	ld.global.s8 	%r70, [%rd115+128];
	st.global.u32 	[%rd116+512], %r70;
	ld.global.s8 	%r71, [%rd115+256];
	st.global.u32 	[%rd116+1024], %r71;
	ld.global.s8 	%r72, [%rd115+384];
	st.global.u32 	[%rd116+1536], %r72;
	ld.global.s8 	%r73, [%rd115+512];
	st.global.u32 	[%rd116+2048], %r73;
	ld.global.s8 	%r74, [%rd37+-384];
	st.global.u32 	[%rd39+-1536], %r74;
	ld.global.s8 	%r75, [%rd37+-256];
	st.global.u32 	[%rd39+-1024], %r75;
	ld.global.s8 	%r76, [%rd37+-128];
	st.global.u32 	[%rd39+-512], %r76;
	ld.global.s8 	%r77, [%rd37];
	st.global.u32 	[%rd39], %r77;
	ld.global.s8 	%r78, [%rd37+128];
	st.global.u32 	[%rd39+512], %r78;
	ld.global.s8 	%r79, [%rd37+256];
	st.global.u32 	[%rd39+1024], %r79;
	ld.global.s8 	%r80, [%rd37+384];
	st.global.u32 	[%rd39+1536], %r80;
	add.s32 	%r150, %r150, 16;
	add.s32 	%r149, %r149, 2048;
	add.s64 	%rd116, %rd116, 8192;
	add.s64 	%rd115, %rd115, 2048;
	setp.eq.s32 	%p6, %r150, 0;
	@%p6 bra 	$L__BB3_8;
	bra.uni 	$L__BB3_7;
$L__BB3_8:
	setp.eq.s32 	%p7, %r8, 0;
	@%p7 bra 	$L__BB3_88;
	and.b32  	%r48, %r60, 7;
	setp.lt.u32 	%p8, %r8, 8;
	@%p8 bra 	$L__BB3_11;
	shl.b32 	%r81, %r157, 7;
	add.s32 	%r82, %r81, %r4;
	cvt.s64.s32 	%rd40, %r82;
	add.s64 	%rd41, %rd7, %rd40;
	ld.global.s8 	%r83, [%rd41];
	mul.wide.s32 	%rd42, %r82, 4;
	add.s64 	%rd43, %rd8, %rd42;
	st.global.u32 	[%rd43], %r83;
	ld.global.s8 	%r84, [%rd41+128];
	st.global.u32 	[%rd43+512], %r84;
	ld.global.s8 	%r85, [%rd41+256];
	st.global.u32 	[%rd43+1024], %r85;
	ld.global.s8 	%r86, [%rd41+384];
	st.global.u32 	[%rd43+1536], %r86;
	ld.global.s8 	%r87, [%rd41+512];
	st.global.u32 	[%rd43+2048], %r87;
	ld.global.s8 	%r88, [%rd41+640];
	st.global.u32 	[%rd43+2560], %r88;
	ld.global.s8 	%r89, [%rd41+768];
	st.global.u32 	[%rd43+3072], %r89;
	ld.global.s8 	%r90, [%rd41+896];
	st.global.u32 	[%rd43+3584], %r90;
	add.s32 	%r157, %r157, 8;
$L__BB3_11:
	setp.eq.s32 	%p9, %r48, 0;
	@%p9 bra 	$L__BB3_88;
	and.b32  	%r51, %r60, 3;
	setp.lt.u32 	%p10, %r48, 4;
	@%p10 bra 	$L__BB3_14;
	shl.b32 	%r91, %r157, 7;
	add.s32 	%r92, %r91, %r4;
	cvt.s64.s32 	%rd44, %r92;
	add.s64 	%rd45, %rd7, %rd44;
	ld.global.s8 	%r93, [%rd45];
	mul.wide.s32 	%rd46, %r92, 4;
	add.s64 	%rd47, %rd8, %rd46;
	st.global.u32 	[%rd47], %r93;
	ld.global.s8 	%r94, [%rd45+128];
	st.global.u32 	[%rd47+512], %r94;
	ld.global.s8 	%r95, [%rd45+256];
	st.global.u32 	[%rd47+1024], %r95;
	ld.global.s8 	%r96, [%rd45+384];
	st.global.u32 	[%rd47+1536], %r96;
	add.s32 	%r157, %r157, 4;
$L__BB3_14:
	setp.eq.s32 	%p11, %r51, 0;
	@%p11 bra 	$L__BB3_88;
	shl.b32 	%r97, %r157, 7;
	add.s32 	%r161, %r4, %r97;
	neg.s32 	%r160, %r51;
$L__BB3_16:
	.pragma "nounroll";
	cvt.s64.s32 	%rd49, %r161;
	mul.wide.s32 	%rd50, %r161, 4;
	add.s64 	%rd51, %rd8, %rd50;
	add.s64 	%rd52, %rd7, %rd49;
	ld.global.s8 	%r98, [%rd52];
	st.global.u32 	[%rd51], %r98;
	add.s32 	%r161, %r161, 128;
	add.s32 	%r160, %r160, 1;
	setp.ne.s32 	%p12, %r160, 0;
	@%p12 bra 	$L__BB3_16;
	bra.uni 	$L__BB3_88;
$L__BB3_17:
	setp.lt.s32 	%p13, %r60, 1;
	@%p13 bra 	$L__BB3_88;
	and.b32  	%r12, %r60, 15;
	setp.lt.u32 	%p14, %r60, 16;
	mov.b32 	%r152, 0;
	@%p14 bra 	$L__BB3_53;
	and.b32  	%r152, %r60, 2147483632;
	mov.b32 	%r151, 0;
$L__BB3_20:
	.pragma "nounroll";
	shl.b32 	%r101, %r151, 7;
	add.s32 	%r19, %r101, %r4;
	setp.ge.s32 	%p15, %r19, %r3;
	@%p15 bra 	$L__BB3_22;
	cvt.u64.u32 	%rd53, %r19;
	add.s64 	%rd54, %rd7, %rd53;
	ld.global.s8 	%r102, [%rd54];
	mul.wide.u32 	%rd55, %r19, 4;
	add.s64 	%rd56, %rd8, %rd55;
	st.global.u32 	[%rd56], %r102;
$L__BB3_22:
	add.s32 	%r20, %r19, 128;
	setp.ge.s32 	%p16, %r20, %r3;
	@%p16 bra 	$L__BB3_24;
	cvt.u64.u32 	%rd57, %r20;
	add.s64 	%rd58, %rd7, %rd57;
	ld.global.s8 	%r103, [%rd58];
	mul.wide.u32 	%rd59, %r20, 4;
	add.s64 	%rd60, %rd8, %rd59;
	st.global.u32 	[%rd60], %r103;
$L__BB3_24:
	add.s32 	%r21, %r19, 256;
	setp.ge.s32 	%p17, %r21, %r3;
	@%p17 bra 	$L__BB3_26;
	cvt.u64.u32 	%rd61, %r21;
	add.s64 	%rd62, %rd7, %rd61;
	ld.global.s8 	%r104, [%rd62];
	mul.wide.u32 	%rd63, %r21, 4;
	add.s64 	%rd64, %rd8, %rd63;
	st.global.u32 	[%rd64], %r104;
$L__BB3_26:
	add.s32 	%r22, %r19, 384;
	setp.ge.s32 	%p18, %r22, %r3;
	@%p18 bra 	$L__BB3_28;
	cvt.u64.u32 	%rd65, %r22;
	add.s64 	%rd66, %rd7, %rd65;
	ld.global.s8 	%r105, [%rd66];
	mul.wide.u32 	%rd67, %r22, 4;
	add.s64 	%rd68, %rd8, %rd67;
	st.global.u32 	[%rd68], %r105;
$L__BB3_28:
	add.s32 	%r23, %r19, 512;
	setp.ge.s32 	%p19, %r23, %r3;
	@%p19 bra 	$L__BB3_30;
	cvt.u64.u32 	%rd69, %r23;
	add.s64 	%rd70, %rd7, %rd69;
	ld.global.s8 	%r106, [%rd70];
	mul.wide.u32 	%rd71, %r23, 4;
	add.s64 	%rd72, %rd8, %rd71;
	st.global.u32 	[%rd72], %r106;
$L__BB3_30:
	add.s32 	%r24, %r19, 640;
	setp.ge.s32 	%p20, %r24, %r3;
	@%p20 bra 	$L__BB3_32;
	cvt.u64.u32 	%rd73, %r24;
	add.s64 	%rd74, %rd7, %rd73;
	ld.global.s8 	%r107, [%rd74];
	mul.wide.u32 	%rd75, %r24, 4;
	add.s64 	%rd76, %rd8, %rd75;
	st.global.u32 	[%rd76], %r107;
$L__BB3_32:
	add.s32 	%r25, %r19, 768;
	setp.ge.s32 	%p21, %r25, %r3;
	@%p21 bra 	$L__BB3_34;
	cvt.u64.u32 	%rd77, %r25;
	add.s64 	%rd78, %rd7, %rd77;
	ld.global.s8 	%r108, [%rd78];
	mul.wide.u32 	%rd79, %r25, 4;
	add.s64 	%rd80, %rd8, %rd79;
	st.global.u32 	[%rd80], %r108;
$L__BB3_34:
	add.s32 	%r26, %r19, 896;
	setp.ge.s32 	%p22, %r26, %r3;
	@%p22 bra 	$L__BB3_36;
	cvt.u64.u32 	%rd81, %r26;
	add.s64 	%rd82, %rd7, %rd81;
	ld.global.s8 	%r109, [%rd82];
	mul.wide.u32 	%rd83, %r26, 4;
	add.s64 	%rd84, %rd8, %rd83;
	st.global.u32 	[%rd84], %r109;
$L__BB3_36:
	add.s32 	%r27, %r19, 1024;
	setp.ge.s32 	%p23, %r27, %r3;
	@%p23 bra 	$L__BB3_38;
	cvt.u64.u32 	%rd85, %r27;
	add.s64 	%rd86, %rd7, %rd85;
	ld.global.s8 	%r110, [%rd86];
	mul.wide.u32 	%rd87, %r27, 4;
	add.s64 	%rd88, %rd8, %rd87;
	st.global.u32 	[%rd88], %r110;
$L__BB3_38:
	add.s32 	%r111, %r19, 1152;
	setp.ge.s32 	%p24, %r111, %r3;
	cvt.s64.s32 	%rd89, %r111;
	add.s64 	%rd17, %rd7, %rd89;
	mul.wide.s32 	%rd90, %r111, 4;
	add.s64 	%rd18, %rd8, %rd90;
	@%p24 bra 	$L__BB3_40;
	ld.global.s8 	%r112, [%rd17];
	st.global.u32 	[%rd18], %r112;
$L__BB3_40:
	add.s32 	%r113, %r19, 1280;
	setp.ge.s32 	%p25, %r113, %r3;
	@%p25 bra 	$L__BB3_42;
	ld.global.s8 	%r114, [%rd17+128];
	st.global.u32 	[%rd18+512], %r114;
$L__BB3_42:
	add.s32 	%r115, %r19, 1408;
	setp.ge.s32 	%p26, %r115, %r3;
	@%p26 bra 	$L__BB3_44;
	ld.global.s8 	%r116, [%rd17+256];
	st.global.u32 	[%rd18+1024], %r116;
$L__BB3_44:
	add.s32 	%r117, %r19, 1536;
	setp.ge.s32 	%p27, %r117, %r3;
	@%p27 bra 	$L__BB3_46;
	ld.global.s8 	%r118, [%rd17+384];
	st.global.u32 	[%rd18+1536], %r118;
$L__BB3_46:
	add.s32 	%r119, %r19, 1664;
	setp.ge.s32 	%p28, %r119, %r3;
	@%p28 bra 	$L__BB3_48;
	ld.global.s8 	%r120, [%rd17+512];
	st.global.u32 	[%rd18+2048], %r120;
$L__BB3_48:
	add.s32 	%r121, %r19, 1792;
	setp.ge.s32 	%p29, %r121, %r3;
	@%p29 bra 	$L__BB3_50;
	ld.global.s8 	%r122, [%rd17+640];
	st.global.u32 	[%rd18+2560], %r122;
$L__BB3_50:
	add.s32 	%r123, %r19, 1920;
	setp.ge.s32 	%p30, %r123, %r3;
	@%p30 bra 	$L__BB3_52;
	ld.global.s8 	%r124, [%rd17+768];
	st.global.u32 	[%rd18+3072], %r124;
$L__BB3_52:
	add.s32 	%r151, %r151, 16;
	setp.ne.s32 	%p31, %r151, %r152;
	@%p31 bra 	$L__BB3_20;
$L__BB3_53:
	setp.eq.s32 	%p32, %r12, 0;
	@%p32 bra 	$L__BB3_88;
	and.b32  	%r30, %r60, 7;
	setp.lt.u32 	%p33, %r12, 8;
	@%p33 bra 	$L__BB3_72;
	shl.b32 	%r125, %r152, 7;
	add.s32 	%r31, %r125, %r4;
	setp.ge.s32 	%p34, %r31, %r3;
	cvt.s64.s32 	%rd91, %r31;
	add.s64 	%rd19, %rd7, %rd91;
	mul.wide.s32 	%rd92, %r31, 4;
	add.s64 	%rd20, %rd8, %rd92;
	@%p34 bra 	$L__BB3_57;
	ld.global.s8 	%r126, [%rd19];
	st.global.u32 	[%rd20], %r126;
$L__BB3_57:
	add.s32 	%r127, %r31, 128;
	setp.ge.s32 	%p35, %r127, %r3;
	@%p35 bra 	$L__BB3_59;
	ld.global.s8 	%r128, [%rd19+128];
	st.global.u32 	[%rd20+512], %r128;
$L__BB3_59:
	add.s32 	%r129, %r31, 256;
	setp.ge.s32 	%p36, %r129, %r3;
	@%p36 bra 	$L__BB3_61;
	ld.global.s8 	%r130, [%rd19+256];
	st.global.u32 	[%rd20+1024], %r130;
$L__BB3_61:
	add.s32 	%r131, %r31, 384;
	setp.ge.s32 	%p37, %r131, %r3;
	@%p37 bra 	$L__BB3_63;
	ld.global.s8 	%r132, [%rd19+384];
	st.global.u32 	[%rd20+1536], %r132;
$L__BB3_63:
	add.s32 	%r133, %r31, 512;
	setp.ge.s32 	%p38, %r133, %r3;
	@%p38 bra 	$L__BB3_65;
	ld.global.s8 	%r134, [%rd19+512];
	st.global.u32 	[%rd20+2048], %r134;
$L__BB3_65:
	add.s32 	%r135, %r31, 640;
	setp.ge.s32 	%p39, %r135, %r3;
	@%p39 bra 	$L__BB3_67;
	ld.global.s8 	%r136, [%rd19+640];
	st.global.u32 	[%rd20+2560], %r136;
$L__BB3_67:
	add.s32 	%r137, %r31, 768;
	setp.ge.s32 	%p40, %r137, %r3;
	@%p40 bra 	$L__BB3_69;
	ld.global.s8 	%r138, [%rd19+768];
	st.global.u32 	[%rd20+3072], %r138;
$L__BB3_69:
	add.s32 	%r139, %r31, 896;
	setp.ge.s32 	%p41, %r139, %r3;
	@%p41 bra 	$L__BB3_71;
	ld.global.s8 	%r140, [%rd19+896];
	st.global.u32 	[%rd20+3584], %r140;
$L__BB3_71:
	add.s32 	%r152, %r152, 8;
$L__BB3_72:
	setp.eq.s32 	%p42, %r30, 0;
	@%p42 bra 	$L__BB3_88;
	and.b32  	%r34, %r60, 3;
	setp.lt.u32 	%p43, %r30, 4;
	@%p43 bra 	$L__BB3_83;
	shl.b32 	%r141, %r152, 7;
	add.s32 	%r35, %r141, %r4;
	setp.ge.s32 	%p44, %r35, %r3;
	@%p44 bra 	$L__BB3_76;
	cvt.s64.s32 	%rd93, %r35;
	add.s64 	%rd94, %rd7, %rd93;
	ld.global.s8 	%r142, [%rd94];
	mul.wide.s32 	%rd95, %r35, 4;
	add.s64 	%rd96, %rd8, %rd95;
	st.global.u32 	[%rd96], %r142;
$L__BB3_76:
	add.s32 	%r36, %r35, 128;
	setp.ge.s32 	%p45, %r36, %r3;
	@%p45 bra 	$L__BB3_78;
	cvt.s64.s32 	%rd97, %r36;
	add.s64 	%rd98, %rd7, %rd97;
	ld.global.s8 	%r143, [%rd98];
	mul.wide.s32 	%rd99, %r36, 4;
	add.s64 	%rd100, %rd8, %rd99;
	st.global.u32 	[%rd100], %r143;
$L__BB3_78:
	add.s32 	%r37, %r35, 256;
	setp.ge.s32 	%p46, %r37, %r3;
	@%p46 bra 	$L__BB3_80;
	cvt.s64.s32 	%rd101, %r37;
	add.s64 	%rd102, %rd7, %rd101;
	ld.global.s8 	%r144, [%rd102];
	mul.wide.s32 	%rd103, %r37, 4;
	add.s64 	%rd104, %rd8, %rd103;
	st.global.u32 	[%rd104], %r144;
$L__BB3_80:
	add.s32 	%r38, %r35, 384;
	setp.ge.s32 	%p47, %r38, %r3;
	@%p47 bra 	$L__BB3_82;
	cvt.s64.s32 	%rd105, %r38;
	add.s64 	%rd106, %rd7, %rd105;
	ld.global.s8 	%r145, [%rd106];
	mul.wide.s32 	%rd107, %r38, 4;
	add.s64 	%rd108, %rd8, %rd107;
	st.global.u32 	[%rd108], %r145;
$L__BB3_82:
	add.s32 	%r152, %r152, 4;
$L__BB3_83:
	setp.eq.s32 	%p48, %r34, 0;
	@%p48 bra 	$L__BB3_88;
	shl.b32 	%r146, %r152, 7;
	add.s32 	%r156, %r4, %r146;
	neg.s32 	%r155, %r34;
$L__BB3_85:
	.pragma "nounroll";
	setp.ge.s32 	%p49, %r156, %r3;
	@%p49 bra 	$L__BB3_87;
	cvt.s64.s32 	%rd110, %r156;
	add.s64 	%rd111, %rd7, %rd110;
	ld.global.s8 	%r147, [%rd111];
	mul.wide.s32 	%rd112, %r156, 4;
	add.s64 	%rd113, %rd8, %rd112;
	st.global.u32 	[%rd113], %r147;
$L__BB3_87:
	add.s32 	%r156, %r156, 128;
	add.s32 	%r155, %r155, 1;
	setp.eq.s32 	%p50, %r155, 0;
	@%p50 bra 	$L__BB3_88;
	bra.uni 	$L__BB3_85;
$L__BB3_88:
	ret;

}
	// .globl	_ZN3cub18CUB_300001_SM_10006detail9transform16transform_kernelINS2_10policy_hubILb1EN4cuda3std3__45tupleIJN6thrust24THRUST_300001_SM_1000_NS7pointerIcNSA_8cuda_cub3tagENSA_11use_defaultESE_EEEEEE10policy1000ElNS7_10__identityENSA_10device_ptrIiEEJPcEEEvT0_iT1_T2_DpNS2_10kernel_argIT3_EE
.visible .entry _ZN3cub18CUB_300001_SM_10006detail9transform16transform_kernelINS2_10policy_hubILb1EN4cuda3std3__45tupleIJN6thrust24THRUST_300001_SM_1000_NS7pointerIcNSA_8cuda_cub3tagENSA_11use_defaultESE_EEEEEE10policy1000ElNS7_10__identityENSA_10device_ptrIiEEJPcEEEvT0_iT1_T2_DpNS2_10kernel_argIT3_EE(
	.param .u64 _ZN3cub18CUB_300001_SM_10006detail9transform16transform_kernelINS2_10policy_hubILb1EN4cuda3std3__45tupleIJN6thrust24THRUST_300001_SM_1000_NS7pointerIcNSA_8cuda_cub3tagENSA_11use_defaultESE_EEEEEE10policy1000ElNS7_10__identityENSA_10device_ptrIiEEJPcEEEvT0_iT1_T2_DpNS2_10kernel_argIT3_EE_param_0,
	.param .u32 _ZN3cub18CUB_300001_SM_10006detail9transform16transform_kernelINS2_10policy_hubILb1EN4cuda3std3__45tupleIJN6thrust24THRUST_300001_SM_1000_NS7pointerIcNSA_8cuda_cub3tagENSA_11use_defaultESE_EEEEEE10policy1000ElNS7_10__identityENSA_10device_ptrIiEEJPcEEEvT0_iT1_T2_DpNS2_10kernel_argIT3_EE_param_1,
	.param .align 1 .b8 _ZN3cub18CUB_300001_SM_10006detail9transform16transform_kernelINS2_10policy_hubILb1EN4cuda3std3__45tupleIJN6thrust24THRUST_300001_SM_1000_NS7pointerIcNSA_8cuda_cub3tagENSA_11use_defaultESE_EEEEEE10policy1000ElNS7_10__identityENSA_10device_ptrIiEEJPcEEEvT0_iT1_T2_DpNS2_10kernel_argIT3_EE_param_2[1],
	.param .align 8 .b8 _ZN3cub18CUB_300001_SM_10006detail9transform16transform_kernelINS2_10policy_hubILb1EN4cuda3std3__45tupleIJN6thrust24THRUST_300001_SM_1000_NS7pointerIcNSA_8cuda_cub3tagENSA_11use_defaultESE_EEEEEE10policy1000ElNS7_10__identityENSA_10device_ptrIiEEJPcEEEvT0_iT1_T2_DpNS2_10kernel_argIT3_EE_param_3[8],
	.param .align 8 .b8 _ZN3cub18CUB_300001_SM_10006detail9transform16transform_kernelINS2_10policy_hubILb1EN4cuda3std3__45tupleIJN6thrust24THRUST_300001_SM_1000_NS7pointerIcNSA_8cuda_cub3tagENSA_11use_defaultESE_EEEEEE10policy1000ElNS7_10__identityENSA_10device_ptrIiEEJPcEEEvT0_iT1_T2_DpNS2_10kernel_argIT3_EE_param_4[16]
)
.maxntid 128
{
	.reg .pred 	%p<51>;
	.reg .b32 	%r<159>;
	.reg .b64 	%rd<122>;

	ld.param.u64 	%rd23, [_ZN3cub18CUB_300001_SM_10006detail9transform16transform_kernelINS2_10policy_hubILb1EN4cuda3std3__45tupleIJN6thrust24THRUST_300001_SM_1000_NS7pointerIcNSA_8cuda_cub3tagENSA_11use_defaultESE_EEEEEE10policy1000ElNS7_10__identityENSA_10device_ptrIiEEJPcEEEvT0_iT1_T2_DpNS2_10kernel_argIT3_EE_param_0];
	ld.param.u64 	%rd24, [_ZN3cub18CUB_300001_SM_10006detail9transform16transform_kernelINS2_10policy_hubILb1EN4cuda3std3__45tupleIJN6thrust24THRUST_300001_SM_1000_NS7pointerIcNSA_8cuda_cub3tagENSA_11use_defaultESE_EEEEEE10policy1000ElNS7_10__identityENSA_10device_ptrIiEEJPcEEEvT0_iT1_T2_DpNS2_10kernel_argIT3_EE_param_4];
	ld.param.u64 	%rd25, [_ZN3cub18CUB_300001_SM_10006detail9transform16transform_kernelINS2_10policy_hubILb1EN4cuda3std3__45tupleIJN6thrust24THRUST_300001_SM_1000_NS7pointerIcNSA_8cuda_cub3tagENSA_11use_defaultESE_EEEEEE10policy1000ElNS7_10__identityENSA_10device_ptrIiEEJPcEEEvT0_iT1_T2_DpNS2_10kernel_argIT3_EE_param_3];
	ld.param.u32 	%r59, [_ZN3cub18CUB_300001_SM_10006detail9transform16transform_kernelINS2_10policy_hubILb1EN4cuda3std3__45tupleIJN6thrust24THRUST_300001_SM_1000_NS7pointerIcNSA_8cuda_cub3tagENSA_11use_defaultESE_EEEEEE10policy1000ElNS7_10__identityENSA_10device_ptrIiEEJPcEEEvT0_iT1_T2_DpNS2_10kernel_argIT3_EE_param_1];
	cvta.to.global.u64 	%rd1, %rd25;
	cvta.to.global.u64 	%rd2, %rd24;
	shl.b32 	%r1, %r59, 7;
	mov.u32 	%r60, %ctaid.x;
	cvt.u64.u32 	%rd26, %r60;
	cvt.s64.s32 	%rd27, %r1;
	mul.lo.s64 	%rd3, %rd27, %rd26;
	sub.s64 	%rd28, %rd23, %rd3;
	min.s64 	%rd29, %rd28, %rd27;
	cvt.u32.u64 	%r2, %rd29;
	mov.u32 	%r3, %tid.x;
	shl.b32 	%r145, %r3, 7;
	setp.ge.s32 	%p1, %r145, %r2;
	@%p1 bra 	$L__BB4_3;
	add.s64 	%rd30, %rd2, %rd3;
	mul.wide.u32 	%rd31, %r3, 128;
	add.s64 	%rd119, %rd30, %rd31;
$L__BB4_2:
	.pragma "nounroll";
	// begin inline asm
	prefetch.global.L2 [%rd119];
	// end inline asm
	add.s32 	%r145, %r145, 16384;
	add.s64 	%rd119, %rd119, 16384;
	setp.lt.s32 	%p2, %r145, %r2;
	@%p2 bra 	$L__BB4_2;
$L__BB4_3:
	add.s64 	%rd7, %rd2, %rd3;
	shl.b64 	%rd33, %rd3, 2;
	add.s64 	%rd8, %rd1, %rd33;
	setp.eq.s32 	%p3, %r1, %r2;
	@%p3 bra 	$L__BB4_75;
	setp.lt.s32 	%p4, %r59, 1;
	@%p4 bra 	$L__BB4_88;
	and.b32  	%r7, %r59, 15;
	setp.lt.u32 	%p5, %r59, 16;
	mov.b32 	%r154, 0;
	@%p5 bra 	$L__BB4_40;
	and.b32  	%r154, %r59, 2147483632;
	mov.b32 	%r148, 0;
$L__BB4_7:
	.pragma "nounroll";
	shl.b32 	%r63, %r148, 7;
	add.s32 	%r18, %r63, %r3;
	setp.ge.s32 	%p6, %r18, %r2;
	@%p6 bra 	$L__BB4_9;
	cvt.u64.u32 	%rd34, %r18;
	add.s64 	%rd35, %rd7, %rd34;
	ld.global.s8 	%r64, [%rd35];
	mul.wide.u32 	%rd36, %r18, 4;
	add.s64 	%rd37, %rd8, %rd36;
	st.global.u32 	[%rd37], %r64;
$L__BB4_9:
	add.s32 	%r19, %r18, 128;
	setp.ge.s32 	%p7, %r19, %r2;
	@%p7 bra 	$L__BB4_11;
	cvt.u64.u32 	%rd38, %r19;
	add.s64 	%rd39, %rd7, %rd38;
	ld.global.s8 	%r65, [%rd39];
	mul.wide.u32 	%rd40, %r19, 4;
	add.s64 	%rd41, %rd8, %rd40;
	st.global.u32 	[%rd41], %r65;
$L__BB4_11:
	add.s32 	%r20, %r18, 256;
	setp.ge.s32 	%p8, %r20, %r2;
	@%p8 bra 	$L__BB4_13;
	cvt.u64.u32 	%rd42, %r20;
	add.s64 	%rd43, %rd7, %rd42;
	ld.global.s8 	%r66, [%rd43];
	mul.wide.u32 	%rd44, %r20, 4;
	add.s64 	%rd45, %rd8, %rd44;
	st.global.u32 	[%rd45], %r66;
$L__BB4_13:
	add.s32 	%r21, %r18, 384;
	setp.ge.s32 	%p9, %r21, %r2;
	@%p9 bra 	$L__BB4_15;
	cvt.u64.u32 	%rd46, %r21;
	add.s64 	%rd47, %rd7, %rd46;
	ld.global.s8 	%r67, [%rd47];
	mul.wide.u32 	%rd48, %r21, 4;
	add.s64 	%rd49, %rd8, %rd48;
	st.global.u32 	[%rd49], %r67;
$L__BB4_15:
	add.s32 	%r22, %r18, 512;
	setp.ge.s32 	%p10, %r22, %r2;
	@%p10 bra 	$L__BB4_17;
	cvt.u64.u32 	%rd50, %r22;
	add.s64 	%rd51, %rd7, %rd50;
	ld.global.s8 	%r68, [%rd51];
	mul.wide.u32 	%rd52, %r22, 4;
	add.s64 	%rd53, %rd8, %rd52;
	st.global.u32 	[%rd53], %r68;
$L__BB4_17:
	add.s32 	%r23, %r18, 640;
	setp.ge.s32 	%p11, %r23, %r2;
	@%p11 bra 	$L__BB4_19;
	cvt.u64.u32 	%rd54, %r23;
	add.s64 	%rd55, %rd7, %rd54;
	ld.global.s8 	%r69, [%rd55];
	mul.wide.u32 	%rd56, %r23, 4;
	add.s64 	%rd57, %rd8, %rd56;
	st.global.u32 	[%rd57], %r69;
$L__BB4_19:
	add.s32 	%r24, %r18, 768;
	setp.ge.s32 	%p12, %r24, %r2;
	@%p12 bra 	$L__BB4_21;
	cvt.u64.u32 	%rd58, %r24;
	add.s64 	%rd59, %rd7, %rd58;
	ld.global.s8 	%r70, [%rd59];
	mul.wide.u32 	%rd60, %r24, 4;
	add.s64 	%rd61, %rd8, %rd60;
	st.global.u32 	[%rd61], %r70;
$L__BB4_21:
	add.s32 	%r25, %r18, 896;
	setp.ge.s32 	%p13, %r25, %r2;
	@%p13 bra 	$L__BB4_23;
	cvt.u64.u32 	%rd62, %r25;
	add.s64 	%rd63, %rd7, %rd62;
	ld.global.s8 	%r71, [%rd63];
	mul.wide.u32 	%rd64, %r25, 4;
	add.s64 	%rd65, %rd8, %rd64;
	st.global.u32 	[%rd65], %r71;
$L__BB4_23:
	add.s32 	%r26, %r18, 1024;
	setp.ge.s32 	%p14, %r26, %r2;
	@%p14 bra 	$L__BB4_25;
	cvt.u64.u32 	%rd66, %r26;
	add.s64 	%rd67, %rd7, %rd66;
	ld.global.s8 	%r72, [%rd67];
	mul.wide.u32 	%rd68, %r26, 4;
	add.s64 	%rd69, %rd8, %rd68;
	st.global.u32 	[%rd69], %r72;
$L__BB4_25:
	add.s32 	%r73, %r18, 1152;
	setp.ge.s32 	%p15, %r73, %r2;
	cvt.s64.s32 	%rd70, %r73;
	add.s64 	%rd17, %rd7, %rd70;
	mul.wide.s32 	%rd71, %r73, 4;
	add.s64 	%rd18, %rd8, %rd71;
	@%p15 bra 	$L__BB4_27;
	ld.global.s8 	%r74, [%rd17];
	st.global.u32 	[%rd18], %r74;
$L__BB4_27:
	add.s32 	%r75, %r18, 1280;
	setp.ge.s32 	%p16, %r75, %r2;
	@%p16 bra 	$L__BB4_29;
	ld.global.s8 	%r76, [%rd17+128];
	st.global.u32 	[%rd18+512], %r76;
$L__BB4_29:
	add.s32 	%r77, %r18, 1408;
	setp.ge.s32 	%p17, %r77, %r2;
	@%p17 bra 	$L__BB4_31;
	ld.global.s8 	%r78, [%rd17+256];
	st.global.u32 	[%rd18+1024], %r78;
$L__BB4_31:
	add.s32 	%r79, %r18, 1536;
	setp.ge.s32 	%p18, %r79, %r2;
	@%p18 bra 	$L__BB4_33;
	ld.global.s8 	%r80, [%rd17+384];
	st.global.u32 	[%rd18+1536], %r80;
$L__BB4_33:
	add.s32 	%r81, %r18, 1664;
	setp.ge.s32 	%p19, %r81, %r2;
	@%p19 bra 	$L__BB4_35;
	ld.global.s8 	%r82, [%rd17+512];
	st.global.u32 	[%rd18+2048], %r82;
$L__BB4_35:
	add.s32 	%r83, %r18, 1792;
	setp.ge.s32 	%p20, %r83, %r2;
	@%p20 bra 	$L__BB4_37;
	ld.global.s8 	%r84, [%rd17+640];
	st.global.u32 	[%rd18+2560], %r84;
$L__BB4_37:
	add.s32 	%r85, %r18, 1920;
	setp.ge.s32 	%p21, %r85, %r2;
	@%p21 bra 	$L__BB4_39;
	ld.global.s8 	%r86, [%rd17+768];
	st.global.u32 	[%rd18+3072], %r86;
$L__BB4_39:
	add.s32 	%r148, %r148, 16;
	setp.eq.s32 	%p22, %r148, %r154;
	@%p22 bra 	$L__BB4_40;
	bra.uni 	$L__BB4_7;
$L__BB4_40:
	setp.eq.s32 	%p23, %r7, 0;
	@%p23 bra 	$L__BB4_88;
	and.b32  	%r42, %r59, 7;
	setp.lt.u32 	%p24, %r7, 8;
	@%p24 bra 	$L__BB4_59;
	shl.b32 	%r87, %r154, 7;
	add.s32 	%r43, %r87, %r3;
	setp.ge.s32 	%p25, %r43, %r2;
	cvt.s64.s32 	%rd72, %r43;
	add.s64 	%rd20, %rd7, %rd72;
	mul.wide.s32 	%rd73, %r43, 4;
	add.s64 	%rd21, %rd8, %rd73;
	@%p25 bra 	$L__BB4_44;
	ld.global.s8 	%r88, [%rd20];
	st.global.u32 	[%rd21], %r88;
$L__BB4_44:
	add.s32 	%r89, %r43, 128;
	setp.ge.s32 	%p26, %r89, %r2;
	@%p26 bra 	$L__BB4_46;
	ld.global.s8 	%r90, [%rd20+128];
	st.global.u32 	[%rd21+512], %r90;
$L__BB4_46:
	add.s32 	%r91, %r43, 256;
	setp.ge.s32 	%p27, %r91, %r2;
	@%p27 bra 	$L__BB4_48;
	ld.global.s8 	%r92, [%rd20+256];
	st.global.u32 	[%rd21+1024], %r92;
$L__BB4_48:
	add.s32 	%r93, %r43, 384;
	setp.ge.s32 	%p28, %r93, %r2;
	@%p28 bra 	$L__BB4_50;
	ld.global.s8 	%r94, [%rd20+384];
	st.global.u32 	[%rd21+1536], %r94;
$L__BB4_50:
	add.s32 	%r95, %r43, 512;
	setp.ge.s32 	%p29, %r95, %r2;
	@%p29 bra 	$L__BB4_52;
	ld.global.s8 	%r96, [%rd20+512];
	st.global.u32 	[%rd21+2048], %r96;
$L__BB4_52:
	add.s32 	%r97, %r43, 640;
	setp.ge.s32 	%p30, %r97, %r2;
	@%p30 bra 	$L__BB4_54;
	ld.global.s8 	%r98, [%rd20+640];
	st.global.u32 	[%rd21+2560], %r98;
$L__BB4_54:
	add.s32 	%r99, %r43, 768;
	setp.ge.s32 	%p31, %r99, %r2;
	@%p31 bra 	$L__BB4_56;
	ld.global.s8 	%r100, [%rd20+768];
	st.global.u32 	[%rd21+3072], %r100;
$L__BB4_56:
	add.s32 	%r101, %r43, 896;
	setp.ge.s32 	%p32, %r101, %r2;
	@%p32 bra 	$L__BB4_58;
	ld.global.s8 	%r102, [%rd20+896];
	st.global.u32 	[%rd21+3584], %r102;
$L__BB4_58:
	add.s32 	%r154, %r154, 8;
$L__BB4_59:
	setp.eq.s32 	%p33, %r42, 0;
	@%p33 bra 	$L__BB4_88;
	and.b32  	%r46, %r59, 3;
	setp.lt.u32 	%p34, %r42, 4;
	@%p34 bra 	$L__BB4_70;
	shl.b32 	%r103, %r154, 7;
	add.s32 	%r47, %r103, %r3;
	setp.ge.s32 	%p35, %r47, %r2;
	@%p35 bra 	$L__BB4_63;
	cvt.s64.s32 	%rd74, %r47;
	add.s64 	%rd75, %rd7, %rd74;
	ld.global.s8 	%r104, [%rd75];
	mul.wide.s32 	%rd76, %r47, 4;
	add.s64 	%rd77, %rd8, %rd76;
	st.global.u32 	[%rd77], %r104;
$L__BB4_63:
	add.s32 	%r48, %r47, 128;
	setp.ge.s32 	%p36, %r48, %r2;
	@%p36 bra 	$L__BB4_65;
	cvt.s64.s32 	%rd78, %r48;
	add.s64 	%rd79, %rd7, %rd78;
	ld.global.s8 	%r105, [%rd79];
	mul.wide.s32 	%rd80, %r48, 4;
	add.s64 	%rd81, %rd8, %rd80;
	st.global.u32 	[%rd81], %r105;
$L__BB4_65:
	add.s32 	%r49, %r47, 256;
	setp.ge.s32 	%p37, %r49, %r2;
	@%p37 bra 	$L__BB4_67;
	cvt.s64.s32 	%rd82, %r49;
	add.s64 	%rd83, %rd7, %rd82;
	ld.global.s8 	%r106, [%rd83];
	mul.wide.s32 	%rd84, %r49, 4;
	add.s64 	%rd85, %rd8, %rd84;
	st.global.u32 	[%rd85], %r106;
$L__BB4_67:
	add.s32 	%r50, %r47, 384;
	setp.ge.s32 	%p38, %r50, %r2;
	@%p38 bra 	$L__BB4_69;
	cvt.s64.s32 	%rd86, %r50;
	add.s64 	%rd87, %rd7, %rd86;
	ld.global.s8 	%r107, [%rd87];
	mul.wide.s32 	%rd88, %r50, 4;
	add.s64 	%rd89, %rd8, %rd88;
	st.global.u32 	[%rd89], %r107;
$L__BB4_69:
	add.s32 	%r154, %r154, 4;
$L__BB4_70:
	setp.eq.s32 	%p39, %r46, 0;
	@%p39 bra 	$L__BB4_88;
	shl.b32 	%r108, %r154, 7;
	add.s32 	%r158, %r3, %r108;
	neg.s32 	%r157, %r46;
$L__BB4_72:
	.pragma "nounroll";
	setp.ge.s32 	%p40, %r158, %r2;
	@%p40 bra 	$L__BB4_74;
	cvt.s64.s32 	%rd91, %r158;
	add.s64 	%rd92, %rd7, %rd91;
	ld.global.s8 	%r109, [%rd92];
	mul.wide.s32 	%rd93, %r158, 4;
	add.s64 	%rd94, %rd8, %rd93;
	st.global.u32 	[%rd94], %r109;
$L__BB4_74:
	add.s32 	%r158, %r158, 128;
	add.s32 	%r157, %r157, 1;
	setp.ne.s32 	%p41, %r157, 0;
	@%p41 bra 	$L__BB4_72;
	bra.uni 	$L__BB4_88;
$L__BB4_75:
	setp.lt.s32 	%p42, %r59, 1;
	@%p42 bra 	$L__BB4_88;
	and.b32  	%r9, %r59, 15;
	setp.lt.u32 	%p43, %r59, 16;
	mov.b32 	%r150, 0;
	@%p43 bra 	$L__BB4_79;
	and.b32  	%r150, %r59, 2147483632;
	neg.s32 	%r147, %r150;
	add.s64 	%rd95, %rd3, %rd2;
	add.s64 	%rd9, %rd95, 384;
	add.s32 	%r146, %r3, 1152;
	add.s64 	%rd97, %rd33, %rd1;
	add.s64 	%rd10, %rd97, 1536;
	cvt.u64.u32 	%rd98, %r3;
	mul.wide.u32 	%rd99, %r3, 4;
	add.s64 	%rd100, %rd97, %rd99;
	add.s64 	%rd121, %rd100, 2048;
	add.s64 	%rd101, %rd95, %rd98;
	add.s64 	%rd120, %rd101, 512;
$L__BB4_78:
	.pragma "nounroll";
	cvt.s64.s32 	%rd102, %r146;
	add.s64 	%rd103, %rd9, %rd102;
	mul.wide.s32 	%rd104, %r146, 4;
	add.s64 	%rd105, %rd10, %rd104;
	ld.global.s8 	%r111, [%rd120+-512];
	st.global.u32 	[%rd121+-2048], %r111;
	ld.global.s8 	%r112, [%rd120+-384];
	st.global.u32 	[%rd121+-1536], %r112;
	ld.global.s8 	%r113, [%rd120+-256];
	st.global.u32 	[%rd121+-1024], %r113;
	ld.global.s8 	%r114, [%rd120+-128];
	st.global.u32 	[%rd121+-512], %r114;
	ld.global.s8 	%r115, [%rd120];
	st.global.u32 	[%rd121], %r115;
	ld.global.s8 	%r116, [%rd120+128];
	st.global.u32 	[%rd121+512], %r116;
	ld.global.s8 	%r117, [%rd120+256];
	st.global.u32 	[%rd121+1024], %r117;
	ld.global.s8 	%r118, [%rd120+384];
	st.global.u32 	[%rd121+1536], %r118;
	ld.global.s8 	%r119, [%rd120+512];
	st.global.u32 	[%rd121+2048], %r119;
	ld.global.s8 	%r120, [%rd103+-384];
	st.global.u32 	[%rd105+-1536], %r120;
	ld.global.s8 	%r121, [%rd103+-256];
	st.global.u32 	[%rd105+-1024], %r121;
	ld.global.s8 	%r122, [%rd103+-128];
	st.global.u32 	[%rd105+-512], %r122;
	ld.global.s8 	%r123, [%rd103];
	st.global.u32 	[%rd105], %r123;
	ld.global.s8 	%r124, [%rd103+128];
	st.global.u32 	[%rd105+512], %r124;
	ld.global.s8 	%r125, [%rd103+256];
	st.global.u32 	[%rd105+1024], %r125;
	ld.global.s8 	%r126, [%rd103+384];
	st.global.u32 	[%rd105+1536], %r126;
	add.s32 	%r147, %r147, 16;
	add.s32 	%r146, %r146, 2048;
	add.s64 	%rd121, %rd121, 8192;
	add.s64 	%rd120, %rd120, 2048;
	setp.eq.s32 	%p44, %r147, 0;
	@%p44 bra 	$L__BB4_79;
	bra.uni 	$L__BB4_78;
$L__BB4_79:
	setp.eq.s32 	%p45, %r9, 0;
	@%p45 bra 	$L__BB4_88;
	and.b32  	%r29, %r59, 7;
	setp.lt.u32 	%p46, %r9, 8;
	@%p46 bra 	$L__BB4_82;
	shl.b32 	%r127, %r150, 7;
	add.s32 	%r128, %r127, %r3;
	cvt.s64.s32 	%rd106, %r128;
	add.s64 	%rd107, %rd7, %rd106;
	ld.global.s8 	%r129, [%rd107];
	mul.wide.s32 	%rd108, %r128, 4;
	add.s64 	%rd109, %rd8, %rd108;
	st.global.u32 	[%rd109], %r129;
	ld.global.s8 	%r130, [%rd107+128];
	st.global.u32 	[%rd109+512], %r130;
	ld.global.s8 	%r131, [%rd107+256];
	st.global.u32 	[%rd109+1024], %r131;
	ld.global.s8 	%r132, [%rd107+384];
	st.global.u32 	[%rd109+1536], %r132;
	ld.global.s8 	%r133, [%rd107+512];
	st.global.u32 	[%rd109+2048], %r133;
	ld.global.s8 	%r134, [%rd107+640];
	st.global.u32 	[%rd109+2560], %r134;
	ld.global.s8 	%r135, [%rd107+768];
	st.global.u32 	[%rd109+3072], %r135;
	ld.global.s8 	%r136, [%rd107+896];
	st.global.u32 	[%rd109+3584], %r136;
	add.s32 	%r150, %r150, 8;
$L__BB4_82:
	setp.eq.s32 	%p47, %r29, 0;
	@%p47 bra 	$L__BB4_88;
	and.b32  	%r32, %r59, 3;
	setp.lt.u32 	%p48, %r29, 4;
	@%p48 bra 	$L__BB4_85;
	shl.b32 	%r137, %r150, 7;
	add.s32 	%r138, %r137, %r3;
	cvt.s64.s32 	%rd110, %r138;
	add.s64 	%rd111, %rd7, %rd110;
	ld.global.s8 	%r139, [%rd111];
	mul.wide.s32 	%rd112, %r138, 4;
	add.s64 	%rd113, %rd8, %rd112;
	st.global.u32 	[%rd113], %r139;
	ld.global.s8 	%r140, [%rd111+128];
	st.global.u32 	[%rd113+512], %r140;
	ld.global.s8 	%r141, [%rd111+256];
	st.global.u32 	[%rd113+1024], %r141;
	ld.global.s8 	%r142, [%rd111+384];
	st.global.u32 	[%rd113+1536], %r142;
	add.s32 	%r150, %r150, 4;
$L__BB4_85:
	setp.eq.s32 	%p49, %r32, 0;
	@%p49 bra 	$L__BB4_88;
	shl.b32 	%r143, %r150, 7;
	add.s32 	%r153, %r3, %r143;
	neg.s32 	%r152, %r32;
$L__BB4_87:
	.pragma "nounroll";
	cvt.s64.s32 	%rd115, %r153;
	mul.wide.s32 	%rd116, %r153, 4;
	add.s64 	%rd117, %rd8, %rd116;
	add.s64 	%rd118, %rd7, %rd115;
	ld.global.s8 	%r144, [%rd118];
	st.global.u32 	[%rd117], %r144;
	add.s32 	%r153, %r153, 128;
	add.s32 	%r152, %r152, 1;
	setp.eq.s32 	%p50, %r152, 0;
	@%p50 bra 	$L__BB4_88;
	bra.uni 	$L__BB4_87;
$L__BB4_88:
	ret;

}
	// .globl	_ZN3cub18CUB_300001_SM_10006detail10radix_sort31DeviceRadixSortSingleTileKernelINS1_5radix10policy_hubIiiyE10Policy1000ELNS0_9SortOrderE0EiiyNS1_21identity_decomposer_tEEEvPKT1_PSA_PKT2_PSE_T3_iiT4_
.visible .entry _ZN3cub18CUB_300001_SM_10006detail10radix_sort31DeviceRadixSortSingleTileKernelINS1_5radix10policy_hubIiiyE10Policy1000ELNS0_9SortOrderE0EiiyNS1_21identity_decomposer_tEEEvPKT1_PSA_PKT2_PSE_T3_iiT4_(
	.param .u64 .ptr .align 1 _ZN3cub18CUB_300001_SM_10006detail10radix_sort31DeviceRadixSortSingleTileKernelINS1_5radix10policy_hubIiiyE10Policy1000ELNS0_9SortOrderE0EiiyNS1_21identity_decomposer_tEEEvPKT1_PSA_PKT2_PSE_T3_iiT4__param_0,
	.param .u64 .ptr .align 1 _ZN3cub18CUB_300001_SM_10006detail10radix_sort31DeviceRadixSortSingleTileKernelINS1_5radix10policy_hubIiiyE10Policy1000ELNS0_9SortOrderE0EiiyNS1_21identity_decomposer_tEEEvPKT1_PSA_PKT2_PSE_T3_iiT4__param_1,
	.param .u64 .ptr .align 1 _ZN3cub18CUB_300001_SM_10006detail10radix_sort31DeviceRadixSortSingleTileKernelINS1_5radix10policy_hubIiiyE10Policy1000ELNS0_9SortOrderE0EiiyNS1_21identity_decomposer_tEEEvPKT1_PSA_PKT2_PSE_T3_iiT4__param_2,
	.param .u64 .ptr .align 1 _ZN3cub18CUB_300001_SM_10006detail10radix_sort31DeviceRadixSortSingleTileKernelINS1_5radix10policy_hubIiiyE10Policy1000ELNS0_9SortOrderE0EiiyNS1_21identity_decomposer_tEEEvPKT1_PSA_PKT2_PSE_T3_iiT4__param_3,
	.param .u64 _ZN3cub18CUB_300001_SM_10006detail10radix_sort31DeviceRadixSortSingleTileKernelINS1_5radix10policy_hubIiiyE10Policy1000ELNS0_9SortOrderE0EiiyNS1_21identity_decomposer_tEEEvPKT1_PSA_PKT2_PSE_T3_iiT4__param_4,
	.param .u32 _ZN3cub18CUB_300001_SM_10006detail10radix_sort31DeviceRadixSortSingleTileKernelINS1_5radix10policy_hubIiiyE10Policy1000ELNS0_9SortOrderE0EiiyNS1_21identity_decomposer_tEEEvPKT1_PSA_PKT2_PSE_T3_iiT4__param_5,
	.param .u32 _ZN3cub18CUB_300001_SM_10006detail10radix_sort31DeviceRadixSortSingleTileKernelINS1_5radix10policy_hubIiiyE10Policy1000ELNS0_9SortOrderE0EiiyNS1_21identity_decomposer_tEEEvPKT1_PSA_PKT2_PSE_T3_iiT4__param_6,
	.param .align 1 .b8 _ZN3cub18CUB_300001_SM_10006detail10radix_sort31DeviceRadixSortSingleTileKernelINS1_5radix10policy_hubIiiyE10Policy1000ELNS0_9SortOrderE0EiiyNS1_21identity_decomposer_tEEEvPKT1_PSA_PKT2_PSE_T3_iiT4__param_7[1]
)
.maxntid 256
.minnctapersm 1
{
	.reg .pred 	%p<73>;
	.reg .b16 	%rs<39>;
	.reg .b32 	%r<900>;
	.reg .b64 	%rd<37>;
	// demoted variable
	.shared .align 16 .b8 _ZZN3cub18CUB_300001_SM_10006detail10radix_sort31DeviceRadixSortSingleTileKernelINS1_5radix10policy_hubIiiyE10Policy1000ELNS0_9SortOrderE0EiiyNS1_21identity_decomposer_tEEEvPKT1_PSA_PKT2_PSE_T3_iiT4_E12temp_storage[33856];
	ld.param.u64 	%rd10, [_ZN3cub18CUB_300001_SM_10006detail10radix_sort31DeviceRadixSortSingleTileKernelINS1_5radix10policy_hubIiiyE10Policy1000ELNS0_9SortOrderE0EiiyNS1_21identity_decomposer_tEEEvPKT1_PSA_PKT2_PSE_T3_iiT4__param_0];
	ld.param.u64 	%rd6, [_ZN3cub18CUB_300001_SM_10006detail10radix_sort31DeviceRadixSortSingleTileKernelINS1_5radix10policy_hubIiiyE10Policy1000ELNS0_9SortOrderE0EiiyNS1_21identity_decomposer_tEEEvPKT1_PSA_PKT2_PSE_T3_iiT4__param_1];
	ld.param.u64 	%rd7, [_ZN3cub18CUB_300001_SM_10006detail10radix_sort31DeviceRadixSortSingleTileKernelINS1_5radix10policy_hubIiiyE10Policy1000ELNS0_9SortOrderE0EiiyNS1_21identity_decomposer_tEEEvPKT1_PSA_PKT2_PSE_T3_iiT4__param_2];
	ld.param.u64 	%rd8, [_ZN3cub18CUB_300001_SM_10006detail10radix_sort31DeviceRadixSortSingleTileKernelINS1_5radix10policy_hubIiiyE10Policy1000ELNS0_9SortOrderE0EiiyNS1_21identity_decomposer_tEEEvPKT1_PSA_PKT2_PSE_T3_iiT4__param_3];
	ld.param.u64 	%rd9, [_ZN3cub18CUB_300001_SM_10006detail10radix_sort31DeviceRadixSortSingleTileKernelINS1_5radix10policy_hubIiiyE10Policy1000ELNS0_9SortOrderE0EiiyNS1_21identity_decomposer_tEEEvPKT1_PSA_PKT2_PSE_T3_iiT4__param_4];
	ld.param.u32 	%r303, [_ZN3cub18CUB_300001_SM_10006detail10radix_sort31DeviceRadixSortSingleTileKernelINS1_5radix10policy_hubIiiyE10Policy1000ELNS0_9SortOrderE0EiiyNS1_21identity_decomposer_tEEEvPKT1_PSA_PKT2_PSE_T3_iiT4__param_5];
	ld.param.u32 	%r304, [_ZN3cub18CUB_300001_SM_10006detail10radix_sort31DeviceRadixSortSingleTileKernelINS1_5radix10policy_hubIiiyE10Policy1000ELNS0_9SortOrderE0EiiyNS1_21identity_decomposer_tEEEvPKT1_PSA_PKT2_PSE_T3_iiT4__param_6];
	cvta.to.global.u64 	%rd11, %rd10;
	cvt.u32.u64 	%r1, %rd9;
	mov.u32 	%r2, %tid.x;
	mul.lo.s32 	%r3, %r2, 19;
	setp.ge.s32 	%p1, %r3, %r1;
	mul.wide.u32 	%rd12, %r3, 4;
	add.s64 	%rd1, %rd11, %rd12;
	mov.b32 	%r878, -1;
	@%p1 bra 	$L__BB5_2;
	ld.global.u32 	%r306, [%rd1];
	xor.b32  	%r878, %r306, -2147483648;
$L__BB5_2:
	add.s32 	%r6, %r3, 1;
	setp.ge.s32 	%p2, %r6, %r1;
	mov.b32 	%r877, -1;
	@%p2 bra 	$L__BB5_4;
	ld.global.u32 	%r308, [%rd1+4];
	xor.b32  	%r877, %r308, -2147483648;
$L__BB5_4:
	add.s32 	%r9, %r3, 2;
	setp.ge.s32 	%p3, %r9, %r1;
	mov.b32 	%r876, -1;
	@%p3 bra 	$L__BB5_6;
	ld.global.u32 	%r310, [%rd1+8];
	xor.b32  	%r876, %r310, -2147483648;
$L__BB5_6:
	add.s32 	%r12, %r3, 3;
	setp.ge.s32 	%p4, %r12, %r1;
	mov.b32 	%r875, -1;
	@%p4 bra 	$L__BB5_8;
	ld.global.u32 	%r312, [%rd1+12];
	xor.b32  	%r875, %r312, -2147483648;
$L__BB5_8:
	add.s32 	%r15, %r3, 4;
	setp.ge.s32 	%p5, %r15, %r1;
	mov.b32 	%r874, -1;
	@%p5 bra 	$L__BB5_10;
	ld.global.u32 	%r314, [%rd1+16];
	xor.b32  	%r874, %r314, -2147483648;
$L__BB5_10:
	add.s32 	%r18, %r3, 5;
	setp.ge.s32 	%p6, %r18, %r1;
	mov.b32 	%r873, -1;
	@%p6 bra 	$L__BB5_12;
	ld.global.u32 	%r316, [%rd1+20];
	xor.b32  	%r873, %r316, -2147483648;
$L__BB5_12:
	add.s32 	%r21, %r3, 6;
	setp.ge.s32 	%p7, %r21, %r1;
	mov.b32 	%r872, -1;
	@%p7 bra 	$L__BB5_14;
	ld.global.u32 	%r318, [%rd1+24];
	xor.b32  	%r872, %r318, -2147483648;
$L__BB5_14:
	add.s32 	%r24, %r3, 7;
	setp.ge.s32 	%p8, %r24, %r1;
	mov.b32 	%r871, -1;
	@%p8 bra 	$L__BB5_16;
	ld.global.u32 	%r320, [%rd1+28];
	xor.b32  	%r871, %r320, -2147483648;
$L__BB5_16:
	add.s32 	%r27, %r3, 8;
	setp.ge.s32 	%p9, %r27, %r1;
	mov.b32 	%r870, -1;
	@%p9 bra 	$L__BB5_18;
	ld.global.u32 	%r322, [%rd1+32];
	xor.b32  	%r870, %r322, -2147483648;
$L__BB5_18:
	add.s32 	%r30, %r3, 9;
	setp.ge.s32 	%p10, %r30, %r1;
	mov.b32 	%r869, -1;
	@%p10 bra 	$L__BB5_20;
	ld.global.u32 	%r324, [%rd1+36];
	xor.b32  	%r869, %r324, -2147483648;
$L__BB5_20:
	add.s32 	%r33, %r3, 10;
	setp.ge.s32 	%p11, %r33, %r1;
	mov.b32 	%r868, -1;
	@%p11 bra 	$L__BB5_22;
	ld.global.u32 	%r326, [%rd1+40];
	xor.b32  	%r868, %r326, -2147483648;
$L__BB5_22:
	add.s32 	%r36, %r3, 11;
	setp.ge.s32 	%p12, %r36, %r1;
	mov.b32 	%r867, -1;
	@%p12 bra 	$L__BB5_24;
	ld.global.u32 	%r328, [%rd1+44];
	xor.b32  	%r867, %r328, -2147483648;
$L__BB5_24:
	add.s32 	%r39, %r3, 12;
	setp.ge.s32 	%p13, %r39, %r1;
	mov.b32 	%r866, -1;
	@%p13 bra 	$L__BB5_26;
	ld.global.u32 	%r330, [%rd1+48];
	xor.b32  	%r866, %r330, -2147483648;
$L__BB5_26:
	add.s32 	%r42, %r3, 13;
	setp.ge.s32 	%p14, %r42, %r1;
	mov.b32 	%r865, -1;
	@%p14 bra 	$L__BB5_28;
	ld.global.u32 	%r332, [%rd1+52];
	xor.b32  	%r865, %r332, -2147483648;
$L__BB5_28:
	add.s32 	%r45, %r3, 14;
	setp.ge.s32 	%p15, %r45, %r1;
	mov.b32 	%r864, -1;
	@%p15 bra 	$L__BB5_30;
	ld.global.u32 	%r334, [%rd1+56];
	xor.b32  	%r864, %r334, -2147483648;
$L__BB5_30:
	add.s32 	%r48, %r3, 15;
	setp.ge.s32 	%p16, %r48, %r1;
	mov.b32 	%r863, -1;
	@%p16 bra 	$L__BB5_32;
	ld.global.u32 	%r336, [%rd1+60];
	xor.b32  	%r863, %r336, -2147483648;
$L__BB5_32:
	add.s32 	%r51, %r3, 16;
	setp.ge.s32 	%p17, %r51, %r1;
	mov.b32 	%r862, -1;
	@%p17 bra 	$L__BB5_34;
	ld.global.u32 	%r338, [%rd1+64];
	xor.b32  	%r862, %r338, -2147483648;
$L__BB5_34:
	add.s32 	%r54, %r3, 17;
	setp.ge.s32 	%p18, %r54, %r1;
	mov.b32 	%r861, -1;
	@%p18 bra 	$L__BB5_36;
	ld.global.u32 	%r340, [%rd1+68];
	xor.b32  	%r861, %r340, -2147483648;
$L__BB5_36:
	add.s32 	%r57, %r3, 18;
	setp.ge.s32 	%p19, %r57, %r1;
	mov.b32 	%r860, -1;
	@%p19 bra 	$L__BB5_38;
	ld.global.u32 	%r342, [%rd1+72];
	xor.b32  	%r860, %r342, -2147483648;
$L__BB5_38:
	bar.sync 	0;
	mov.b64 	{%r344, %r345}, %rd9;
	shfl.sync.idx.b32	%r60|%p20, %r344, 0, 31, -1;
	shfl.sync.idx.b32	%r346|%p21, %r345, 0, 31, -1;
	mov.b64 	%rd2, {%r60, %r346};
	setp.ge.s32 	%p22, %r3, %r60;
	cvta.to.global.u64 	%rd13, %rd7;
	add.s64 	%rd3, %rd13, %rd12;
	@%p22 bra 	$L__BB5_40;
	ld.global.u32 	%r897, [%rd3];
$L__BB5_40:
	setp.ge.s32 	%p23, %r6, %r60;
	@%p23 bra 	$L__BB5_42;
	ld.global.u32 	%r896, [%rd3+4];
$L__BB5_42:
	setp.ge.s32 	%p24, %r9, %r60;
	@%p24 bra 	$L__BB5_44;
	ld.global.u32 	%r895, [%rd3+8];
$L__BB5_44:
	setp.ge.s32 	%p25, %r12, %r60;
	@%p25 bra 	$L__BB5_46;
	ld.global.u32 	%r894, [%rd3+12];
$L__BB5_46:
	setp.ge.s32 	%p26, %r15, %r60;
	@%p26 bra 	$L__BB5_48;
	ld.global.u32 	%r893, [%rd3+16];
$L__BB5_48:
	setp.ge.s32 	%p27, %r18, %r60;
	@%p27 bra 	$L__BB5_50;
	ld.global.u32 	%r892, [%rd3+20];
$L__BB5_50:
	setp.ge.s32 	%p28, %r21, %r60;
	@%p28 bra 	$L__BB5_52;
	ld.global.u32 	%r891, [%rd3+24];
$L__BB5_52:
	setp.ge.s32 	%p29, %r24, %r60;
	@%p29 bra 	$L__BB5_54;
	ld.global.u32 	%r890, [%rd3+28];
$L__BB5_54:
	setp.ge.s32 	%p30, %r27, %r60;
	@%p30 bra 	$L__BB5_56;
	ld.global.u32 	%r889, [%rd3+32];
$L__BB5_56:
	setp.ge.s32 	%p31, %r30, %r60;
	@%p31 bra 	$L__BB5_58;
	ld.global.u32 	%r888, [%rd3+36];
$L__BB5_58:
	setp.ge.s32 	%p32, %r33, %r60;
	@%p32 bra 	$L__BB5_60;
	ld.global.u32 	%r887, [%rd3+40];
$L__BB5_60:
	setp.ge.s32 	%p33, %r36, %r60;
	@%p33 bra 	$L__BB5_62;
	ld.global.u32 	%r886, [%rd3+44];
$L__BB5_62:
	setp.ge.s32 	%p34, %r39, %r60;
	@%p34 bra 	$L__BB5_64;
	ld.global.u32 	%r885, [%rd3+48];
$L__BB5_64:
	setp.ge.s32 	%p35, %r42, %r60;
	@%p35 bra 	$L__BB5_66;
	ld.global.u32 	%r884, [%rd3+52];
$L__BB5_66:
	setp.ge.s32 	%p36, %r45, %r60;
	@%p36 bra 	$L__BB5_68;
	ld.global.u32 	%r883, [%rd3+56];
$L__BB5_68:
	setp.ge.s32 	%p37, %r48, %r60;
	@%p37 bra 	$L__BB5_70;
	ld.global.u32 	%r882, [%rd3+60];
$L__BB5_70:
	setp.ge.s32 	%p38, %r51, %r60;
	@%p38 bra 	$L__BB5_72;
	ld.global.u32 	%r881, [%rd3+64];
$L__BB5_72:
	setp.ge.s32 	%p39, %r54, %r60;
	@%p39 bra 	$L__BB5_74;
	ld.global.u32 	%r880, [%rd3+68];
$L__BB5_74:
	setp.ge.s32 	%p40, %r57, %r60;
	@%p40 bra 	$L__BB5_76;
	ld.global.u32 	%r879, [%rd3+72];
$L__BB5_76:
	bar.sync 	0;
	shr.u32 	%r99, %r2, 5;
	shl.b32 	%r366, %r2, 2;
	mov.u32 	%r367, _ZZN3cub18CUB_300001_SM_10006detail10radix_sort31DeviceRadixSortSingleTileKernelINS1_5radix10policy_hubIiiyE10Policy1000ELNS0_9SortOrderE0EiiyNS1_21identity_decomposer_tEEEvPKT1_PSA_PKT2_PSE_T3_iiT4_E12temp_storage;
	add.s32 	%r100, %r367, %r366;
	shl.b32 	%r368, %r2, 7;
	add.s32 	%r101, %r100, %r368;
	shl.b32 	%r369, %r99, 2;
	add.s32 	%r370, %r367, %r369;
	add.s32 	%r102, %r370, 33792;
	mad.lo.s32 	%r103, %r2, -56, %r101;
	add.s32 	%r859, %r303, 6;
	sub.s32 	%r858, %r304, %r303;
$L__BB5_77:
	add.s32 	%r430, %r859, -6;
	min.s32 	%r373, %r858, 6;
	mov.b32 	%r459, 0;
	st.shared.u32 	[%r100], %r459;
	st.shared.u32 	[%r100+1024], %r459;
	st.shared.u32 	[%r100+2048], %r459;
	st.shared.u32 	[%r100+3072], %r459;
	st.shared.u32 	[%r100+4096], %r459;
	st.shared.u32 	[%r100+5120], %r459;
	st.shared.u32 	[%r100+6144], %r459;
	st.shared.u32 	[%r100+7168], %r459;
	st.shared.u32 	[%r100+8192], %r459;
	st.shared.u32 	[%r100+9216], %r459;
	st.shared.u32 	[%r100+10240], %r459;
	st.shared.u32 	[%r100+11264], %r459;
	st.shared.u32 	[%r100+12288], %r459;
	st.shared.u32 	[%r100+13312], %r459;
	st.shared.u32 	[%r100+14336], %r459;
	st.shared.u32 	[%r100+15360], %r459;
	st.shared.u32 	[%r100+16384], %r459;
	st.shared.u32 	[%r100+17408], %r459;
	st.shared.u32 	[%r100+18432], %r459;
	st.shared.u32 	[%r100+19456], %r459;
	st.shared.u32 	[%r100+20480], %r459;
	st.shared.u32 	[%r100+21504], %r459;
	st.shared.u32 	[%r100+22528], %r459;
	st.shared.u32 	[%r100+23552], %r459;
	st.shared.u32 	[%r100+24576], %r459;
	st.shared.u32 	[%r100+25600], %r459;
	st.shared.u32 	[%r100+26624], %r459;
	st.shared.u32 	[%r100+27648], %r459;
	st.shared.u32 	[%r100+28672], %r459;
	st.shared.u32 	[%r100+29696], %r459;
	st.shared.u32 	[%r100+30720], %r459;
	st.shared.u32 	[%r100+31744], %r459;
	st.shared.u32 	[%r100+32768], %r459;
	// begin inline asm
	bmsk.clamp.b32 %r371, %r459, %r373;
	// end inline asm
	// begin inline asm
	shr.b32 %r374, %r878, %r430;
	// end inline asm
	and.b32  	%r462, %r371, %r374;
	shl.b32 	%r463, %r462, 10;
	and.b32  	%r464, %r463, 31744;
	add.s32 	%r465, %r100, %r464;
	shr.u32 	%r466, %r462, 4;
	and.b32  	%r467, %r466, 268435454;
	add.s32 	%r147, %r465, %r467;
	ld.shared.u16 	%rs1, [%r147];
	add.s16 	%rs20, %rs1, 1;
	st.shared.u16 	[%r147], %rs20;
	// begin inline asm
	shr.b32 %r377, %r877, %r430;
	// end inline asm
	and.b32  	%r468, %r371, %r377;
	shl.b32 	%r469, %r468, 10;
	and.b32  	%r470, %r469, 31744;
	add.s32 	%r471, %r100, %r470;
	shr.u32 	%r472, %r468, 4;
	and.b32  	%r473, %r472, 268435454;
	add.s32 	%r148, %r471, %r473;
	ld.shared.u16 	%rs2, [%r148];
	add.s16 	%rs21, %rs2, 1;
	st.shared.u16 	[%r148], %rs21;
	// begin inline asm
	shr.b32 %r380, %r876, %r430;
	// end inline asm
	and.b32  	%r474, %r371, %r380;
	shl.b32 	%r475, %r474, 10;
	and.b32  	%r476, %r475, 31744;
	add.s32 	%r477, %r100, %r476;
	shr.u32 	%r478, %r474, 4;
	and.b32  	%r479, %r478, 268435454;
	add.s32 	%r149, %r477, %r479;
	ld.shared.u16 	%rs3, [%r149];
	add.s16 	%rs22, %rs3, 1;
	st.shared.u16 	[%r149], %rs22;
	// begin inline asm
	shr.b32 %r383, %r875, %r430;
	// end inline asm
	and.b32  	%r480, %r371, %r383;
	shl.b32 	%r481, %r480, 10;
	and.b32  	%r482, %r481, 31744;
	add.s32 	%r483, %r100, %r482;
	shr.u32 	%r484, %r480, 4;
	and.b32  	%r485, %r484, 268435454;
	add.s32 	%r150, %r483, %r485;
	ld.shared.u16 	%rs4, [%r150];
	add.s16 	%rs23, %rs4, 1;
	st.shared.u16 	[%r150], %rs23;
	// begin inline asm
	shr.b32 %r386, %r874, %r430;
	// end inline asm
	and.b32  	%r486, %r371, %r386;
	shl.b32 	%r487, %r486, 10;
	and.b32  	%r488, %r487, 31744;
	add.s32 	%r489, %r100, %r488;
	shr.u32 	%r490, %r486, 4;
	and.b32  	%r491, %r490, 268435454;
	add.s32 	%r151, %r489, %r491;
	ld.shared.u16 	%rs5, [%r151];
	add.s16 	%rs24, %rs5, 1;
	st.shared.u16 	[%r151], %rs24;
	// begin inline asm
	shr.b32 %r389, %r873, %r430;
	// end inline asm
	and.b32  	%r492, %r371, %r389;
	shl.b32 	%r493, %r492, 10;
	and.b32  	%r494, %r493, 31744;
	add.s32 	%r495, %r100, %r494;
	shr.u32 	%r496, %r492, 4;
	and.b32  	%r497, %r496, 268435454;
	add.s32 	%r152, %r495, %r497;
	ld.shared.u16 	%rs6, [%r152];
	add.s16 	%rs25, %rs6, 1;
	st.shared.u16 	[%r152], %rs25;
	// begin inline asm
	shr.b32 %r392, %r872, %r430;
	// end inline asm
	and.b32  	%r498, %r371, %r392;
	shl.b32 	%r499, %r498, 10;
	and.b32  	%r500, %r499, 31744;
	add.s32 	%r501, %r100, %r500;
	shr.u32 	%r502, %r498, 4;
	and.b32  	%r503, %r502, 268435454;
	add.s32 	%r153, %r501, %r503;
	ld.shared.u16 	%rs7, [%r153];
	add.s16 	%rs26, %rs7, 1;
	st.shared.u16 	[%r153], %rs26;
	// begin inline asm
	shr.b32 %r395, %r871, %r430;
	// end inline asm
	and.b32  	%r504, %r371, %r395;
	shl.b32 	%r505, %r504, 10;
	and.b32  	%r506, %r505, 31744;
	add.s32 	%r507, %r100, %r506;
	shr.u32 	%r508, %r504, 4;
	and.b32  	%r509, %r508, 268435454;
	add.s32 	%r154, %r507, %r509;
	ld.shared.u16 	%rs8, [%r154];
	add.s16 	%rs27, %rs8, 1;
	st.shared.u16 	[%r154], %rs27;
	// begin inline asm
	shr.b32 %r398, %r870, %r430;
	// end inline asm
	and.b32  	%r510, %r371, %r398;
	shl.b32 	%r511, %r510, 10;
	and.b32  	%r512, %r511, 31744;
	add.s32 	%r513, %r100, %r512;
	shr.u32 	%r514, %r510, 4;
	and.b32  	%r515, %r514, 268435454;
	add.s32 	%r155, %r513, %r515;
	ld.shared.u16 	%rs9, [%r155];
	add.s16 	%rs28, %rs9, 1;
	st.shared.u16 	[%r155], %rs28;
	// begin inline asm
	shr.b32 %r401, %r869, %r430;
	// end inline asm
	and.b32  	%r516, %r371, %r401;
	shl.b32 	%r517, %r516, 10;
	and.b32  	%r518, %r517, 31744;
	add.s32 	%r519, %r100, %r518;
	shr.u32 	%r520, %r516, 4;
	and.b32  	%r521, %r520, 268435454;
	add.s32 	%r156, %r519, %r521;
	ld.shared.u16 	%rs10, [%r156];
	add.s16 	%rs29, %rs10, 1;
	st.shared.u16 	[%r156], %rs29;
	// begin inline asm
	shr.b32 %r404, %r868, %r430;
	// end inline asm
	and.b32  	%r522, %r371, %r404;
	shl.b32 	%r523, %r522, 10;
	and.b32  	%r524, %r523, 31744;
	add.s32 	%r525, %r100, %r524;
	shr.u32 	%r526, %r522, 4;
	and.b32  	%r527, %r526, 268435454;
	add.s32 	%r157, %r525, %r527;
	ld.shared.u16 	%rs11, [%r157];
	add.s16 	%rs30, %rs11, 1;
	st.shared.u16 	[%r157], %rs30;
	// begin inline asm
	shr.b32 %r407, %r867, %r430;
	// end inline asm
	and.b32  	%r528, %r371, %r407;
	shl.b32 	%r529, %r528, 10;
	and.b32  	%r530, %r529, 31744;
	add.s32 	%r531, %r100, %r530;
	shr.u32 	%r532, %r528, 4;
	and.b32  	%r533, %r532, 268435454;
	add.s32 	%r158, %r531, %r533;
	ld.shared.u16 	%rs12, [%r158];
	add.s16 	%rs31, %rs12, 1;
	st.shared.u16 	[%r158], %rs31;
	// begin inline asm
	shr.b32 %r410, %r866, %r430;
	// end inline asm
	and.b32  	%r534, %r371, %r410;
	shl.b32 	%r535, %r534, 10;
	and.b32  	%r536, %r535, 31744;
	add.s32 	%r537, %r100, %r536;
	shr.u32 	%r538, %r534, 4;
	and.b32  	%r539, %r538, 268435454;
	add.s32 	%r159, %r537, %r539;
	ld.shared.u16 	%rs13, [%r159];
	add.s16 	%rs32, %rs13, 1;
	st.shared.u16 	[%r159], %rs32;
	// begin inline asm
	shr.b32 %r413, %r865, %r430;
	// end inline asm
	and.b32  	%r540, %r371, %r413;
	shl.b32 	%r541, %r540, 10;
	and.b32  	%r542, %r541, 31744;
	add.s32 	%r543, %r100, %r542;
	shr.u32 	%r544, %r540, 4;
	and.b32  	%r545, %r544, 268435454;
	add.s32 	%r160, %r543, %r545;
	ld.shared.u16 	%rs14, [%r160];
	add.s16 	%rs33, %rs14, 1;
	st.shared.u16 	[%r160], %rs33;
	// begin inline asm
	shr.b32 %r416, %r864, %r430;
	// end inline asm
	and.b32  	%r546, %r371, %r416;
	shl.b32 	%r547, %r546, 10;
	and.b32  	%r548, %r547, 31744;
	add.s32 	%r549, %r100, %r548;
	shr.u32 	%r550, %r546, 4;
	and.b32  	%r551, %r550, 268435454;
	add.s32 	%r161, %r549, %r551;
	ld.shared.u16 	%rs15, [%r161];
	add.s16 	%rs34, %rs15, 1;
	st.shared.u16 	[%r161], %rs34;
	// begin inline asm
	shr.b32 %r419, %r863, %r430;
	// end inline asm
	and.b32  	%r552, %r371, %r419;
	shl.b32 	%r553, %r552, 10;
	and.b32  	%r554, %r553, 31744;
	add.s32 	%r555, %r100, %r554;
	shr.u32 	%r556, %r552, 4;
	and.b32  	%r557, %r556, 268435454;
	add.s32 	%r162, %r555, %r557;
	ld.shared.u16 	%rs16, [%r162];
	add.s16 	%rs35, %rs16, 1;
	st.shared.u16 	[%r162], %rs35;
	// begin inline asm
	shr.b32 %r422, %r862, %r430;
	// end inline asm
	and.b32  	%r558, %r371, %r422;
	shl.b32 	%r559, %r558, 10;
	and.b32  	%r560, %r559, 31744;
	add.s32 	%r561, %r100, %r560;
	shr.u32 	%r562, %r558, 4;
	and.b32  	%r563, %r562, 268435454;
	add.s32 	%r163, %r561, %r563;
	ld.shared.u16 	%rs17, [%r163];
	add.s16 	%rs36, %rs17, 1;
	st.shared.u16 	[%r163], %rs36;
	// begin inline asm
	shr.b32 %r425, %r861, %r430;
	// end inline asm
	and.b32  	%r564, %r371, %r425;
	shl.b32 	%r565, %r564, 10;
	and.b32  	%r566, %r565, 31744;
	add.s32 	%r567, %r100, %r566;
	shr.u32 	%r568, %r564, 4;
	and.b32  	%r569, %r568, 268435454;
	add.s32 	%r164, %r567, %r569;
	ld.shared.u16 	%rs18, [%r164];
	add.s16 	%rs37, %rs18, 1;
	st.shared.u16 	[%r164], %rs37;
	// begin inline asm
	shr.b32 %r428, %r860, %r430;
	// end inline asm
	and.b32  	%r570, %r371, %r428;
	shl.b32 	%r571, %r570, 10;
	and.b32  	%r572, %r571, 31744;
	add.s32 	%r573, %r100, %r572;
	shr.u32 	%r574, %r570, 4;
	and.b32  	%r575, %r574, 268435454;
	add.s32 	%r165, %r573, %r575;
	ld.shared.u16 	%rs19, [%r165];
	add.s16 	%rs38, %rs19, 1;
	st.shared.u16 	[%r165], %rs38;
	bar.sync 	0;
	ld.shared.u32 	%r166, [%r101];
	ld.shared.u32 	%r576, [%r101+4];
	ld.shared.u32 	%r577, [%r101+8];
	ld.shared.u32 	%r578, [%r101+12];
	ld.shared.u32 	%r579, [%r101+16];
	ld.shared.u32 	%r580, [%r101+20];
	ld.shared.u32 	%r581, [%r101+24];
	ld.shared.u32 	%r582, [%r101+28];
	ld.shared.u32 	%r583, [%r101+32];
	ld.shared.u32 	%r584, [%r101+36];
	ld.shared.u32 	%r585, [%r101+40];
	ld.shared.u32 	%r586, [%r101+44];
	ld.shared.u32 	%r587, [%r101+48];
	ld.shared.u32 	%r588, [%r101+52];
	ld.shared.u32 	%r589, [%r101+56];
	ld.shared.u32 	%r590, [%r101+60];
	ld.shared.u32 	%r591, [%r101+64];
	ld.shared.u32 	%r592, [%r101+68];
	ld.shared.u32 	%r593, [%r101+72];
	ld.shared.u32 	%r594, [%r101+76];
	ld.shared.u32 	%r595, [%r101+80];
	ld.shared.u32 	%r596, [%r101+84];
	ld.shared.u32 	%r597, [%r101+88];
	ld.shared.u32 	%r598, [%r101+92];
	ld.shared.u32 	%r599, [%r101+96];
	ld.shared.u32 	%r600, [%r101+100];
	ld.shared.u32 	%r601, [%r101+104];
	ld.shared.u32 	%r602, [%r101+108];
	ld.shared.u32 	%r603, [%r101+112];
	ld.shared.u32 	%r604, [%r101+116];
	ld.shared.u32 	%r605, [%r101+120];
	ld.shared.u32 	%r606, [%r101+124];
	ld.shared.u32 	%r607, [%r101+128];
	add.s32 	%r167, %r576, %r166;
	add.s32 	%r168, %r577, %r167;
	add.s32 	%r169, %r578, %r168;
	add.s32 	%r170, %r579, %r169;
	add.s32 	%r171, %r580, %r170;
	add.s32 	%r172, %r581, %r171;
	add.s32 	%r173, %r582, %r172;
	add.s32 	%r174, %r583, %r173;
	add.s32 	%r175, %r584, %r174;
	add.s32 	%r176, %r585, %r175;
	add.s32 	%r177, %r586, %r176;
	add.s32 	%r178, %r587, %r177;
	add.s32 	%r179, %r588, %r178;
	add.s32 	%r180, %r589, %r179;
	add.s32 	%r181, %r590, %r180;
	add.s32 	%r182, %r591, %r181;
	add.s32 	%r183, %r592, %r182;
	add.s32 	%r184, %r593, %r183;
	add.s32 	%r185, %r594, %r184;
	add.s32 	%r186, %r595, %r185;
	add.s32 	%r187, %r596, %r186;
	add.s32 	%r188, %r597, %r187;
	add.s32 	%r189, %r598, %r188;
	add.s32 	%r190, %r599, %r189;
	add.s32 	%r191, %r600, %r190;
	add.s32 	%r192, %r601, %r191;
	add.s32 	%r193, %r602, %r192;
	add.s32 	%r194, %r603, %r193;
	add.s32 	%r195, %r604, %r194;
	add.s32 	%r196, %r605, %r195;
	add.s32 	%r197, %r606, %r196;
	add.s32 	%r436, %r607, %r197;
	// begin inline asm
	mov.u32 %r431, %laneid;
	// end inline asm
	mov.b32 	%r434, 1;
	mov.b32 	%r461, -1;
	// begin inline asm
	{  .reg .u32 r0;  .reg .pred p;  shfl.sync.up.b32 r0|p, %r436, %r434, %r459, %r461;  @p add.u32 r0, r0, %r436;  mov.u32 %r432, r0;}
	// end inline asm
	mov.b32 	%r440, 2;
	// begin inline asm
	{  .reg .u32 r0;  .reg .pred p;  shfl.sync.up.b32 r0|p, %r432, %r440, %r459, %r461;  @p add.u32 r0, r0, %r432;  mov.u32 %r438, r0;}
	// end inline asm
	mov.b32 	%r446, 4;
	// begin inline asm
	{  .reg .u32 r0;  .reg .pred p;  shfl.sync.up.b32 r0|p, %r438, %r446, %r459, %r461;  @p add.u32 r0, r0, %r438;  mov.u32 %r444, r0;}
	// end inline asm
	mov.b32 	%r452, 8;
	// begin inline asm
	{  .reg .u32 r0;  .reg .pred p;  shfl.sync.up.b32 r0|p, %r444, %r452, %r459, %r461;  @p add.u32 r0, r0, %r444;  mov.u32 %r450, r0;}
	// end inline asm
	mov.b32 	%r458, 16;
	// begin inline asm
	{  .reg .u32 r0;  .reg .pred p;  shfl.sync.up.b32 r0|p, %r450, %r458, %r459, %r461;  @p add.u32 r0, r0, %r450;  mov.u32 %r456, r0;}
	// end inline asm
	setp.ne.s32 	%p41, %r431, 31;
	@%p41 bra 	$L__BB5_79;
	st.shared.u32 	[%r102], %r456;
$L__BB5_79:
	sub.s32 	%r608, %r456, %r436;
	setp.gt.u32 	%p42, %r2, 31;
	setp.eq.s32 	%p43, %r99, 7;
	setp.eq.s32 	%p44, %r99, 6;
	setp.eq.s32 	%p45, %r99, 5;
	setp.eq.s32 	%p46, %r99, 4;
	setp.eq.s32 	%p47, %r99, 3;
	setp.eq.s32 	%p48, %r99, 2;
	setp.eq.s32 	%p49, %r99, 1;
	bar.sync 	0;
	ld.shared.v4.u32 	{%r609, %r610, %r611, %r612}, [_ZZN3cub18CUB_300001_SM_10006detail10radix_sort31DeviceRadixSortSingleTileKernelINS1_5radix10policy_hubIiiyE10Policy1000ELNS0_9SortOrderE0EiiyNS1_21identity_decomposer_tEEEvPKT1_PSA_PKT2_PSE_T3_iiT4_E12temp_storage+33792];
	selp.b32 	%r613, %r609, %r898, %p49;
	add.s32 	%r614, %r610, %r609;
	selp.b32 	%r615, %r614, %r613, %p48;
	add.s32 	%r616, %r614, %r611;
	selp.b32 	%r617, %r616, %r615, %p47;
	add.s32 	%r618, %r616, %r612;
	selp.b32 	%r619, %r618, %r617, %p46;
	ld.shared.v4.u32 	{%r620, %r621, %r622, %r623}, [_ZZN3cub18CUB_300001_SM_10006detail10radix_sort31DeviceRadixSortSingleTileKernelINS1_5radix10policy_hubIiiyE10Policy1000ELNS0_9SortOrderE0EiiyNS1_21identity_decomposer_tEEEvPKT1_PSA_PKT2_PSE_T3_iiT4_E12temp_storage+33808];
	add.s32 	%r624, %r618, %r620;
	selp.b32 	%r625, %r624, %r619, %p45;
	add.s32 	%r626, %r624, %r621;
	selp.b32 	%r627, %r626, %r625, %p44;
	add.s32 	%r628, %r626, %r622;
	selp.b32 	%r898, %r628, %r627, %p43;
	add.s32 	%r202, %r628, %r623;
	setp.ne.s32 	%p50, %r431, 0;
	selp.b32 	%r629, %r608, 0, %p50;
	add.s32 	%r630, %r898, %r629;
	or.pred  	%p51, %p42, %p50;
	selp.b32 	%r899, %r630, %r608, %p42;
	@%p51 bra 	$L__BB5_81;
	shl.b32 	%r899, %r202, 16;
	st.shared.u32 	[_ZZN3cub18CUB_300001_SM_10006detail10radix_sort31DeviceRadixSortSingleTileKernelINS1_5radix10policy_hubIiiyE10Policy1000ELNS0_9SortOrderE0EiiyNS1_21identity_decomposer_tEEEvPKT1_PSA_PKT2_PSE_T3_iiT4_E12temp_storage+33832], %r899;
$L__BB5_81:
	setp.eq.s32 	%p52, %r2, 0;
	bar.sync 	0;
	ld.shared.u32 	%r631, [_ZZN3cub18CUB_300001_SM_10006detail10radix_sort31DeviceRadixSortSingleTileKernelINS1_5radix10policy_hubIiiyE10Policy1000ELNS0_9SortOrderE0EiiyNS1_21identity_decomposer_tEEEvPKT1_PSA_PKT2_PSE_T3_iiT4_E12temp_storage+33832];
	selp.b32 	%r632, 0, %r631, %p52;
	add.s32 	%r633, %r899, %r632;
	add.s32 	%r634, %r166, %r633;
	add.s32 	%r635, %r167, %r633;
	add.s32 	%r636, %r168, %r633;
	add.s32 	%r637, %r169, %r633;
	add.s32 	%r638, %r170, %r633;
	add.s32 	%r639, %r171, %r633;
	add.s32 	%r640, %r172, %r633;
	add.s32 	%r641, %r173, %r633;
	add.s32 	%r642, %r174, %r633;
	add.s32 	%r643, %r175, %r633;
	add.s32 	%r644, %r176, %r633;
	add.s32 	%r645, %r177, %r633;
	add.s32 	%r646, %r178, %r633;
	add.s32 	%r647, %r179, %r633;
	add.s32 	%r648, %r180, %r633;
	add.s32 	%r649, %r181, %r633;
	add.s32 	%r650, %r182, %r633;
	add.s32 	%r651, %r183, %r633;
	add.s32 	%r652, %r184, %r633;
	add.s32 	%r653, %r185, %r633;
	add.s32 	%r654, %r186, %r633;
	add.s32 	%r655, %r187, %r633;
	add.s32 	%r656, %r188, %r633;
	add.s32 	%r657, %r189, %r633;
	add.s32 	%r658, %r190, %r633;
	add.s32 	%r659, %r191, %r633;
	add.s32 	%r660, %r192, %r633;
	add.s32 	%r661, %r193, %r633;
	add.s32 	%r662, %r194, %r633;
	add.s32 	%r663, %r195, %r633;
	add.s32 	%r664, %r196, %r633;
	add.s32 	%r665, %r197, %r633;
	st.shared.u32 	[%r101], %r633;
	st.shared.u32 	[%r101+4], %r634;
	st.shared.u32 	[%r101+8], %r635;
	st.shared.u32 	[%r101+12], %r636;
	st.shared.u32 	[%r101+16], %r637;
	st.shared.u32 	[%r101+20], %r638;
	st.shared.u32 	[%r101+24], %r639;
	st.shared.u32 	[%r101+28], %r640;
	st.shared.u32 	[%r101+32], %r641;
	st.shared.u32 	[%r101+36], %r642;
	st.shared.u32 	[%r101+40], %r643;
	st.shared.u32 	[%r101+44], %r644;
	st.shared.u32 	[%r101+48], %r645;
	st.shared.u32 	[%r101+52], %r646;
	st.shared.u32 	[%r101+56], %r647;
	st.shared.u32 	[%r101+60], %r648;
	st.shared.u32 	[%r101+64], %r649;
	st.shared.u32 	[%r101+68], %r650;
	st.shared.u32 	[%r101+72], %r651;
	st.shared.u32 	[%r101+76], %r652;
	st.shared.u32 	[%r101+80], %r653;
	st.shared.u32 	[%r101+84], %r654;
	st.shared.u32 	[%r101+88], %r655;
	st.shared.u32 	[%r101+92], %r656;
	st.shared.u32 	[%r101+96], %r657;
	st.shared.u32 	[%r101+100], %r658;
	st.shared.u32 	[%r101+104], %r659;
	st.shared.u32 	[%r101+108], %r660;
	st.shared.u32 	[%r101+112], %r661;
	st.shared.u32 	[%r101+116], %r662;
	st.shared.u32 	[%r101+120], %r663;
	st.shared.u32 	[%r101+124], %r664;
	st.shared.u32 	[%r101+128], %r665;
	bar.sync 	0;
	cvt.u32.u16 	%r666, %rs1;
	ld.shared.u16 	%r667, [%r147];
	add.s32 	%r206, %r667, %r666;
	cvt.u32.u16 	%r668, %rs2;
	ld.shared.u16 	%r669, [%r148];
	add.s32 	%r207, %r669, %r668;
	cvt.u32.u16 	%r670, %rs3;
	ld.shared.u16 	%r671, [%r149];
	add.s32 	%r208, %r671, %r670;
	cvt.u32.u16 	%r672, %rs4;
	ld.shared.u16 	%r673, [%r150];
	add.s32 	%r209, %r673, %r672;
	cvt.u32.u16 	%r674, %rs5;
	ld.shared.u16 	%r675, [%r151];
	add.s32 	%r210, %r675, %r674;
	cvt.u32.u16 	%r676, %rs6;
	ld.shared.u16 	%r677, [%r152];
	add.s32 	%r211, %r677, %r676;
	cvt.u32.u16 	%r678, %rs7;
	ld.shared.u16 	%r679, [%r153];
	add.s32 	%r212, %r679, %r678;
	cvt.u32.u16 	%r680, %rs8;
	ld.shared.u16 	%r681, [%r154];
	add.s32 	%r213, %r681, %r680;
	cvt.u32.u16 	%r682, %rs9;
	ld.shared.u16 	%r683, [%r155];
	add.s32 	%r214, %r683, %r682;
	cvt.u32.u16 	%r684, %rs10;
	ld.shared.u16 	%r685, [%r156];
	add.s32 	%r215, %r685, %r684;
	cvt.u32.u16 	%r686, %rs11;
	ld.shared.u16 	%r687, [%r157];
	add.s32 	%r216, %r687, %r686;
	cvt.u32.u16 	%r688, %rs12;
	ld.shared.u16 	%r689, [%r158];
	add.s32 	%r217, %r689, %r688;
	cvt.u32.u16 	%r690, %rs13;
	ld.shared.u16 	%r691, [%r159];
	add.s32 	%r218, %r691, %r690;
	cvt.u32.u16 	%r692, %rs14;
	ld.shared.u16 	%r693, [%r160];
	add.s32 	%r219, %r693, %r692;
	cvt.u32.u16 	%r694, %rs15;
	ld.shared.u16 	%r695, [%r161];
	add.s32 	%r220, %r695, %r694;
	cvt.u32.u16 	%r696, %rs16;
	ld.shared.u16 	%r697, [%r162];
	add.s32 	%r221, %r697, %r696;
	cvt.u32.u16 	%r698, %rs17;
	ld.shared.u16 	%r699, [%r163];
	add.s32 	%r222, %r699, %r698;
	cvt.u32.u16 	%r700, %rs18;
	ld.shared.u16 	%r701, [%r164];
	add.s32 	%r223, %r701, %r700;
	cvt.u32.u16 	%r702, %rs19;
	ld.shared.u16 	%r703, [%r165];
	add.s32 	%r224, %r703, %r702;
	bar.sync 	0;
	setp.lt.s32 	%p53, %r859, %r304;
	@%p53 bra 	$L__BB5_121;
	cvt.u64.u32 	%rd15, %r2;
	shl.b32 	%r704, %r206, 2;
	mov.u32 	%r705, _ZZN3cub18CUB_300001_SM_10006detail10radix_sort31DeviceRadixSortSingleTileKernelINS1_5radix10policy_hubIiiyE10Policy1000ELNS0_9SortOrderE0EiiyNS1_21identity_decomposer_tEEEvPKT1_PSA_PKT2_PSE_T3_iiT4_E12temp_storage;
	add.s32 	%r706, %r705, %r704;
	st.shared.u32 	[%r706], %r878;
	shl.b32 	%r707, %r207, 2;
	add.s32 	%r708, %r705, %r707;
	st.shared.u32 	[%r708], %r877;
	shl.b32 	%r709, %r208, 2;
	add.s32 	%r710, %r705, %r709;
	st.shared.u32 	[%r710], %r876;
	shl.b32 	%r711, %r209, 2;
	add.s32 	%r712, %r705, %r711;
	st.shared.u32 	[%r712], %r875;
	shl.b32 	%r713, %r210, 2;
	add.s32 	%r714, %r705, %r713;
	st.shared.u32 	[%r714], %r874;
	shl.b32 	%r715, %r211, 2;
	add.s32 	%r716, %r705, %r715;
	st.shared.u32 	[%r716], %r873;
	shl.b32 	%r717, %r212, 2;
	add.s32 	%r718, %r705, %r717;
	st.shared.u32 	[%r718], %r872;
	shl.b32 	%r719, %r213, 2;
	add.s32 	%r720, %r705, %r719;
	st.shared.u32 	[%r720], %r871;
	shl.b32 	%r721, %r214, 2;
	add.s32 	%r722, %r705, %r721;
	st.shared.u32 	[%r722], %r870;
	shl.b32 	%r723, %r215, 2;
	add.s32 	%r724, %r705, %r723;
	st.shared.u32 	[%r724], %r869;
	shl.b32 	%r725, %r216, 2;
	add.s32 	%r726, %r705, %r725;
	st.shared.u32 	[%r726], %r868;
	shl.b32 	%r727, %r217, 2;
	add.s32 	%r728, %r705, %r727;
	st.shared.u32 	[%r728], %r867;
	shl.b32 	%r729, %r218, 2;
	add.s32 	%r730, %r705, %r729;
	st.shared.u32 	[%r730], %r866;
	shl.b32 	%r731, %r219, 2;
	add.s32 	%r732, %r705, %r731;
	st.shared.u32 	[%r732], %r865;
	shl.b32 	%r733, %r220, 2;
	add.s32 	%r734, %r705, %r733;
	st.shared.u32 	[%r734], %r864;
	shl.b32 	%r735, %r221, 2;
	add.s32 	%r736, %r705, %r735;
	st.shared.u32 	[%r736], %r863;
	shl.b32 	%r737, %r222, 2;
	add.s32 	%r738, %r705, %r737;
	st.shared.u32 	[%r738], %r862;
	shl.b32 	%r739, %r223, 2;
	add.s32 	%r740, %r705, %r739;
	st.shared.u32 	[%r740], %r861;
	shl.b32 	%r741, %r224, 2;
	add.s32 	%r742, %r705, %r741;
	st.shared.u32 	[%r742], %r860;
	bar.sync 	0;
	mad.lo.s32 	%r225, %r2, -72, %r103;
	ld.shared.u32 	%r226, [%r225];
	ld.shared.u32 	%r227, [%r225+1024];
	ld.shared.u32 	%r228, [%r225+2048];
	ld.shared.u32 	%r229, [%r225+3072];
	ld.shared.u32 	%r230, [%r225+4096];
	ld.shared.u32 	%r231, [%r225+5120];
	ld.shared.u32 	%r232, [%r225+6144];
	ld.shared.u32 	%r233, [%r225+7168];
	ld.shared.u32 	%r234, [%r225+8192];
	ld.shared.u32 	%r235, [%r225+9216];
	ld.shared.u32 	%r236, [%r225+10240];
	ld.shared.u32 	%r237, [%r225+11264];
	ld.shared.u32 	%r238, [%r225+12288];
	ld.shared.u32 	%r239, [%r225+13312];
	ld.shared.u32 	%r240, [%r225+14336];
	ld.shared.u32 	%r241, [%r225+15360];
	ld.shared.u32 	%r242, [%r225+16384];
	ld.shared.u32 	%r243, [%r225+17408];
	ld.shared.u32 	%r244, [%r225+18432];
	bar.sync 	0;
	st.shared.u32 	[%r706], %r897;
	st.shared.u32 	[%r708], %r896;
	st.shared.u32 	[%r710], %r895;
	st.shared.u32 	[%r712], %r894;
	st.shared.u32 	[%r714], %r893;
	st.shared.u32 	[%r716], %r892;
	st.shared.u32 	[%r718], %r891;
	st.shared.u32 	[%r720], %r890;
	st.shared.u32 	[%r722], %r889;
	st.shared.u32 	[%r724], %r888;
	st.shared.u32 	[%r726], %r887;
	st.shared.u32 	[%r728], %r886;
	st.shared.u32 	[%r730], %r885;
	st.shared.u32 	[%r732], %r884;
	st.shared.u32 	[%r734], %r883;
	st.shared.u32 	[%r736], %r882;
	st.shared.u32 	[%r738], %r881;
	st.shared.u32 	[%r740], %r880;
	st.shared.u32 	[%r742], %r879;
	bar.sync 	0;
	ld.shared.u32 	%r245, [%r225+1024];
	ld.shared.u32 	%r246, [%r225+2048];
	ld.shared.u32 	%r247, [%r225+3072];
	ld.shared.u32 	%r248, [%r225+4096];
	ld.shared.u32 	%r249, [%r225+5120];
	ld.shared.u32 	%r250, [%r225+6144];
	ld.shared.u32 	%r251, [%r225+7168];
	ld.shared.u32 	%r252, [%r225+8192];
	ld.shared.u32 	%r253, [%r225+9216];
	ld.shared.u32 	%r254, [%r225+10240];
	ld.shared.u32 	%r255, [%r225+11264];
	ld.shared.u32 	%r256, [%r225+12288];
	ld.shared.u32 	%r257, [%r225+13312];
	ld.shared.u32 	%r258, [%r225+14336];
	ld.shared.u32 	%r259, [%r225+15360];
	ld.shared.u32 	%r260, [%r225+16384];
	ld.shared.u32 	%r261, [%r225+17408];
	ld.shared.u32 	%r262, [%r225+18432];
	setp.gt.u64 	%p54, %rd2, %rd15;
	cvta.to.global.u64 	%rd16, %rd6;
	mul.wide.u32 	%rd17, %r2, 4;
	add.s64 	%rd4, %rd16, %rd17;
	cvta.to.global.u64 	%rd18, %rd8;
	add.s64 	%rd5, %rd18, %rd17;
	@%p54 bra 	$L__BB5_83;
	bra.uni 	$L__BB5_84;
$L__BB5_83:
	xor.b32  	%r743, %r226, -2147483648;
	ld.shared.u32 	%r744, [%r225];
	st.global.u32 	[%rd4], %r743;
	st.global.u32 	[%rd5], %r744;
$L__BB5_84:
	add.s32 	%r745, %r2, 256;
	cvt.u64.u32 	%rd19, %r745;
	setp.le.u64 	%p55, %rd2, %rd19;
	@%p55 bra 	$L__BB5_86;
	xor.b32  	%r746, %r227, -2147483648;
	st.global.u32 	[%rd4+1024], %r746;
	st.global.u32 	[%rd5+1024], %r245;
$L__BB5_86:
	add.s32 	%r747, %r2, 512;
	cvt.u64.u32 	%rd20, %r747;
	setp.le.u64 	%p56, %rd2, %rd20;
	@%p56 bra 	$L__BB5_88;
	xor.b32  	%r748, %r228, -2147483648;
	st.global.u32 	[%rd4+2048], %r748;
	st.global.u32 	[%rd5+2048], %r246;
$L__BB5_88:
	add.s32 	%r749, %r2, 768;
	cvt.u64.u32 	%rd21, %r749;
	setp.le.u64 	%p57, %rd2, %rd21;
	@%p57 bra 	$L__BB5_90;
	xor.b32  	%r750, %r229, -2147483648;
	st.global.u32 	[%rd4+3072], %r750;
	st.global.u32 	[%rd5+3072], %r247;
$L__BB5_90:
	or.b32  	%r751, %r2, 1024;
	cvt.u64.u32 	%rd22, %r751;
	setp.le.u64 	%p58, %rd2, %rd22;
	@%p58 bra 	$L__BB5_92;
	xor.b32  	%r752, %r230, -2147483648;
	st.global.u32 	[%rd4+4096], %r752;
	st.global.u32 	[%rd5+4096], %r248;
$L__BB5_92:
	add.s32 	%r753, %r2, 1280;
	cvt.u64.u32 	%rd23, %r753;
	setp.le.u64 	%p59, %rd2, %rd23;
	@%p59 bra 	$L__BB5_94;
	xor.b32  	%r754, %r231, -2147483648;
	st.global.u32 	[%rd4+5120], %r754;
	st.global.u32 	[%rd5+5120], %r249;
$L__BB5_94:
	add.s32 	%r755, %r2, 1536;
	cvt.u64.u32 	%rd24, %r755;
	setp.le.u64 	%p60, %rd2, %rd24;
	@%p60 bra 	$L__BB5_96;
	xor.b32  	%r756, %r232, -2147483648;
	st.global.u32 	[%rd4+6144], %r756;
	st.global.u32 	[%rd5+6144], %r250;
$L__BB5_96:
	add.s32 	%r757, %r2, 1792;
	cvt.u64.u32 	%rd25, %r757;
	setp.le.u64 	%p61, %rd2, %rd25;
	@%p61 bra 	$L__BB5_98;
	xor.b32  	%r758, %r233, -2147483648;
	st.global.u32 	[%rd4+7168], %r758;
	st.global.u32 	[%rd5+7168], %r251;
$L__BB5_98:
	or.b32  	%r759, %r2, 2048;
	cvt.u64.u32 	%rd26, %r759;
	setp.le.u64 	%p62, %rd2, %rd26;
	@%p62 bra 	$L__BB5_100;
	xor.b32  	%r760, %r234, -2147483648;
	st.global.u32 	[%rd4+8192], %r760;
	st.global.u32 	[%rd5+8192], %r252;
$L__BB5_100:
	add.s32 	%r761, %r2, 2304;
	cvt.u64.u32 	%rd27, %r761;
	setp.le.u64 	%p63, %rd2, %rd27;
	@%p63 bra 	$L__BB5_102;
	xor.b32  	%r762, %r235, -2147483648;
	st.global.u32 	[%rd4+9216], %r762;
	st.global.u32 	[%rd5+9216], %r253;
$L__BB5_102:
	add.s32 	%r763, %r2, 2560;
	cvt.u64.u32 	%rd28, %r763;
	setp.le.u64 	%p64, %rd2, %rd28;
	@%p64 bra 	$L__BB5_104;
	xor.b32  	%r764, %r236, -2147483648;
	st.global.u32 	[%rd4+10240], %r764;
	st.global.u32 	[%rd5+10240], %r254;
$L__BB5_104:
	add.s32 	%r765, %r2, 2816;
	cvt.u64.u32 	%rd29, %r765;
	setp.le.u64 	%p65, %rd2, %rd29;
	@%p65 bra 	$L__BB5_106;
	xor.b32  	%r766, %r237, -2147483648;
	st.global.u32 	[%rd4+11264], %r766;
	st.global.u32 	[%rd5+11264], %r255;
$L__BB5_106:
	or.b32  	%r767, %r2, 3072;
	cvt.u64.u32 	%rd30, %r767;
	setp.le.u64 	%p66, %rd2, %rd30;
	@%p66 bra 	$L__BB5_108;
	xor.b32  	%r768, %r238, -2147483648;
	st.global.u32 	[%rd4+12288], %r768;
	st.global.u32 	[%rd5+12288], %r256;
$L__BB5_108:
	add.s32 	%r769, %r2, 3328;
	cvt.u64.u32 	%rd31, %r769;
	setp.le.u64 	%p67, %rd2, %rd31;
	@%p67 bra 	$L__BB5_110;
	xor.b32  	%r770, %r239, -2147483648;
	st.global.u32 	[%rd4+13312], %r770;
	st.global.u32 	[%rd5+13312], %r257;
$L__BB5_110:
	add.s32 	%r771, %r2, 3584;
	cvt.u64.u32 	%rd32, %r771;
	setp.le.u64 	%p68, %rd2, %rd32;
	@%p68 bra 	$L__BB5_112;
	xor.b32  	%r772, %r240, -2147483648;
	st.global.u32 	[%rd4+14336], %r772;
	st.global.u32 	[%rd5+14336], %r258;
$L__BB5_112:
	add.s32 	%r773, %r2, 3840;
	cvt.u64.u32 	%rd33, %r773;
	setp.le.u64 	%p69, %rd2, %rd33;
	@%p69 bra 	$L__BB5_114;
	xor.b32  	%r774, %r241, -2147483648;
	st.global.u32 	[%rd4+15360], %r774;
	st.global.u32 	[%rd5+15360], %r259;
$L__BB5_114:
	or.b32  	%r775, %r2, 4096;
	cvt.u64.u32 	%rd34, %r775;
	setp.le.u64 	%p70, %rd2, %rd34;
	@%p70 bra 	$L__BB5_116;
	xor.b32  	%r776, %r242, -2147483648;
	st.global.u32 	[%rd4+16384], %r776;
	st.global.u32 	[%rd5+16384], %r260;
$L__BB5_116:
	add.s32 	%r777, %r2, 4352;
	cvt.u64.u32 	%rd35, %r777;
	setp.le.u64 	%p71, %rd2, %rd35;
	@%p71 bra 	$L__BB5_118;
	xor.b32  	%r778, %r243, -2147483648;
	st.global.u32 	[%rd4+17408], %r778;
	st.global.u32 	[%rd5+17408], %r261;
$L__BB5_118:
	add.s32 	%r779, %r2, 4608;
	cvt.u64.u32 	%rd36, %r779;
	setp.le.u64 	%p72, %rd2, %rd36;
	@%p72 bra 	$L__BB5_120;
	xor.b32  	%r780, %r244, -2147483648;
	st.global.u32 	[%rd4+18432], %r780;
	st.global.u32 	[%rd5+18432], %r262;
$L__BB5_120:
	ret;
$L__BB5_121:
	shl.b32 	%r781, %r206, 2;
	mov.u32 	%r782, _ZZN3cub18CUB_300001_SM_10006detail10radix_sort31DeviceRadixSortSingleTileKernelINS1_5radix10policy_hubIiiyE10Policy1000ELNS0_9SortOrderE0EiiyNS1_21identity_decomposer_tEEEvPKT1_PSA_PKT2_PSE_T3_iiT4_E12temp_storage;
	add.s32 	%r783, %r782, %r781;
	st.shared.u32 	[%r783], %r878;
	shl.b32 	%r784, %r207, 2;
	add.s32 	%r785, %r782, %r784;
	st.shared.u32 	[%r785], %r877;
	shl.b32 	%r786, %r208, 2;
	add.s32 	%r787, %r782, %r786;
	st.shared.u32 	[%r787], %r876;
	shl.b32 	%r788, %r209, 2;
	add.s32 	%r789, %r782, %r788;
	st.shared.u32 	[%r789], %r875;
	shl.b32 	%r790, %r210, 2;
	add.s32 	%r791, %r782, %r790;
	st.shared.u32 	[%r791], %r874;
	shl.b32 	%r792, %r211, 2;
	add.s32 	%r793, %r782, %r792;
	st.shared.u32 	[%r793], %r873;
	shl.b32 	%r794, %r212, 2;
	add.s32 	%r795, %r782, %r794;
	st.shared.u32 	[%r795], %r872;
	shl.b32 	%r796, %r213, 2;
	add.s32 	%r797, %r782, %r796;
	st.shared.u32 	[%r797], %r871;
	shl.b32 	%r798, %r214, 2;
	add.s32 	%r799, %r782, %r798;
	st.shared.u32 	[%r799], %r870;
	shl.b32 	%r800, %r215, 2;
	add.s32 	%r801, %r782, %r800;
	st.shared.u32 	[%r801], %r869;
	shl.b32 	%r802, %r216, 2;
	add.s32 	%r803, %r782, %r802;
	st.shared.u32 	[%r803], %r868;
	shl.b32 	%r804, %r217, 2;
	add.s32 	%r805, %r782, %r804;
	st.shared.u32 	[%r805], %r867;
	shl.b32 	%r806, %r218, 2;
	add.s32 	%r807, %r782, %r806;
	st.shared.u32 	[%r807], %r866;
	shl.b32 	%r808, %r219, 2;
	add.s32 	%r809, %r782, %r808;
	st.shared.u32 	[%r809], %r865;
	shl.b32 	%r810, %r220, 2;
	add.s32 	%r811, %r782, %r810;
	st.shared.u32 	[%r811], %r864;
	shl.b32 	%r812, %r221, 2;
	add.s32 	%r813, %r782, %r812;
	st.shared.u32 	[%r813], %r863;
	shl.b32 	%r814, %r222, 2;
	add.s32 	%r815, %r782, %r814;
	st.shared.u32 	[%r815], %r862;
	shl.b32 	%r816, %r223, 2;
	add.s32 	%r817, %r782, %r816;
	st.shared.u32 	[%r817], %r861;
	shl.b32 	%r818, %r224, 2;
	add.s32 	%r819, %r782, %r818;
	st.shared.u32 	[%r819], %r860;
	bar.sync 	0;
	ld.shared.u32 	%r878, [%r103];
	ld.shared.u32 	%r877, [%r103+4];
	ld.shared.u32 	%r876, [%r103+8];
	ld.shared.u32 	%r875, [%r103+12];
	ld.shared.u32 	%r874, [%r103+16];
	ld.shared.u32 	%r873, [%r103+20];
	ld.shared.u32 	%r872, [%r103+24];
	ld.shared.u32 	%r871, [%r103+28];
	ld.shared.u32 	%r870, [%r103+32];
	ld.shared.u32 	%r869, [%r103+36];
	ld.shared.u32 	%r868, [%r103+40];
	ld.shared.u32 	%r867, [%r103+44];
	ld.shared.u32 	%r866, [%r103+48];
	ld.shared.u32 	%r865, [%r103+52];
	ld.shared.u32 	%r864, [%r103+56];
	ld.shared.u32 	%r863, [%r103+60];
	ld.shared.u32 	%r862, [%r103+64];
	ld.shared.u32 	%r861, [%r103+68];
	ld.shared.u32 	%r860, [%r103+72];
	bar.sync 	0;
	st.shared.u32 	[%r783], %r897;
	st.shared.u32 	[%r785], %r896;
	st.shared.u32 	[%r787], %r895;
	st.shared.u32 	[%r789], %r894;
	st.shared.u32 	[%r791], %r893;
	st.shared.u32 	[%r793], %r892;
	st.shared.u32 	[%r795], %r891;
	st.shared.u32 	[%r797], %r890;
	st.shared.u32 	[%r799], %r889;
	st.shared.u32 	[%r801], %r888;
	st.shared.u32 	[%r803], %r887;
	st.shared.u32 	[%r805], %r886;
	st.shared.u32 	[%r807], %r885;
	st.shared.u32 	[%r809], %r884;
	st.shared.u32 	[%r811], %r883;
	st.shared.u32 	[%r813], %r882;
	st.shared.u32 	[%r815], %r881;
	st.shared.u32 	[%r817], %r880;
	st.shared.u32 	[%r819], %r879;
	bar.sync 	0;
	ld.shared.u32 	%r897, [%r103];
	ld.shared.u32 	%r896, [%r103+4];
	ld.shared.u32 	%r895, [%r103+8];
	ld.shared.u32 	%r894, [%r103+12];
	ld.shared.u32 	%r893, [%r103+16];
	ld.shared.u32 	%r892, [%r103+20];
	ld.shared.u32 	%r891, [%r103+24];
	ld.shared.u32 	%r890, [%r103+28];
	ld.shared.u32 	%r889, [%r103+32];
	ld.shared.u32 	%r888, [%r103+36];
	ld.shared.u32 	%r887, [%r103+40];
	ld.shared.u32 	%r886, [%r103+44];
	ld.shared.u32 	%r885, [%r103+48];
	ld.shared.u32 	%r884, [%r103+52];
	ld.shared.u32 	%r883, [%r103+56];
	ld.shared.u32 	%r882, [%r103+60];
	ld.shared.u32 	%r881, [%r103+64];
	ld.shared.u32 	%r880, [%r103+68];
	ld.shared.u32 	%r879, [%r103+72];
	bar.sync 	0;
	add.s32 	%r859, %r859, 6;
	add.s32 	%r858, %r858, -6;
	bra.uni 	$L__BB5_77;

}
	// .globl	_ZN3cub18CUB_300001_SM_10006detail10radix_sort30DeviceRadixSortHistogramKernelINS1_5radix10policy_hubIiiyE10Policy1000ELNS0_9SortOrderE0EiyNS1_21identity_decomposer_tEEEvPT2_PKT1_SA_iiT3_
.visible .entry _ZN3cub18CUB_300001_SM_10006detail10radix_sort30DeviceRadixSortHistogramKernelINS1_5radix10policy_hubIiiyE10Policy1000ELNS0_9SortOrderE0EiyNS1_21identity_decomposer_tEEEvPT2_PKT1_SA_iiT3_(
	.param .u64 .ptr .align 1 _ZN3cub18CUB_300001_SM_10006detail10radix_sort30DeviceRadixSortHistogramKernelINS1_5radix10policy_hubIiiyE10Policy1000ELNS0_9SortOrderE0EiyNS1_21identity_decomposer_tEEEvPT2_PKT1_SA_iiT3__param_0,
	.param .u64 .ptr .align 1 _ZN3cub18CUB_300001_SM_10006detail10radix_sort30DeviceRadixSortHistogramKernelINS1_5radix10policy_hubIiiyE10Policy1000ELNS0_9SortOrderE0EiyNS1_21identity_decomposer_tEEEvPT2_PKT1_SA_iiT3__param_1,
	.param .u64 _ZN3cub18CUB_300001_SM_10006detail10radix_sort30DeviceRadixSortHistogramKernelINS1_5radix10policy_hubIiiyE10Policy1000ELNS0_9SortOrderE0EiyNS1_21identity_decomposer_tEEEvPT2_PKT1_SA_iiT3__param_2,
	.param .u32 _ZN3cub18CUB_300001_SM_10006detail10radix_sort30DeviceRadixSortHistogramKernelINS1_5radix10policy_hubIiiyE10Policy1000ELNS0_9SortOrderE0EiyNS1_21identity_decomposer_tEEEvPT2_PKT1_SA_iiT3__param_3,
	.param .u32 _ZN3cub18CUB_300001_SM_10006detail10radix_sort30DeviceRadixSortHistogramKernelINS1_5radix10policy_hubIiiyE10Policy1000ELNS0_9SortOrderE0EiyNS1_21identity_decomposer_tEEEvPT2_PKT1_SA_iiT3__param_4,
	.param .align 1 .b8 _ZN3cub18CUB_300001_SM_10006detail10radix_sort30DeviceRadixSortHistogramKernelINS1_5radix10policy_hubIiiyE10Policy1000ELNS0_9SortOrderE0EiyNS1_21identity_decomposer_tEEEvPT2_PKT1_SA_iiT3__param_5[1]
)
.maxntid 128
{
	.reg .pred 	%p<91>;
	.reg .b32 	%r<486>;
	.reg .b64 	%rd<137>;
	// demoted variable
	.shared .align 4 .b8 _ZZN3cub18CUB_300001_SM_10006detail10radix_sort30DeviceRadixSortHistogramKernelINS1_5radix10policy_hubIiiyE10Policy1000ELNS0_9SortOrderE0EiyNS1_21identity_decomposer_tEEEvPT2_PKT1_SA_iiT3_E12temp_storage[4096];
	ld.param.u64 	%rd18, [_ZN3cub18CUB_300001_SM_10006detail10radix_sort30DeviceRadixSortHistogramKernelINS1_5radix10policy_hubIiiyE10Policy1000ELNS0_9SortOrderE0EiyNS1_21identity_decomposer_tEEEvPT2_PKT1_SA_iiT3__param_0];
	ld.param.u64 	%rd19, [_ZN3cub18CUB_300001_SM_10006detail10radix_sort30DeviceRadixSortHistogramKernelINS1_5radix10policy_hubIiiyE10Policy1000ELNS0_9SortOrderE0EiyNS1_21identity_decomposer_tEEEvPT2_PKT1_SA_iiT3__param_1];
	ld.param.u64 	%rd17, [_ZN3cub18CUB_300001_SM_10006detail10radix_sort30DeviceRadixSortHistogramKernelINS1_5radix10policy_hubIiiyE10Policy1000ELNS0_9SortOrderE0EiyNS1_21identity_decomposer_tEEEvPT2_PKT1_SA_iiT3__param_2];
	ld.param.u32 	%r174, [_ZN3cub18CUB_300001_SM_10006detail10radix_sort30DeviceRadixSortHistogramKernelINS1_5radix10policy_hubIiiyE10Policy1000ELNS0_9SortOrderE0EiyNS1_21identity_decomposer_tEEEvPT2_PKT1_SA_iiT3__param_3];
	ld.param.u32 	%r175, [_ZN3cub18CUB_300001_SM_10006detail10radix_sort30DeviceRadixSortHistogramKernelINS1_5radix10policy_hubIiiyE10Policy1000ELNS0_9SortOrderE0EiyNS1_21identity_decomposer_tEEEvPT2_PKT1_SA_iiT3__param_4];
	cvta.to.global.u64 	%rd1, %rd19;
	cvta.to.global.u64 	%rd2, %rd18;
	setp.eq.s64 	%p2, %rd17, 0;
	@%p2 bra 	$L__BB6_153;
	sub.s32 	%r176, %r175, %r174;
	add.s32 	%r177, %r176, 7;
	shr.s32 	%r178, %r177, 31;
	shr.u32 	%r179, %r178, 29;
	add.s32 	%r180, %r177, %r179;
	shr.s32 	%r181, %r180, 3;
	mov.u32 	%r182, %tid.x;
	setp.gt.u32 	%p3, %r182, 255;
	setp.lt.s32 	%p4, %r177, 8;
	mov.u32 	%r183, %ctaid.x;
	shl.b32 	%r184, %r183, 11;
	cvt.u64.u32 	%rd3, %r184;
	mov.u32 	%r185, %nctaid.x;
	shl.b32 	%r186, %r185, 11;
	cvt.u64.u32 	%rd4, %r186;
	add.s32 	%r1, %r181, -1;
	and.b32  	%r2, %r181, 15;
	and.b32  	%r3, %r181, 7;
	add.s32 	%r4, %r3, -1;
	and.b32  	%r5, %r181, 3;
	or.pred  	%p1, %p3, %p4;
	shl.b32 	%r187, %r182, 2;
	mov.u32 	%r188, _ZZN3cub18CUB_300001_SM_10006detail10radix_sort30DeviceRadixSortHistogramKernelINS1_5radix10policy_hubIiiyE10Policy1000ELNS0_9SortOrderE0EiyNS1_21identity_decomposer_tEEEvPT2_PKT1_SA_iiT3_E12temp_storage;
	add.s32 	%r6, %r188, %r187;
	and.b32  	%r7, %r181, 268435440;
	cvt.u64.u32 	%rd5, %r182;
	add.s32 	%r8, %r182, 128;
	add.s32 	%r9, %r182, 256;
	add.s32 	%r10, %r182, 384;
	add.s32 	%r11, %r182, 512;
	add.s32 	%r12, %r182, 640;
	add.s32 	%r13, %r182, 768;
	or.b32  	%r14, %r182, 1024;
	add.s32 	%r15, %r182, 1920;
	and.b32  	%r16, %r181, 268435448;
	and.b32  	%r17, %r181, 1;
	neg.s32 	%r18, %r7;
	add.s32 	%r19, %r6, 8192;
	add.s64 	%rd21, %rd17, -1;
	shr.u64 	%rd22, %rd21, 30;
	add.s64 	%rd23, %rd22, 1;
	min.u64 	%rd6, %rd23, %rd17;
	mov.b64 	%rd135, 0;
$L__BB6_2:
	@%p1 bra 	$L__BB6_30;
	setp.lt.u32 	%p5, %r1, 15;
	mov.b32 	%r439, 0;
	@%p5 bra 	$L__BB6_6;
	mov.u32 	%r436, %r19;
	mov.u32 	%r437, %r18;
$L__BB6_5:
	.pragma "nounroll";
	mov.b32 	%r190, 0;
	st.shared.u32 	[%r436+-8192], %r190;
	st.shared.u32 	[%r436+-7168], %r190;
	st.shared.u32 	[%r436+-6144], %r190;
	st.shared.u32 	[%r436+-5120], %r190;
	st.shared.u32 	[%r436+-4096], %r190;
	st.shared.u32 	[%r436+-3072], %r190;
	st.shared.u32 	[%r436+-2048], %r190;
	st.shared.u32 	[%r436+-1024], %r190;
	st.shared.u32 	[%r436], %r190;
	st.shared.u32 	[%r436+1024], %r190;
	st.shared.u32 	[%r436+2048], %r190;
	st.shared.u32 	[%r436+3072], %r190;
	st.shared.u32 	[%r436+4096], %r190;
	st.shared.u32 	[%r436+5120], %r190;
	st.shared.u32 	[%r436+6144], %r190;
	st.shared.u32 	[%r436+7168], %r190;
	add.s32 	%r437, %r437, 16;
	add.s32 	%r436, %r436, 16384;
	setp.ne.s32 	%p6, %r437, 0;
	mov.u32 	%r439, %r7;
	@%p6 bra 	$L__BB6_5;
$L__BB6_6:
	add.s32 	%r25, %r2, -1;
	setp.eq.s32 	%p7, %r2, 0;
	@%p7 bra 	$L__BB6_16;
	setp.lt.u32 	%p8, %r25, 7;
	@%p8 bra 	$L__BB6_9;
	shl.b32 	%r191, %r439, 10;
	add.s32 	%r192, %r6, %r191;
	mov.b32 	%r193, 0;
	st.shared.u32 	[%r192], %r193;
	st.shared.u32 	[%r192+1024], %r193;
	st.shared.u32 	[%r192+2048], %r193;
	st.shared.u32 	[%r192+3072], %r193;
	st.shared.u32 	[%r192+4096], %r193;
	st.shared.u32 	[%r192+5120], %r193;
	st.shared.u32 	[%r192+6144], %r193;
	st.shared.u32 	[%r192+7168], %r193;
	add.s32 	%r439, %r439, 8;
$L__BB6_9:
	setp.eq.s32 	%p9, %r3, 0;
	@%p9 bra 	$L__BB6_16;
	setp.lt.u32 	%p10, %r4, 3;
	@%p10 bra 	$L__BB6_12;
	shl.b32 	%r194, %r439, 10;
	add.s32 	%r195, %r6, %r194;
	mov.b32 	%r196, 0;
	st.shared.u32 	[%r195], %r196;
	st.shared.u32 	[%r195+1024], %r196;
	st.shared.u32 	[%r195+2048], %r196;
	st.shared.u32 	[%r195+3072], %r196;
	add.s32 	%r439, %r439, 4;
$L__BB6_12:
	setp.eq.s32 	%p11, %r5, 0;
	@%p11 bra 	$L__BB6_16;
	setp.eq.s32 	%p12, %r5, 1;
	shl.b32 	%r197, %r439, 10;
	add.s32 	%r30, %r6, %r197;
	mov.b32 	%r198, 0;
	st.shared.u32 	[%r30], %r198;
	@%p12 bra 	$L__BB6_16;
	setp.eq.s32 	%p13, %r5, 2;
	mov.b32 	%r199, 0;
	st.shared.u32 	[%r30+1024], %r199;
	@%p13 bra 	$L__BB6_16;
	mov.b32 	%r200, 0;
	st.shared.u32 	[%r30+2048], %r200;
$L__BB6_16:
	cvt.u32.u64 	%r201, %rd5;
	setp.gt.u32 	%p14, %r201, 127;
	@%p14 bra 	$L__BB6_30;
	setp.lt.u32 	%p15, %r1, 15;
	mov.b32 	%r443, 0;
	@%p15 bra 	$L__BB6_20;
	mov.b32 	%r441, 0;
$L__BB6_19:
	.pragma "nounroll";
	shl.b32 	%r204, %r441, 10;
	add.s32 	%r205, %r6, %r204;
	mov.b32 	%r206, 0;
	st.shared.u32 	[%r205+512], %r206;
	st.shared.u32 	[%r205+1536], %r206;
	st.shared.u32 	[%r205+2560], %r206;
	st.shared.u32 	[%r205+3584], %r206;
	st.shared.u32 	[%r205+4608], %r206;
	st.shared.u32 	[%r205+5632], %r206;
	st.shared.u32 	[%r205+6656], %r206;
	st.shared.u32 	[%r205+7680], %r206;
	st.shared.u32 	[%r205+8704], %r206;
	st.shared.u32 	[%r205+9728], %r206;
	st.shared.u32 	[%r205+10752], %r206;
	st.shared.u32 	[%r205+11776], %r206;
	st.shared.u32 	[%r205+12800], %r206;
	st.shared.u32 	[%r205+13824], %r206;
	st.shared.u32 	[%r205+14848], %r206;
	st.shared.u32 	[%r205+15872], %r206;
	add.s32 	%r441, %r441, 16;
	setp.ne.s32 	%p16, %r441, %r7;
	mov.u32 	%r443, %r7;
	@%p16 bra 	$L__BB6_19;
$L__BB6_20:
	setp.eq.s32 	%p17, %r2, 0;
	@%p17 bra 	$L__BB6_30;
	setp.lt.u32 	%p18, %r25, 7;
	@%p18 bra 	$L__BB6_23;
	shl.b32 	%r207, %r443, 10;
	add.s32 	%r208, %r6, %r207;
	mov.b32 	%r209, 0;
	st.shared.u32 	[%r208+512], %r209;
	st.shared.u32 	[%r208+1536], %r209;
	st.shared.u32 	[%r208+2560], %r209;
	st.shared.u32 	[%r208+3584], %r209;
	st.shared.u32 	[%r208+4608], %r209;
	st.shared.u32 	[%r208+5632], %r209;
	st.shared.u32 	[%r208+6656], %r209;
	st.shared.u32 	[%r208+7680], %r209;
	add.s32 	%r443, %r443, 8;
$L__BB6_23:
	setp.eq.s32 	%p19, %r3, 0;
	@%p19 bra 	$L__BB6_30;
	setp.lt.u32 	%p20, %r4, 3;
	@%p20 bra 	$L__BB6_26;
	shl.b32 	%r210, %r443, 10;
	add.s32 	%r211, %r6, %r210;
	mov.b32 	%r212, 0;
	st.shared.u32 	[%r211+512], %r212;
	st.shared.u32 	[%r211+1536], %r212;
	st.shared.u32 	[%r211+2560], %r212;
	st.shared.u32 	[%r211+3584], %r212;
	add.s32 	%r443, %r443, 4;
$L__BB6_26:
	setp.eq.s32 	%p21, %r5, 0;
	@%p21 bra 	$L__BB6_30;
	setp.eq.s32 	%p22, %r5, 1;
	shl.b32 	%r213, %r443, 10;
	add.s32 	%r38, %r6, %r213;
	mov.b32 	%r214, 0;
	st.shared.u32 	[%r38+512], %r214;
	@%p22 bra 	$L__BB6_30;
	setp.eq.s32 	%p23, %r5, 2;
	mov.b32 	%r215, 0;
	st.shared.u32 	[%r38+1536], %r215;
	@%p23 bra 	$L__BB6_30;
	mov.b32 	%r216, 0;
	st.shared.u32 	[%r38+2560], %r216;
$L__BB6_30:
	bar.sync 	0;
	bar.sync 	0;
	shl.b64 	%rd8, %rd135, 30;
	sub.s64 	%rd24, %rd17, %rd8;
	min.u64 	%rd9, %rd24, 1073741824;
	setp.le.u64 	%p24, %rd9, %rd3;
	@%p24 bra 	$L__BB6_70;
	mov.u64 	%rd136, %rd3;
$L__BB6_32:
	add.s64 	%rd11, %rd136, %rd8;
	sub.s64 	%rd12, %rd17, %rd11;
	setp.lt.u64 	%p25, %rd12, 2048;
	@%p25 bra 	$L__BB6_34;
	add.s64 	%rd27, %rd11, %rd5;
	shl.b64 	%rd28, %rd27, 2;
	add.s64 	%rd29, %rd1, %rd28;
	ld.global.u32 	%r475, [%rd29];
	ld.global.u32 	%r474, [%rd29+512];
	ld.global.u32 	%r473, [%rd29+1024];
	ld.global.u32 	%r472, [%rd29+1536];
	ld.global.u32 	%r471, [%rd29+2048];
	ld.global.u32 	%r470, [%rd29+2560];
	ld.global.u32 	%r469, [%rd29+3072];
	ld.global.u32 	%r468, [%rd29+3584];
	ld.global.u32 	%r467, [%rd29+4096];
	ld.global.u32 	%r466, [%rd29+4608];
	ld.global.u32 	%r465, [%rd29+5120];
	ld.global.u32 	%r464, [%rd29+5632];
	ld.global.u32 	%r463, [%rd29+6144];
	ld.global.u32 	%r462, [%rd29+6656];
	ld.global.u32 	%r461, [%rd29+7168];
	ld.global.u32 	%r460, [%rd29+7680];
	bra.uni 	$L__BB6_66;
$L__BB6_34:
	cvt.u32.u64 	%r218, %rd5;
	cvt.u32.u64 	%r55, %rd12;
	setp.ge.s32 	%p26, %r218, %r55;
	add.s64 	%rd25, %rd11, %rd5;
	shl.b64 	%rd26, %rd25, 2;
	add.s64 	%rd13, %rd1, %rd26;
	mov.b32 	%r475, 2147483647;
	@%p26 bra 	$L__BB6_36;
	ld.global.u32 	%r475, [%rd13];
$L__BB6_36:
	setp.ge.s32 	%p27, %r8, %r55;
	mov.b32 	%r474, 2147483647;
	@%p27 bra 	$L__BB6_38;
	ld.global.u32 	%r474, [%rd13+512];
$L__BB6_38:
	setp.ge.s32 	%p28, %r9, %r55;
	mov.b32 	%r473, 2147483647;
	@%p28 bra 	$L__BB6_40;
	ld.global.u32 	%r473, [%rd13+1024];
$L__BB6_40:
	setp.ge.s32 	%p29, %r10, %r55;
	mov.b32 	%r472, 2147483647;
	@%p29 bra 	$L__BB6_42;
	ld.global.u32 	%r472, [%rd13+1536];
$L__BB6_42:
	setp.ge.s32 	%p30, %r11, %r55;
	mov.b32 	%r471, 2147483647;
	@%p30 bra 	$L__BB6_44;
	ld.global.u32 	%r471, [%rd13+2048];
$L__BB6_44:
	setp.ge.s32 	%p31, %r12, %r55;
	mov.b32 	%r470, 2147483647;
	@%p31 bra 	$L__BB6_46;
	ld.global.u32 	%r470, [%rd13+2560];
$L__BB6_46:
	setp.ge.s32 	%p32, %r13, %r55;
	mov.b32 	%r469, 2147483647;
	@%p32 bra 	$L__BB6_48;
	ld.global.u32 	%r469, [%rd13+3072];
$L__BB6_48:
	mov.u32 	%r226, %tid.x;
	add.s32 	%r227, %r226, 896;
	setp.ge.s32 	%p33, %r227, %r55;
	mov.b32 	%r468, 2147483647;
	@%p33 bra 	$L__BB6_50;
	ld.global.u32 	%r468, [%rd13+3584];
$L__BB6_50:
	setp.ge.s32 	%p34, %r14, %r55;
	mov.b32 	%r467, 2147483647;
	@%p34 bra 	$L__BB6_52;
	ld.global.u32 	%r467, [%rd13+4096];
$L__BB6_52:
	add.s32 	%r231, %r226, 1152;
	setp.ge.s32 	%p35, %r231, %r55;
	mov.b32 	%r466, 2147483647;
	@%p35 bra 	$L__BB6_54;
	ld.global.u32 	%r466, [%rd13+4608];
$L__BB6_54:
	add.s32 	%r234, %r226, 1280;
	setp.ge.s32 	%p36, %r234, %r55;
	mov.b32 	%r465, 2147483647;
	@%p36 bra 	$L__BB6_56;
	ld.global.u32 	%r465, [%rd13+5120];
$L__BB6_56:
	add.s32 	%r237, %r226, 1408;
	setp.ge.s32 	%p37, %r237, %r55;
	mov.b32 	%r464, 2147483647;
	@%p37 bra 	$L__BB6_58;
	ld.global.u32 	%r464, [%rd13+5632];
$L__BB6_58:
	add.s32 	%r240, %r226, 1536;
	setp.ge.s32 	%p38, %r240, %r55;
	mov.b32 	%r463, 2147483647;
	@%p38 bra 	$L__BB6_60;
	ld.global.u32 	%r463, [%rd13+6144];
$L__BB6_60:
	add.s32 	%r243, %r226, 1664;
	setp.ge.s32 	%p39, %r243, %r55;
	mov.b32 	%r462, 2147483647;
	@%p39 bra 	$L__BB6_62;
	ld.global.u32 	%r462, [%rd13+6656];
$L__BB6_62:
	add.s32 	%r246, %r226, 1792;
	setp.ge.s32 	%p40, %r246, %r55;
	mov.b32 	%r461, 2147483647;
	@%p40 bra 	$L__BB6_64;
	ld.global.u32 	%r461, [%rd13+7168];
$L__BB6_64:
	setp.ge.s32 	%p41, %r15, %r55;
	mov.b32 	%r460, 2147483647;
	@%p41 bra 	$L__BB6_66;
	ld.global.u32 	%r460, [%rd13+7680];
$L__BB6_66:
	setp.le.s32 	%p42, %r175, %r174;
	@%p42 bra 	$L__BB6_69;
	xor.b32  	%r103, %r460, -2147483648;
	xor.b32  	%r104, %r461, -2147483648;
	xor.b32  	%r105, %r462, -2147483648;
	xor.b32  	%r106, %r463, -2147483648;
	xor.b32  	%r107, %r464, -2147483648;
	xor.b32  	%r108, %r465, -2147483648;
	xor.b32  	%r109, %r466, -2147483648;
	xor.b32  	%r110, %r467, -2147483648;
	xor.b32  	%r111, %r468, -2147483648;
	xor.b32  	%r112, %r469, -2147483648;
	xor.b32  	%r113, %r470, -2147483648;
	xor.b32  	%r114, %r471, -2147483648;
	xor.b32  	%r115, %r472, -2147483648;
	xor.b32  	%r116, %r473, -2147483648;
	xor.b32  	%r117, %r474, -2147483648;
	xor.b32  	%r118, %r475, -2147483648;
	mov.b32 	%r476, 0;
	mov.u32 	%r477, %r174;
$L__BB6_68:
	sub.s32 	%r249, %r175, %r477;
	shl.b32 	%r250, %r476, 10;
	mov.u32 	%r251, _ZZN3cub18CUB_300001_SM_10006detail10radix_sort30DeviceRadixSortHistogramKernelINS1_5radix10policy_hubIiiyE10Policy1000ELNS0_9SortOrderE0EiyNS1_21identity_decomposer_tEEEvPT2_PKT1_SA_iiT3_E12temp_storage;
	add.s32 	%r252, %r251, %r250;
	min.s32 	%r253, %r249, 8;
	mov.b32 	%r254, -1;
	shl.b32 	%r255, %r254, %r253;
	not.b32 	%r256, %r255;
	shr.u32 	%r257, %r118, %r477;
	and.b32  	%r258, %r257, %r256;
	shl.b32 	%r259, %r258, 2;
	add.s32 	%r260, %r252, %r259;
	atom.shared.add.u32 	%r261, [%r260], 1;
	shr.u32 	%r262, %r117, %r477;
	and.b32  	%r263, %r262, %r256;
	shl.b32 	%r264, %r263, 2;
	add.s32 	%r265, %r252, %r264;
	atom.shared.add.u32 	%r266, [%r265], 1;
	shr.u32 	%r267, %r116, %r477;
	and.b32  	%r268, %r267, %r256;
	shl.b32 	%r269, %r268, 2;
	add.s32 	%r270, %r252, %r269;
	atom.shared.add.u32 	%r271, [%r270], 1;
	shr.u32 	%r272, %r115, %r477;
	and.b32  	%r273, %r272, %r256;
	shl.b32 	%r274, %r273, 2;
	add.s32 	%r275, %r252, %r274;
	atom.shared.add.u32 	%r276, [%r275], 1;
	shr.u32 	%r277, %r114, %r477;
	and.b32  	%r278, %r277, %r256;
	shl.b32 	%r279, %r278, 2;
	add.s32 	%r280, %r252, %r279;
	atom.shared.add.u32 	%r281, [%r280], 1;
	shr.u32 	%r282, %r113, %r477;
	and.b32  	%r283, %r282, %r256;
	shl.b32 	%r284, %r283, 2;
	add.s32 	%r285, %r252, %r284;
	atom.shared.add.u32 	%r286, [%r285], 1;
	shr.u32 	%r287, %r112, %r477;
	and.b32  	%r288, %r287, %r256;
	shl.b32 	%r289, %r288, 2;
	add.s32 	%r290, %r252, %r289;
	atom.shared.add.u32 	%r291, [%r290], 1;
	shr.u32 	%r292, %r111, %r477;
	and.b32  	%r293, %r292, %r256;
	shl.b32 	%r294, %r293, 2;
	add.s32 	%r295, %r252, %r294;
	atom.shared.add.u32 	%r296, [%r295], 1;
	shr.u32 	%r297, %r110, %r477;
	and.b32  	%r298, %r297, %r256;
	shl.b32 	%r299, %r298, 2;
	add.s32 	%r300, %r252, %r299;
	atom.shared.add.u32 	%r301, [%r300], 1;
	shr.u32 	%r302, %r109, %r477;
	and.b32  	%r303, %r302, %r256;
	shl.b32 	%r304, %r303, 2;
	add.s32 	%r305, %r252, %r304;
	atom.shared.add.u32 	%r306, [%r305], 1;
	shr.u32 	%r307, %r108, %r477;
	and.b32  	%r308, %r307, %r256;
	shl.b32 	%r309, %r308, 2;
	add.s32 	%r310, %r252, %r309;
	atom.shared.add.u32 	%r311, [%r310], 1;
	shr.u32 	%r312, %r107, %r477;
	and.b32  	%r313, %r312, %r256;
	shl.b32 	%r314, %r313, 2;
	add.s32 	%r315, %r252, %r314;
	atom.shared.add.u32 	%r316, [%r315], 1;
	shr.u32 	%r317, %r106, %r477;
	and.b32  	%r318, %r317, %r256;
	shl.b32 	%r319, %r318, 2;
	add.s32 	%r320, %r252, %r319;
	atom.shared.add.u32 	%r321, [%r320], 1;
	shr.u32 	%r322, %r105, %r477;
	and.b32  	%r323, %r322, %r256;
	shl.b32 	%r324, %r323, 2;
	add.s32 	%r325, %r252, %r324;
	atom.shared.add.u32 	%r326, [%r325], 1;
	shr.u32 	%r327, %r104, %r477;
	and.b32  	%r328, %r327, %r256;
	shl.b32 	%r329, %r328, 2;
	add.s32 	%r330, %r252, %r329;
	atom.shared.add.u32 	%r331, [%r330], 1;
	shr.u32 	%r332, %r103, %r477;
	and.b32  	%r333, %r332, %r256;
	shl.b32 	%r334, %r333, 2;
	add.s32 	%r335, %r252, %r334;
	atom.shared.add.u32 	%r336, [%r335], 1;
	add.s32 	%r477, %r477, 8;
	add.s32 	%r476, %r476, 1;
	setp.lt.s32 	%p43, %r477, %r175;
	@%p43 bra 	$L__BB6_68;
$L__BB6_69:
	add.s64 	%rd136, %rd136, %rd4;
	setp.lt.u64 	%p44, %rd136, %rd9;
	@%p44 bra 	$L__BB6_32;
$L__BB6_70:
	bar.sync 	0;
	@%p1 bra 	$L__BB6_152;
	setp.lt.u32 	%p45, %r1, 7;
	mov.b32 	%r480, 0;
	@%p45 bra 	$L__BB6_90;
	mov.b32 	%r478, 0;
$L__BB6_73:
	.pragma "nounroll";
	shl.b32 	%r339, %r478, 10;
	add.s32 	%r124, %r6, %r339;
	ld.shared.u32 	%r125, [%r124];
	setp.eq.s32 	%p46, %r125, 0;
	@%p46 bra 	$L__BB6_75;
	cvt.u32.u64 	%r340, %rd5;
	shl.b32 	%r341, %r478, 8;
	add.s32 	%r342, %r341, %r340;
	mul.wide.u32 	%rd30, %r342, 8;
	add.s64 	%rd31, %rd2, %rd30;
	cvt.u64.u32 	%rd32, %r125;
	atom.global.add.u64 	%rd33, [%rd31], %rd32;
$L__BB6_75:
	ld.shared.u32 	%r126, [%r124+1024];
	setp.eq.s32 	%p47, %r126, 0;
	@%p47 bra 	$L__BB6_77;
	cvt.u32.u64 	%r343, %rd5;
	shl.b32 	%r344, %r478, 8;
	add.s32 	%r345, %r344, %r343;
	add.s32 	%r346, %r345, 256;
	mul.wide.u32 	%rd34, %r346, 8;
	add.s64 	%rd35, %rd2, %rd34;
	cvt.u64.u32 	%rd36, %r126;
	atom.global.add.u64 	%rd37, [%rd35], %rd36;
$L__BB6_77:
	ld.shared.u32 	%r127, [%r124+2048];
	setp.eq.s32 	%p48, %r127, 0;
	@%p48 bra 	$L__BB6_79;
	cvt.u32.u64 	%r347, %rd5;
	shl.b32 	%r348, %r478, 8;
	add.s32 	%r349, %r348, %r347;
	add.s32 	%r350, %r349, 512;
	mul.wide.u32 	%rd38, %r350, 8;
	add.s64 	%rd39, %rd2, %rd38;
	cvt.u64.u32 	%rd40, %r127;
	atom.global.add.u64 	%rd41, [%rd39], %rd40;
$L__BB6_79:
	ld.shared.u32 	%r128, [%r124+3072];
	setp.eq.s32 	%p49, %r128, 0;
	@%p49 bra 	$L__BB6_81;
	cvt.u32.u64 	%r351, %rd5;
	shl.b32 	%r352, %r478, 8;
	add.s32 	%r353, %r352, %r351;
	add.s32 	%r354, %r353, 768;
	mul.wide.u32 	%rd42, %r354, 8;
	add.s64 	%rd43, %rd2, %rd42;
	cvt.u64.u32 	%rd44, %r128;
	atom.global.add.u64 	%rd45, [%rd43], %rd44;
$L__BB6_81:
	ld.shared.u32 	%r129, [%r124+4096];
	setp.eq.s32 	%p50, %r129, 0;
	@%p50 bra 	$L__BB6_83;
	cvt.u32.u64 	%r355, %rd5;
	shl.b32 	%r356, %r478, 8;
	add.s32 	%r357, %r356, %r355;
	add.s32 	%r358, %r357, 1024;
	mul.wide.u32 	%rd46, %r358, 8;
	add.s64 	%rd47, %rd2, %rd46;
	cvt.u64.u32 	%rd48, %r129;
	atom.global.add.u64 	%rd49, [%rd47], %rd48;
$L__BB6_83:
	ld.shared.u32 	%r130, [%r124+5120];
	setp.eq.s32 	%p51, %r130, 0;
	@%p51 bra 	$L__BB6_85;
	cvt.u32.u64 	%r359, %rd5;
	shl.b32 	%r360, %r478, 8;
	add.s32 	%r361, %r360, %r359;
	add.s32 	%r362, %r361, 1280;
	mul.wide.u32 	%rd50, %r362, 8;
	add.s64 	%rd51, %rd2, %rd50;
	cvt.u64.u32 	%rd52, %r130;
	atom.global.add.u64 	%rd53, [%rd51], %rd52;
$L__BB6_85:
	ld.shared.u32 	%r131, [%r124+6144];
	setp.eq.s32 	%p52, %r131, 0;
	@%p52 bra 	$L__BB6_87;
	cvt.u32.u64 	%r363, %rd5;
	shl.b32 	%r364, %r478, 8;
	add.s32 	%r365, %r364, %r363;
	add.s32 	%r366, %r365, 1536;
	mul.wide.u32 	%rd54, %r366, 8;
	add.s64 	%rd55, %rd2, %rd54;
	cvt.u64.u32 	%rd56, %r131;
	atom.global.add.u64 	%rd57, [%rd55], %rd56;
$L__BB6_87:
	ld.shared.u32 	%r132, [%r124+7168];
	setp.eq.s32 	%p53, %r132, 0;
	@%p53 bra 	$L__BB6_89;
	cvt.u32.u64 	%r367, %rd5;
	shl.b32 	%r368, %r478, 8;
	add.s32 	%r369, %r368, %r367;
	add.s32 	%r370, %r369, 1792;
	mul.wide.u32 	%rd58, %r370, 8;
	add.s64 	%rd59, %rd2, %rd58;
	cvt.u64.u32 	%rd60, %r132;
	atom.global.add.u64 	%rd61, [%rd59], %rd60;
$L__BB6_89:
	add.s32 	%r478, %r478, 8;
	setp.ne.s32 	%p54, %r478, %r16;
	mov.u32 	%r480, %r16;
	@%p54 bra 	$L__BB6_73;
$L__BB6_90:
	add.s32 	%r135, %r5, -1;
	setp.eq.s32 	%p55, %r3, 0;
	@%p55 bra 	$L__BB6_111;
	setp.lt.u32 	%p56, %r4, 3;
	@%p56 bra 	$L__BB6_101;
	shl.b32 	%r371, %r480, 10;
	add.s32 	%r136, %r6, %r371;
	ld.shared.u32 	%r137, [%r136];
	setp.eq.s32 	%p57, %r137, 0;
	@%p57 bra 	$L__BB6_94;
	cvt.u32.u64 	%r372, %rd5;
	shl.b32 	%r373, %r480, 8;
	add.s32 	%r374, %r373, %r372;
	mul.wide.u32 	%rd62, %r374, 8;
	add.s64 	%rd63, %rd2, %rd62;
	cvt.u64.u32 	%rd64, %r137;
	atom.global.add.u64 	%rd65, [%rd63], %rd64;
$L__BB6_94:
	ld.shared.u32 	%r138, [%r136+1024];
	setp.eq.s32 	%p58, %r138, 0;
	@%p58 bra 	$L__BB6_96;
	cvt.u32.u64 	%r375, %rd5;
	shl.b32 	%r376, %r480, 8;
	add.s32 	%r377, %r376, %r375;
	add.s32 	%r378, %r377, 256;
	mul.wide.u32 	%rd66, %r378, 8;
	add.s64 	%rd67, %rd2, %rd66;
	cvt.u64.u32 	%rd68, %r138;
	atom.global.add.u64 	%rd69, [%rd67], %rd68;
$L__BB6_96:
	ld.shared.u32 	%r139, [%r136+2048];
	setp.eq.s32 	%p59, %r139, 0;
	@%p59 bra 	$L__BB6_98;
	cvt.u32.u64 	%r379, %rd5;
	shl.b32 	%r380, %r480, 8;
	add.s32 	%r381, %r380, %r379;
	add.s32 	%r382, %r381, 512;
	mul.wide.u32 	%rd70, %r382, 8;
	add.s64 	%rd71, %rd2, %rd70;
	cvt.u64.u32 	%rd72, %r139;
	atom.global.add.u64 	%rd73, [%rd71], %rd72;
$L__BB6_98:
	ld.shared.u32 	%r140, [%r136+3072];
	setp.eq.s32 	%p60, %r140, 0;
	@%p60 bra 	$L__BB6_100;
	cvt.u32.u64 	%r383, %rd5;
	shl.b32 	%r384, %r480, 8;
	add.s32 	%r385, %r384, %r383;
	add.s32 	%r386, %r385, 768;
	mul.wide.u32 	%rd74, %r386, 8;
	add.s64 	%rd75, %rd2, %rd74;
	cvt.u64.u32 	%rd76, %r140;
	atom.global.add.u64 	%rd77, [%rd75], %rd76;
$L__BB6_100:
	add.s32 	%r480, %r480, 4;
$L__BB6_101:
	setp.eq.s32 	%p61, %r5, 0;
	@%p61 bra 	$L__BB6_111;
	setp.eq.s32 	%p62, %r135, 0;
	@%p62 bra 	$L__BB6_108;
	shl.b32 	%r387, %r480, 10;
	add.s32 	%r143, %r6, %r387;
	ld.shared.u32 	%r144, [%r143];
	setp.eq.s32 	%p63, %r144, 0;
	@%p63 bra 	$L__BB6_105;
	cvt.u32.u64 	%r388, %rd5;
	shl.b32 	%r389, %r480, 8;
	add.s32 	%r390, %r389, %r388;
	mul.wide.u32 	%rd78, %r390, 8;
	add.s64 	%rd79, %rd2, %rd78;
	cvt.u64.u32 	%rd80, %r144;
	atom.global.add.u64 	%rd81, [%rd79], %rd80;
$L__BB6_105:
	ld.shared.u32 	%r145, [%r143+1024];
	setp.eq.s32 	%p64, %r145, 0;
	@%p64 bra 	$L__BB6_107;
	cvt.u32.u64 	%r391, %rd5;
	shl.b32 	%r392, %r480, 8;
	add.s32 	%r393, %r392, %r391;
	add.s32 	%r394, %r393, 256;
	mul.wide.u32 	%rd82, %r394, 8;
	add.s64 	%rd83, %rd2, %rd82;
	cvt.u64.u32 	%rd84, %r145;
	atom.global.add.u64 	%rd85, [%rd83], %rd84;
$L__BB6_107:
	add.s32 	%r480, %r480, 2;
$L__BB6_108:
	setp.eq.s32 	%p65, %r17, 0;
	@%p65 bra 	$L__BB6_111;
	shl.b32 	%r395, %r480, 10;
	add.s32 	%r396, %r6, %r395;
	ld.shared.u32 	%r148, [%r396];
	setp.eq.s32 	%p66, %r148, 0;
	@%p66 bra 	$L__BB6_111;
	cvt.u32.u64 	%r397, %rd5;
	shl.b32 	%r398, %r480, 8;
	add.s32 	%r399, %r398, %r397;
	mul.wide.u32 	%rd86, %r399, 8;
	add.s64 	%rd87, %rd2, %rd86;
	cvt.u64.u32 	%rd88, %r148;
	atom.global.add.u64 	%rd89, [%rd87], %rd88;
$L__BB6_111:
	cvt.u32.u64 	%r400, %rd5;
	setp.gt.u32 	%p67, %r400, 127;
	@%p67 bra 	$L__BB6_152;
	setp.lt.u32 	%p68, %r1, 7;
	mov.b32 	%r484, 0;
	@%p68 bra 	$L__BB6_131;
	mov.b32 	%r482, 0;
$L__BB6_114:
	.pragma "nounroll";
	shl.b32 	%r404, %r482, 10;
	add.s32 	%r150, %r6, %r404;
	ld.shared.u32 	%r151, [%r150+512];
	setp.eq.s32 	%p69, %r151, 0;
	shl.b32 	%r405, %r482, 8;
	add.s32 	%r406, %r405, %r400;
	mul.wide.u32 	%rd90, %r406, 8;
	add.s64 	%rd15, %rd2, %rd90;
	@%p69 bra 	$L__BB6_116;
	cvt.u64.u32 	%rd91, %r151;
	atom.global.add.u64 	%rd92, [%rd15+1024], %rd91;
$L__BB6_116:
	ld.shared.u32 	%r152, [%r150+1536];
	setp.eq.s32 	%p70, %r152, 0;
	@%p70 bra 	$L__BB6_118;
	cvt.u64.u32 	%rd93, %r152;
	atom.global.add.u64 	%rd94, [%rd15+3072], %rd93;
$L__BB6_118:
	ld.shared.u32 	%r153, [%r150+2560];
	setp.eq.s32 	%p71, %r153, 0;
	@%p71 bra 	$L__BB6_120;
	cvt.u64.u32 	%rd95, %r153;
	atom.global.add.u64 	%rd96, [%rd15+5120], %rd95;
$L__BB6_120:
	ld.shared.u32 	%r154, [%r150+3584];
	setp.eq.s32 	%p72, %r154, 0;
	@%p72 bra 	$L__BB6_122;
	cvt.u64.u32 	%rd97, %r154;
	atom.global.add.u64 	%rd98, [%rd15+7168], %rd97;
$L__BB6_122:
	ld.shared.u32 	%r155, [%r150+4608];
	setp.eq.s32 	%p73, %r155, 0;
	@%p73 bra 	$L__BB6_124;
	cvt.u64.u32 	%rd99, %r155;
	atom.global.add.u64 	%rd100, [%rd15+9216], %rd99;
$L__BB6_124:
	ld.shared.u32 	%r156, [%r150+5632];
	setp.eq.s32 	%p74, %r156, 0;
	@%p74 bra 	$L__BB6_126;
	cvt.u64.u32 	%rd101, %r156;
	atom.global.add.u64 	%rd102, [%rd15+11264], %rd101;
$L__BB6_126:
	ld.shared.u32 	%r157, [%r150+6656];
	setp.eq.s32 	%p75, %r157, 0;
	@%p75 bra 	$L__BB6_128;
	cvt.u64.u32 	%rd103, %r157;
	atom.global.add.u64 	%rd104, [%rd15+13312], %rd103;
$L__BB6_128:
	ld.shared.u32 	%r158, [%r150+7680];
	setp.eq.s32 	%p76, %r158, 0;
	@%p76 bra 	$L__BB6_130;
	cvt.u64.u32 	%rd105, %r158;
	atom.global.add.u64 	%rd106, [%rd15+15360], %rd105;
$L__BB6_130:
	add.s32 	%r482, %r482, 8;
	setp.ne.s32 	%p77, %r482, %r16;
	mov.u32 	%r484, %r16;
	@%p77 bra 	$L__BB6_114;
$L__BB6_131:
	setp.eq.s32 	%p78, %r3, 0;
	@%p78 bra 	$L__BB6_152;
	setp.lt.u32 	%p79, %r4, 3;
	@%p79 bra 	$L__BB6_142;
	shl.b32 	%r407, %r484, 10;
	add.s32 	%r161, %r6, %r407;
	ld.shared.u32 	%r162, [%r161+512];
	setp.eq.s32 	%p80, %r162, 0;
	@%p80 bra 	$L__BB6_135;
	shl.b32 	%r409, %r484, 8;
	add.s32 	%r410, %r409, %r400;
	mul.wide.u32 	%rd107, %r410, 8;
	add.s64 	%rd108, %rd2, %rd107;
	cvt.u64.u32 	%rd109, %r162;
	atom.global.add.u64 	%rd110, [%rd108+1024], %rd109;
$L__BB6_135:
	ld.shared.u32 	%r163, [%r161+1536];
	setp.eq.s32 	%p81, %r163, 0;
	@%p81 bra 	$L__BB6_137;
	shl.b32 	%r412, %r484, 8;
	add.s32 	%r413, %r412, %r400;
	add.s32 	%r414, %r413, 256;
	mul.wide.u32 	%rd111, %r414, 8;
	add.s64 	%rd112, %rd2, %rd111;
	cvt.u64.u32 	%rd113, %r163;
	atom.global.add.u64 	%rd114, [%rd112+1024], %rd113;
$L__BB6_137:
	ld.shared.u32 	%r164, [%r161+2560];
	setp.eq.s32 	%p82, %r164, 0;
	@%p82 bra 	$L__BB6_139;
	shl.b32 	%r416, %r484, 8;
	add.s32 	%r417, %r416, %r400;
	add.s32 	%r418, %r417, 512;
	mul.wide.u32 	%rd115, %r418, 8;
	add.s64 	%rd116, %rd2, %rd115;
	cvt.u64.u32 	%rd117, %r164;
	atom.global.add.u64 	%rd118, [%rd116+1024], %rd117;
$L__BB6_139:
	ld.shared.u32 	%r165, [%r161+3584];
	setp.eq.s32 	%p83, %r165, 0;
	@%p83 bra 	$L__BB6_141;
	shl.b32 	%r420, %r484, 8;
	add.s32 	%r421, %r420, %r400;
	add.s32 	%r422, %r421, 768;
	mul.wide.u32 	%rd119, %r422, 8;
	add.s64 	%rd120, %rd2, %rd119;
	cvt.u64.u32 	%rd121, %r165;
	atom.global.add.u64 	%rd122, [%rd120+1024], %rd121;
$L__BB6_141:
	add.s32 	%r484, %r484, 4;
$L__BB6_142:
	setp.eq.s32 	%p84, %r5, 0;
	@%p84 bra 	$L__BB6_152;
	setp.eq.s32 	%p85, %r135, 0;
	@%p85 bra 	$L__BB6_149;
	shl.b32 	%r423, %r484, 10;
	add.s32 	%r168, %r6, %r423;
	ld.shared.u32 	%r169, [%r168+512];
	setp.eq.s32 	%p86, %r169, 0;
	@%p86 bra 	$L__BB6_146;
	shl.b32 	%r425, %r484, 8;
	add.s32 	%r426, %r425, %r400;
	mul.wide.u32 	%rd123, %r426, 8;
	add.s64 	%rd124, %rd2, %rd123;
	cvt.u64.u32 	%rd125, %r169;
	atom.global.add.u64 	%rd126, [%rd124+1024], %rd125;
$L__BB6_146:
	ld.shared.u32 	%r170, [%r168+1536];
	setp.eq.s32 	%p87, %r170, 0;
	@%p87 bra 	$L__BB6_148;
	shl.b32 	%r428, %r484, 8;
	add.s32 	%r429, %r428, %r400;
	add.s32 	%r430, %r429, 256;
	mul.wide.u32 	%rd127, %r430, 8;
	add.s64 	%rd128, %rd2, %rd127;
	cvt.u64.u32 	%rd129, %r170;
	atom.global.add.u64 	%rd130, [%rd128+1024], %rd129;
$L__BB6_148:
	add.s32 	%r484, %r484, 2;
$L__BB6_149:
	setp.eq.s32 	%p88, %r17, 0;
	@%p88 bra 	$L__BB6_152;
	shl.b32 	%r431, %r484, 10;
	add.s32 	%r432, %r6, %r431;
	ld.shared.u32 	%r173, [%r432+512];
	setp.eq.s32 	%p89, %r173, 0;
	@%p89 bra 	$L__BB6_152;
	shl.b32 	%r434, %r484, 8;
	add.s32 	%r435, %r434, %r400;
	mul.wide.u32 	%rd131, %r435, 8;
	add.s64 	%rd132, %rd2, %rd131;
	cvt.u64.u32 	%rd133, %r173;
	atom.global.add.u64 	%rd134, [%rd132+1024], %rd133;
$L__BB6_152:
	bar.sync 	0;
	add.s64 	%rd135, %rd135, 1;
	setp.ne.s64 	%p90, %rd135, %rd6;
	@%p90 bra 	$L__BB6_2;
$L__BB6_153:
	ret;

}
	// .globl	_ZN3cub18CUB_300001_SM_10006detail10radix_sort33DeviceRadixSortExclusiveSumKernelINS1_5radix10policy_hubIiiyE10Policy1000EyEEvPT0_
.visible .entry _ZN3cub18CUB_300001_SM_10006detail10radix_sort33DeviceRadixSortExclusiveSumKernelINS1_5radix10policy_hubIiiyE10Policy1000EyEEvPT0_(
	.param .u64 .ptr .align 1 _ZN3cub18CUB_300001_SM_10006detail10radix_sort33DeviceRadixSortExclusiveSumKernelINS1_5radix10policy_hubIiiyE10Policy1000EyEEvPT0__param_0
)
{
	.reg .pred 	%p<4>;
	.reg .b32 	%r<28>;
	.reg .b64 	%rd<54>;
	// demoted variable
	.shared .align 16 .b8 _ZZN3cub18CUB_300001_SM_10006detail10radix_sort33DeviceRadixSortExclusiveSumKernelINS1_5radix10policy_hubIiiyE10Policy1000EyEEvPT0_E12temp_storage[2336];
	ld.param.u64 	%rd5, [_ZN3cub18CUB_300001_SM_10006detail10radix_sort33DeviceRadixSortExclusiveSumKernelINS1_5radix10policy_hubIiiyE10Policy1000EyEEvPT0__param_0];
	cvta.to.global.u64 	%rd6, %rd5;
	mov.u32 	%r3, %ctaid.x;
	shl.b32 	%r4, %r3, 8;
	mov.u32 	%r1, %tid.x;
	setp.gt.u32 	%p1, %r1, 255;
	add.s32 	%r5, %r4, %r1;
	mul.wide.s32 	%rd7, %r5, 8;
	add.s64 	%rd1, %rd6, %rd7;
	@%p1 bra 	$L__BB7_2;
	ld.global.u64 	%rd53, [%rd1];
$L__BB7_2:
	shr.u32 	%r6, %r1, 3;
	add.s32 	%r7, %r6, %r1;
	shl.b32 	%r8, %r7, 3;
	mov.u32 	%r9, _ZZN3cub18CUB_300001_SM_10006detail10radix_sort33DeviceRadixSortExclusiveSumKernelINS1_5radix10policy_hubIiiyE10Policy1000EyEEvPT0_E12temp_storage;
	add.s32 	%r10, %r9, %r8;
	add.s32 	%r2, %r10, 16;
	st.shared.u64 	[%r10+16], %rd53;
	bar.sync 	0;
	setp.gt.u32 	%p2, %r1, 31;
	@%p2 bra 	$L__BB7_4;
	mad.lo.s32 	%r27, %r1, 72, %r9;
	ld.shared.u64 	%rd23, [%r27+16];
	ld.shared.u64 	%rd24, [%r27+24];
	ld.shared.u64 	%rd25, [%r27+32];
	ld.shared.u64 	%rd26, [%r27+40];
	ld.shared.u64 	%rd27, [%r27+48];
	ld.shared.u64 	%rd28, [%r27+56];
	ld.shared.u64 	%rd29, [%r27+64];
	ld.shared.u64 	%rd30, [%r27+72];
	add.s64 	%rd31, %rd24, %rd23;
	add.s64 	%rd32, %rd31, %rd25;
	add.s64 	%rd33, %rd32, %rd26;
	add.s64 	%rd34, %rd33, %rd27;
	add.s64 	%rd35, %rd34, %rd28;
	add.s64 	%rd36, %rd35, %rd29;
	add.s64 	%rd10, %rd36, %rd30;
	mov.b32 	%r11, 1;
	mov.b32 	%r24, 0;
	mov.b32 	%r25, -1;
	// begin inline asm
	{  .reg .u64 r0;  .reg .u32 lo;  .reg .u32 hi;  .reg .pred p;  mov.b64 {lo, hi}, %rd10;  shfl.sync.up.b32 lo|p, lo, %r11, %r24, %r25;  shfl.sync.up.b32 hi|p, hi, %r11, %r24, %r25;  mov.b64 r0, {lo, hi};  @p add.u64 r0, r0, %rd10;  mov.u64 %rd8, r0;}
	// end inline asm
	mov.b32 	%r14, 2;
	// begin inline asm
	{  .reg .u64 r0;  .reg .u32 lo;  .reg .u32 hi;  .reg .pred p;  mov.b64 {lo, hi}, %rd8;  shfl.sync.up.b32 lo|p, lo, %r14, %r24, %r25;  shfl.sync.up.b32 hi|p, hi, %r14, %r24, %r25;  mov.b64 r0, {lo, hi};  @p add.u64 r0, r0, %rd8;  mov.u64 %rd11, r0;}
	// end inline asm
	mov.b32 	%r17, 4;
	// begin inline asm
	{  .reg .u64 r0;  .reg .u32 lo;  .reg .u32 hi;  .reg .pred p;  mov.b64 {lo, hi}, %rd11;  shfl.sync.up.b32 lo|p, lo, %r17, %r24, %r25;  shfl.sync.up.b32 hi|p, hi, %r17, %r24, %r25;  mov.b64 r0, {lo, hi};  @p add.u64 r0, r0, %rd11;  mov.u64 %rd14, r0;}
	// end inline asm
	mov.b32 	%r20, 8;
	// begin inline asm
	{  .reg .u64 r0;  .reg .u32 lo;  .reg .u32 hi;  .reg .pred p;  mov.b64 {lo, hi}, %rd14;  shfl.sync.up.b32 lo|p, lo, %r20, %r24, %r25;  shfl.sync.up.b32 hi|p, hi, %r20, %r24, %r25;  mov.b64 r0, {lo, hi};  @p add.u64 r0, r0, %rd14;  mov.u64 %rd17, r0;}
	// end inline asm
	mov.b32 	%r23, 16;
	// begin inline asm
	{  .reg .u64 r0;  .reg .u32 lo;  .reg .u32 hi;  .reg .pred p;  mov.b64 {lo, hi}, %rd17;  shfl.sync.up.b32 lo|p, lo, %r23, %r24, %r25;  shfl.sync.up.b32 hi|p, hi, %r23, %r24, %r25;  mov.b64 r0, {lo, hi};  @p add.u64 r0, r0, %rd17;  mov.u64 %rd20, r0;}
	// end inline asm
	sub.s64 	%rd37, %rd20, %rd10;
	ld.shared.u64 	%rd38, [%r27+16];
	ld.shared.u64 	%rd39, [%r27+24];
	ld.shared.u64 	%rd40, [%r27+32];
	ld.shared.u64 	%rd41, [%r27+40];
	ld.shared.u64 	%rd42, [%r27+48];
	ld.shared.u64 	%rd43, [%r27+56];
	ld.shared.u64 	%rd44, [%r27+64];
	add.s64 	%rd45, %rd38, %rd37;
	add.s64 	%rd46, %rd39, %rd45;
	add.s64 	%rd47, %rd40, %rd46;
	add.s64 	%rd48, %rd41, %rd47;
	add.s64 	%rd49, %rd42, %rd48;
	add.s64 	%rd50, %rd43, %rd49;
	add.s64 	%rd51, %rd44, %rd50;
	st.shared.u64 	[%r27+16], %rd37;
	st.shared.u64 	[%r27+24], %rd45;
	st.shared.u64 	[%r27+32], %rd46;
	st.shared.u64 	[%r27+40], %rd47;
	st.shared.u64 	[%r27+48], %rd48;
	st.shared.u64 	[%r27+56], %rd49;
	st.shared.u64 	[%r27+64], %rd50;
	st.shared.u64 	[%r27+72], %rd51;
$L__BB7_4:
	setp.gt.u32 	%p3, %r1, 255;
	bar.sync 	0;
	@%p3 bra 	$L__BB7_6;
	ld.shared.u64 	%rd52, [%r2];
	st.global.u64 	[%rd1], %rd52;
$L__BB7_6:
	ret;

}
	// .globl	_ZN3cub18CUB_300001_SM_10006detail10radix_sort29DeviceRadixSortOnesweepKernelINS1_5radix10policy_hubIiiyE10Policy1000ELNS0_9SortOrderE0EiiyiiNS1_21identity_decomposer_tEEEvPT5_SB_PT3_PKSC_PT1_PKSG_PT2_PKSK_T4_iiT6_
.visible .entry _ZN3cub18CUB_300001_SM_10006detail10radix_sort29DeviceRadixSortOnesweepKernelINS1_5radix10policy_hubIiiyE10Policy1000ELNS0_9SortOrderE0EiiyiiNS1_21identity_decomposer_tEEEvPT5_SB_PT3_PKSC_PT1_PKSG_PT2_PKSK_T4_iiT6_(
	.param .u64 .ptr .align 1 _ZN3cub18CUB_300001_SM_10006detail10radix_sort29DeviceRadixSortOnesweepKernelINS1_5radix10policy_hubIiiyE10Policy1000ELNS0_9SortOrderE0EiiyiiNS1_21identity_decomposer_tEEEvPT5_SB_PT3_PKSC_PT1_PKSG_PT2_PKSK_T4_iiT6__param_0,
	.param .u64 .ptr .align 1 _ZN3cub18CUB_300001_SM_10006detail10radix_sort29DeviceRadixSortOnesweepKernelINS1_5radix10policy_hubIiiyE10Policy1000ELNS0_9SortOrderE0EiiyiiNS1_21identity_decomposer_tEEEvPT5_SB_PT3_PKSC_PT1_PKSG_PT2_PKSK_T4_iiT6__param_1,
	.param .u64 .ptr .align 1 _ZN3cub18CUB_300001_SM_10006detail10radix_sort29DeviceRadixSortOnesweepKernelINS1_5radix10policy_hubIiiyE10Policy1000ELNS0_9SortOrderE0EiiyiiNS1_21identity_decomposer_tEEEvPT5_SB_PT3_PKSC_PT1_PKSG_PT2_PKSK_T4_iiT6__param_2,
	.param .u64 .ptr .align 1 _ZN3cub18CUB_300001_SM_10006detail10radix_sort29DeviceRadixSortOnesweepKernelINS1_5radix10policy_hubIiiyE10Policy1000ELNS0_9SortOrderE0EiiyiiNS1_21identity_decomposer_tEEEvPT5_SB_PT3_PKSC_PT1_PKSG_PT2_PKSK_T4_iiT6__param_3,
	.param .u64 .ptr .align 1 _ZN3cub18CUB_300001_SM_10006detail10radix_sort29DeviceRadixSortOnesweepKernelINS1_5radix10policy_hubIiiyE10Policy1000ELNS0_9SortOrderE0EiiyiiNS1_21identity_decomposer_tEEEvPT5_SB_PT3_PKSC_PT1_PKSG_PT2_PKSK_T4_iiT6__param_4,
	.param .u64 .ptr .align 1 _ZN3cub18CUB_300001_SM_10006detail10radix_sort29DeviceRadixSortOnesweepKernelINS1_5radix10policy_hubIiiyE10Policy1000ELNS0_9SortOrderE0EiiyiiNS1_21identity_decomposer_tEEEvPT5_SB_PT3_PKSC_PT1_PKSG_PT2_PKSK_T4_iiT6__param_5,
	.param .u64 .ptr .align 1 _ZN3cub18CUB_300001_SM_10006detail10radix_sort29DeviceRadixSortOnesweepKernelINS1_5radix10policy_hubIiiyE10Policy1000ELNS0_9SortOrderE0EiiyiiNS1_21identity_decomposer_tEEEvPT5_SB_PT3_PKSC_PT1_PKSG_PT2_PKSK_T4_iiT6__param_6,
	.param .u64 .ptr .align 1 _ZN3cub18CUB_300001_SM_10006detail10radix_sort29DeviceRadixSortOnesweepKernelINS1_5radix10policy_hubIiiyE10Policy1000ELNS0_9SortOrderE0EiiyiiNS1_21identity_decomposer_tEEEvPT5_SB_PT3_PKSC_PT1_PKSG_PT2_PKSK_T4_iiT6__param_7,
	.param .u32 _ZN3cub18CUB_300001_SM_10006detail10radix_sort29DeviceRadixSortOnesweepKernelINS1_5radix10policy_hubIiiyE10Policy1000ELNS0_9SortOrderE0EiiyiiNS1_21identity_decomposer_tEEEvPT5_SB_PT3_PKSC_PT1_PKSG_PT2_PKSK_T4_iiT6__param_8,
	.param .u32 _ZN3cub18CUB_300001_SM_10006detail10radix_sort29DeviceRadixSortOnesweepKernelINS1_5radix10policy_hubIiiyE10Policy1000ELNS0_9SortOrderE0EiiyiiNS1_21identity_decomposer_tEEEvPT5_SB_PT3_PKSC_PT1_PKSG_PT2_PKSK_T4_iiT6__param_9,
	.param .u32 _ZN3cub18CUB_300001_SM_10006detail10radix_sort29DeviceRadixSortOnesweepKernelINS1_5radix10policy_hubIiiyE10Policy1000ELNS0_9SortOrderE0EiiyiiNS1_21identity_decomposer_tEEEvPT5_SB_PT3_PKSC_PT1_PKSG_PT2_PKSK_T4_iiT6__param_10,
	.param .align 1 .b8 _ZN3cub18CUB_300001_SM_10006detail10radix_sort29DeviceRadixSortOnesweepKernelINS1_5radix10policy_hubIiiyE10Policy1000ELNS0_9SortOrderE0EiiyiiNS1_21identity_decomposer_tEEEvPT5_SB_PT3_PKSC_PT1_PKSG_PT2_PKSK_T4_iiT6__param_11[1]
)
.maxntid 384
{
	.reg .pred 	%p<205>;
	.reg .b32 	%r<2283>;
	.reg .b64 	%rd<457>;
	// demoted variable
	.shared .align 16 .b8 _ZZN3cub18CUB_300001_SM_10006detail10radix_sort29DeviceRadixSortOnesweepKernelINS1_5radix10policy_hubIiiyE10Policy1000ELNS0_9SortOrderE0EiiyiiNS1_21identity_decomposer_tEEEvPT5_SB_PT3_PKSC_PT1_PKSG_PT2_PKSK_T4_iiT6_E1s[28160];
	ld.param.u64 	%rd43, [_ZN3cub18CUB_300001_SM_10006detail10radix_sort29DeviceRadixSortOnesweepKernelINS1_5radix10policy_hubIiiyE10Policy1000ELNS0_9SortOrderE0EiiyiiNS1_21identity_decomposer_tEEEvPT5_SB_PT3_PKSC_PT1_PKSG_PT2_PKSK_T4_iiT6__param_0];
	ld.param.u64 	%rd44, [_ZN3cub18CUB_300001_SM_10006detail10radix_sort29DeviceRadixSortOnesweepKernelINS1_5radix10policy_hubIiiyE10Policy1000ELNS0_9SortOrderE0EiiyiiNS1_21identity_decomposer_tEEEvPT5_SB_PT3_PKSC_PT1_PKSG_PT2_PKSK_T4_iiT6__param_1];
	ld.param.u64 	%rd47, [_ZN3cub18CUB_300001_SM_10006detail10radix_sort29DeviceRadixSortOnesweepKernelINS1_5radix10policy_hubIiiyE10Policy1000ELNS0_9SortOrderE0EiiyiiNS1_21identity_decomposer_tEEEvPT5_SB_PT3_PKSC_PT1_PKSG_PT2_PKSK_T4_iiT6__param_4];
	ld.param.u64 	%rd50, [_ZN3cub18CUB_300001_SM_10006detail10radix_sort29DeviceRadixSortOnesweepKernelINS1_5radix10policy_hubIiiyE10Policy1000ELNS0_9SortOrderE0EiiyiiNS1_21identity_decomposer_tEEEvPT5_SB_PT3_PKSC_PT1_PKSG_PT2_PKSK_T4_iiT6__param_5];
	cvta.to.global.u64 	%rd1, %rd47;
	cvta.to.global.u64 	%rd2, %rd43;
	cvta.to.global.u64 	%rd3, %rd50;
	mov.u32 	%r1, %tid.x;
	// begin inline asm
	mov.u32 %r443, %laneid;
	// end inline asm
	setp.ne.s32 	%p1, %r1, 0;
	@%p1 bra 	$L__BB8_2;
	cvta.to.global.u64 	%rd51, %rd44;
	atom.global.add.u32 	%r444, [%rd51], 1;
	st.shared.u32 	[_ZZN3cub18CUB_300001_SM_10006detail10radix_sort29DeviceRadixSortOnesweepKernelINS1_5radix10policy_hubIiiyE10Policy1000ELNS0_9SortOrderE0EiiyiiNS1_21identity_decomposer_tEEEvPT5_SB_PT3_PKSC_PT1_PKSG_PT2_PKSK_T4_iiT6_E1s+26112], %r444;
$L__BB8_2:
	ld.param.u32 	%r2078, [_ZN3cub18CUB_300001_SM_10006detail10radix_sort29DeviceRadixSortOnesweepKernelINS1_5radix10policy_hubIiiyE10Policy1000ELNS0_9SortOrderE0EiiyiiNS1_21identity_decomposer_tEEEvPT5_SB_PT3_PKSC_PT1_PKSG_PT2_PKSK_T4_iiT6__param_8];
	bar.sync 	0;
	ld.shared.u32 	%r3, [_ZZN3cub18CUB_300001_SM_10006detail10radix_sort29DeviceRadixSortOnesweepKernelINS1_5radix10policy_hubIiiyE10Policy1000ELNS0_9SortOrderE0EiiyiiNS1_21identity_decomposer_tEEEvPT5_SB_PT3_PKSC_PT1_PKSG_PT2_PKSK_T4_iiT6_E1s+26112];
	mul.lo.s32 	%r445, %r3, 6528;
	add.s32 	%r4, %r445, 6528;
	setp.gt.s32 	%p2, %r4, %r2078;
	cvt.s64.s32 	%rd4, %r445;
	@%p2 bra 	$L__BB8_4;
	and.b32  	%r446, %r1, 31;
	and.b32  	%r447, %r1, 992;
	mul.lo.s32 	%r448, %r447, 17;
	or.b32  	%r449, %r448, %r446;
	cvt.u64.u32 	%rd52, %r449;
	add.s64 	%rd53, %rd52, %rd4;
	shl.b64 	%rd54, %rd53, 2;
	add.s64 	%rd55, %rd3, %rd54;
	ld.global.u32 	%r2165, [%rd55];
	ld.global.u32 	%r2164, [%rd55+128];
	ld.global.u32 	%r2163, [%rd55+256];
	ld.global.u32 	%r2162, [%rd55+384];
	ld.global.u32 	%r2161, [%rd55+512];
	ld.global.u32 	%r2160, [%rd55+640];
	ld.global.u32 	%r2159, [%rd55+768];
	ld.global.u32 	%r2158, [%rd55+896];
	ld.global.u32 	%r2157, [%rd55+1024];
	ld.global.u32 	%r2156, [%rd55+1152];
	ld.global.u32 	%r2155, [%rd55+1280];
	ld.global.u32 	%r2154, [%rd55+1408];
	ld.global.u32 	%r2153, [%rd55+1536];
	ld.global.u32 	%r2152, [%rd55+1664];
	ld.global.u32 	%r2151, [%rd55+1792];
	ld.global.u32 	%r2150, [%rd55+1920];
	ld.global.u32 	%r2149, [%rd55+2048];
	bra.uni 	$L__BB8_38;
$L__BB8_4:
	ld.param.u32 	%r2079, [_ZN3cub18CUB_300001_SM_10006detail10radix_sort29DeviceRadixSortOnesweepKernelINS1_5radix10policy_hubIiiyE10Policy1000ELNS0_9SortOrderE0EiiyiiNS1_21identity_decomposer_tEEEvPT5_SB_PT3_PKSC_PT1_PKSG_PT2_PKSK_T4_iiT6__param_8];
	cvt.u32.u64 	%r451, %rd4;
	sub.s32 	%r22, %r2079, %r451;
	and.b32  	%r452, %r1, 31;
	and.b32  	%r453, %r1, 992;
	mul.lo.s32 	%r454, %r453, 17;
	or.b32  	%r23, %r454, %r452;
	setp.ge.s32 	%p3, %r23, %r22;
	cvt.u64.u32 	%rd56, %r23;
	add.s64 	%rd57, %rd56, %rd4;
	shl.b64 	%rd58, %rd57, 2;
	add.s64 	%rd5, %rd3, %rd58;
	mov.b32 	%r2165, 2147483647;
	@%p3 bra 	$L__BB8_6;
	ld.global.u32 	%r2165, [%rd5];
$L__BB8_6:
	add.s32 	%r456, %r23, 32;
	setp.ge.s32 	%p4, %r456, %r22;
	mov.b32 	%r2164, 2147483647;
	@%p4 bra 	$L__BB8_8;
	ld.global.u32 	%r2164, [%rd5+128];
$L__BB8_8:
	add.s32 	%r458, %r23, 64;
	setp.ge.s32 	%p5, %r458, %r22;
	mov.b32 	%r2163, 2147483647;
	@%p5 bra 	$L__BB8_10;
	ld.global.u32 	%r2163, [%rd5+256];
$L__BB8_10:
	add.s32 	%r460, %r23, 96;
	setp.ge.s32 	%p6, %r460, %r22;
	mov.b32 	%r2162, 2147483647;
	@%p6 bra 	$L__BB8_12;
	ld.global.u32 	%r2162, [%rd5+384];
$L__BB8_12:
	add.s32 	%r462, %r23, 128;
	setp.ge.s32 	%p7, %r462, %r22;
	mov.b32 	%r2161, 2147483647;
	@%p7 bra 	$L__BB8_14;
	ld.global.u32 	%r2161, [%rd5+512];
$L__BB8_14:
	add.s32 	%r464, %r23, 160;
	setp.ge.s32 	%p8, %r464, %r22;
	mov.b32 	%r2160, 2147483647;
	@%p8 bra 	$L__BB8_16;
	ld.global.u32 	%r2160, [%rd5+640];
$L__BB8_16:
	add.s32 	%r466, %r23, 192;
	setp.ge.s32 	%p9, %r466, %r22;
	mov.b32 	%r2159, 2147483647;
	@%p9 bra 	$L__BB8_18;
	ld.global.u32 	%r2159, [%rd5+768];
$L__BB8_18:
	add.s32 	%r468, %r23, 224;
	setp.ge.s32 	%p10, %r468, %r22;
	mov.b32 	%r2158, 2147483647;
	@%p10 bra 	$L__BB8_20;
	ld.global.u32 	%r2158, [%rd5+896];
$L__BB8_20:
	add.s32 	%r470, %r23, 256;
	setp.ge.s32 	%p11, %r470, %r22;
	mov.b32 	%r2157, 2147483647;
	@%p11 bra 	$L__BB8_22;
	ld.global.u32 	%r2157, [%rd5+1024];
$L__BB8_22:
	add.s32 	%r472, %r23, 288;
	setp.ge.s32 	%p12, %r472, %r22;
	mov.b32 	%r2156, 2147483647;
	@%p12 bra 	$L__BB8_24;
	ld.global.u32 	%r2156, [%rd5+1152];
$L__BB8_24:
	add.s32 	%r474, %r23, 320;
	setp.ge.s32 	%p13, %r474, %r22;
	mov.b32 	%r2155, 2147483647;
	@%p13 bra 	$L__BB8_26;
	ld.global.u32 	%r2155, [%rd5+1280];
$L__BB8_26:
	add.s32 	%r476, %r23, 352;
	setp.ge.s32 	%p14, %r476, %r22;
	mov.b32 	%r2154, 2147483647;
	@%p14 bra 	$L__BB8_28;
	ld.global.u32 	%r2154, [%rd5+1408];
$L__BB8_28:
	add.s32 	%r478, %r23, 384;
	setp.ge.s32 	%p15, %r478, %r22;
	mov.b32 	%r2153, 2147483647;
	@%p15 bra 	$L__BB8_30;
	ld.global.u32 	%r2153, [%rd5+1536];
$L__BB8_30:
	add.s32 	%r480, %r23, 416;
	setp.ge.s32 	%p16, %r480, %r22;
	mov.b32 	%r2152, 2147483647;
	@%p16 bra 	$L__BB8_32;
	ld.global.u32 	%r2152, [%rd5+1664];
$L__BB8_32:
	add.s32 	%r482, %r23, 448;
	setp.ge.s32 	%p17, %r482, %r22;
	mov.b32 	%r2151, 2147483647;
	@%p17 bra 	$L__BB8_34;
	ld.global.u32 	%r2151, [%rd5+1792];
$L__BB8_34:
	add.s32 	%r484, %r23, 480;
	setp.ge.s32 	%p18, %r484, %r22;
	mov.b32 	%r2150, 2147483647;
	@%p18 bra 	$L__BB8_36;
	ld.global.u32 	%r2150, [%rd5+1920];
$L__BB8_36:
	add.s32 	%r486, %r23, 512;
	setp.ge.s32 	%p19, %r486, %r22;
	mov.b32 	%r2149, 2147483647;
	@%p19 bra 	$L__BB8_38;
	ld.global.u32 	%r2149, [%rd5+2048];
$L__BB8_38:
	ld.param.u32 	%r2131, [_ZN3cub18CUB_300001_SM_10006detail10radix_sort29DeviceRadixSortOnesweepKernelINS1_5radix10policy_hubIiiyE10Policy1000ELNS0_9SortOrderE0EiiyiiNS1_21identity_decomposer_tEEEvPT5_SB_PT3_PKSC_PT1_PKSG_PT2_PKSK_T4_iiT6__param_10];
	mov.b32 	%r487, -1;
	shl.b32 	%r488, %r487, %r2131;
	not.b32 	%r74, %r488;
	shr.u32 	%r75, %r1, 5;
	shl.b32 	%r489, %r75, 10;
	mov.u32 	%r490, _ZZN3cub18CUB_300001_SM_10006detail10radix_sort29DeviceRadixSortOnesweepKernelINS1_5radix10policy_hubIiiyE10Policy1000ELNS0_9SortOrderE0EiiyiiNS1_21identity_decomposer_tEEEvPT5_SB_PT3_PKSC_PT1_PKSG_PT2_PKSK_T4_iiT6_E1s;
	add.s32 	%r76, %r490, %r489;
	setp.gt.s32 	%p20, %r443, 255;
	@%p20 bra 	$L__BB8_51;
	max.s32 	%r491, %r443, 224;
	sub.s32 	%r492, %r491, %r443;
	add.s32 	%r493, %r492, 31;
	shr.u32 	%r494, %r493, 5;
	add.s32 	%r77, %r494, 1;
	and.b32  	%r78, %r77, 15;
	setp.lt.u32 	%p21, %r493, 480;
	mov.u32 	%r2169, %r443;
	@%p21 bra 	$L__BB8_42;
	and.b32  	%r495, %r77, 268435440;
	neg.s32 	%r2167, %r495;
	shl.b32 	%r497, %r443, 2;
	add.s32 	%r498, %r489, %r497;
	add.s32 	%r500, %r498, %r490;
	add.s32 	%r2166, %r500, 1024;
	mov.u32 	%r2169, %r443;
$L__BB8_41:
	.pragma "nounroll";
	mov.b32 	%r501, 0;
	st.shared.u32 	[%r2166+-1024], %r501;
	st.shared.u32 	[%r2166+-896], %r501;
	st.shared.u32 	[%r2166+-768], %r501;
	st.shared.u32 	[%r2166+-640], %r501;
	st.shared.u32 	[%r2166+-512], %r501;
	st.shared.u32 	[%r2166+-384], %r501;
	st.shared.u32 	[%r2166+-256], %r501;
	st.shared.u32 	[%r2166+-128], %r501;
	st.shared.u32 	[%r2166], %r501;
	st.shared.u32 	[%r2166+128], %r501;
	st.shared.u32 	[%r2166+256], %r501;
	st.shared.u32 	[%r2166+384], %r501;
	st.shared.u32 	[%r2166+512], %r501;
	st.shared.u32 	[%r2166+640], %r501;
	st.shared.u32 	[%r2166+768], %r501;
	st.shared.u32 	[%r2166+896], %r501;
	add.s32 	%r2169, %r2169, 512;
	add.s32 	%r2167, %r2167, 16;
	add.s32 	%r2166, %r2166, 2048;
	setp.ne.s32 	%p22, %r2167, 0;
	@%p22 bra 	$L__BB8_41;
$L__BB8_42:
	setp.eq.s32 	%p23, %r78, 0;
	@%p23 bra 	$L__BB8_51;
	and.b32  	%r88, %r77, 7;
	setp.lt.u32 	%p24, %r78, 8;
	@%p24 bra 	$L__BB8_45;
	shl.b32 	%r502, %r2169, 2;
	add.s32 	%r503, %r76, %r502;
	mov.b32 	%r504, 0;
	st.shared.u32 	[%r503], %r504;
	st.shared.u32 	[%r503+128], %r504;
	st.shared.u32 	[%r503+256], %r504;
	st.shared.u32 	[%r503+384], %r504;
	st.shared.u32 	[%r503+512], %r504;
	st.shared.u32 	[%r503+640], %r504;
	st.shared.u32 	[%r503+768], %r504;
	st.shared.u32 	[%r503+896], %r504;
	add.s32 	%r2169, %r2169, 256;
$L__BB8_45:
	setp.eq.s32 	%p25, %r88, 0;
	@%p25 bra 	$L__BB8_51;
	and.b32  	%r91, %r77, 3;
	setp.lt.u32 	%p26, %r88, 4;
	@%p26 bra 	$L__BB8_48;
	shl.b32 	%r505, %r2169, 2;
	add.s32 	%r506, %r76, %r505;
	mov.b32 	%r507, 0;
	st.shared.u32 	[%r506], %r507;
	st.shared.u32 	[%r506+128], %r507;
	st.shared.u32 	[%r506+256], %r507;
	st.shared.u32 	[%r506+384], %r507;
	add.s32 	%r2169, %r2169, 128;
$L__BB8_48:
	setp.eq.s32 	%p27, %r91, 0;
	@%p27 bra 	$L__BB8_51;
	shl.b32 	%r509, %r2169, 2;
	add.s32 	%r510, %r489, %r509;
	add.s32 	%r2173, %r490, %r510;
	neg.s32 	%r2172, %r91;
$L__BB8_50:
	.pragma "nounroll";
	mov.b32 	%r512, 0;
	st.shared.u32 	[%r2173], %r512;
	add.s32 	%r2173, %r2173, 128;
	add.s32 	%r2172, %r2172, 1;
	setp.ne.s32 	%p28, %r2172, 0;
	@%p28 bra 	$L__BB8_50;
$L__BB8_51:
	ld.param.u32 	%r2094, [_ZN3cub18CUB_300001_SM_10006detail10radix_sort29DeviceRadixSortOnesweepKernelINS1_5radix10policy_hubIiiyE10Policy1000ELNS0_9SortOrderE0EiiyiiNS1_21identity_decomposer_tEEEvPT5_SB_PT3_PKSC_PT1_PKSG_PT2_PKSK_T4_iiT6__param_9];
	bar.warp.sync 	-1;
	xor.b32  	%r514, %r2165, -2147483648;
	shr.u32 	%r515, %r514, %r2094;
	and.b32  	%r100, %r515, %r74;
	shl.b32 	%r516, %r100, 2;
	add.s32 	%r517, %r76, %r516;
	atom.shared.add.u32 	%r518, [%r517], 1;
	xor.b32  	%r2227, %r2164, -2147483648;
	shr.u32 	%r520, %r2227, %r2094;
	and.b32  	%r521, %r520, %r74;
	shl.b32 	%r522, %r521, 2;
	add.s32 	%r523, %r76, %r522;
	atom.shared.add.u32 	%r524, [%r523], 1;
	xor.b32  	%r2226, %r2163, -2147483648;
	shr.u32 	%r526, %r2226, %r2094;
	and.b32  	%r527, %r526, %r74;
	shl.b32 	%r528, %r527, 2;
	add.s32 	%r529, %r76, %r528;
	atom.shared.add.u32 	%r530, [%r529], 1;
	xor.b32  	%r2225, %r2162, -2147483648;
	shr.u32 	%r532, %r2225, %r2094;
	and.b32  	%r533, %r532, %r74;
	shl.b32 	%r534, %r533, 2;
	add.s32 	%r535, %r76, %r534;
	atom.shared.add.u32 	%r536, [%r535], 1;
	xor.b32  	%r537, %r2161, -2147483648;
	shr.u32 	%r538, %r537, %r2094;
	and.b32  	%r539, %r538, %r74;
	shl.b32 	%r540, %r539, 2;
	add.s32 	%r541, %r76, %r540;
	atom.shared.add.u32 	%r542, [%r541], 1;
	xor.b32  	%r543, %r2160, -2147483648;
	shr.u32 	%r544, %r543, %r2094;
	and.b32  	%r545, %r544, %r74;
	shl.b32 	%r546, %r545, 2;
	add.s32 	%r547, %r76, %r546;
	atom.shared.add.u32 	%r548, [%r547], 1;
	xor.b32  	%r549, %r2159, -2147483648;
	shr.u32 	%r550, %r549, %r2094;
	and.b32  	%r551, %r550, %r74;
	shl.b32 	%r552, %r551, 2;
	add.s32 	%r553, %r76, %r552;
	atom.shared.add.u32 	%r554, [%r553], 1;
	xor.b32  	%r555, %r2158, -2147483648;
	shr.u32 	%r556, %r555, %r2094;
	and.b32  	%r557, %r556, %r74;
	shl.b32 	%r558, %r557, 2;
	add.s32 	%r559, %r76, %r558;
	atom.shared.add.u32 	%r560, [%r559], 1;
	xor.b32  	%r561, %r2157, -2147483648;
	shr.u32 	%r562, %r561, %r2094;
	and.b32  	%r563, %r562, %r74;
	shl.b32 	%r564, %r563, 2;
	add.s32 	%r565, %r76, %r564;
	atom.shared.add.u32 	%r566, [%r565], 1;
	xor.b32  	%r567, %r2156, -2147483648;
	shr.u32 	%r568, %r567, %r2094;
	and.b32  	%r569, %r568, %r74;
	shl.b32 	%r570, %r569, 2;
	add.s32 	%r571, %r76, %r570;
	atom.shared.add.u32 	%r572, [%r571], 1;
	xor.b32  	%r573, %r2155, -2147483648;
	shr.u32 	%r574, %r573, %r2094;
	and.b32  	%r575, %r574, %r74;
	shl.b32 	%r576, %r575, 2;
	add.s32 	%r577, %r76, %r576;
	atom.shared.add.u32 	%r578, [%r577], 1;
	xor.b32  	%r579, %r2154, -2147483648;
	shr.u32 	%r580, %r579, %r2094;
	and.b32  	%r581, %r580, %r74;
	shl.b32 	%r582, %r581, 2;
	add.s32 	%r583, %r76, %r582;
	atom.shared.add.u32 	%r584, [%r583], 1;
	xor.b32  	%r585, %r2153, -2147483648;
	shr.u32 	%r586, %r585, %r2094;
	and.b32  	%r587, %r586, %r74;
	shl.b32 	%r588, %r587, 2;
	add.s32 	%r589, %r76, %r588;
	atom.shared.add.u32 	%r590, [%r589], 1;
	xor.b32  	%r591, %r2152, -2147483648;
	shr.u32 	%r592, %r591, %r2094;
	and.b32  	%r593, %r592, %r74;
	shl.b32 	%r594, %r593, 2;
	add.s32 	%r595, %r76, %r594;
	atom.shared.add.u32 	%r596, [%r595], 1;
	xor.b32  	%r597, %r2151, -2147483648;
	shr.u32 	%r598, %r597, %r2094;
	and.b32  	%r599, %r598, %r74;
	shl.b32 	%r600, %r599, 2;
	add.s32 	%r601, %r76, %r600;
	atom.shared.add.u32 	%r602, [%r601], 1;
	xor.b32  	%r603, %r2150, -2147483648;
	shr.u32 	%r604, %r603, %r2094;
	and.b32  	%r605, %r604, %r74;
	shl.b32 	%r606, %r605, 2;
	add.s32 	%r607, %r76, %r606;
	atom.shared.add.u32 	%r608, [%r607], 1;
	xor.b32  	%r2212, %r2149, -2147483648;
	shr.u32 	%r610, %r2212, %r2094;
	and.b32  	%r611, %r610, %r74;
	shl.b32 	%r612, %r611, 2;
	add.s32 	%r613, %r76, %r612;
	atom.shared.add.u32 	%r614, [%r613], 1;
	bar.sync 	0;
	setp.gt.u32 	%p29, %r1, 255;
	shl.b32 	%r615, %r1, 2;
	add.s32 	%r101, %r490, %r615;
	mov.b32 	%r2174, 0;
	@%p29 bra 	$L__BB8_53;
	ld.shared.u32 	%r617, [%r101];
	mov.b32 	%r618, 0;
	st.shared.u32 	[%r101], %r618;
	ld.shared.u32 	%r619, [%r101+1024];
	st.shared.u32 	[%r101+1024], %r617;
	add.s32 	%r620, %r619, %r617;
	ld.shared.u32 	%r621, [%r101+2048];
	st.shared.u32 	[%r101+2048], %r620;
	add.s32 	%r622, %r621, %r620;
	ld.shared.u32 	%r623, [%r101+3072];
	st.shared.u32 	[%r101+3072], %r622;
	add.s32 	%r624, %r623, %r622;
	ld.shared.u32 	%r625, [%r101+4096];
	st.shared.u32 	[%r101+4096], %r624;
	add.s32 	%r626, %r625, %r624;
	ld.shared.u32 	%r627, [%r101+5120];
	st.shared.u32 	[%r101+5120], %r626;
	add.s32 	%r628, %r627, %r626;
	ld.shared.u32 	%r629, [%r101+6144];
	st.shared.u32 	[%r101+6144], %r628;
	add.s32 	%r630, %r629, %r628;
	ld.shared.u32 	%r631, [%r101+7168];
	st.shared.u32 	[%r101+7168], %r630;
	add.s32 	%r632, %r631, %r630;
	ld.shared.u32 	%r633, [%r101+8192];
	st.shared.u32 	[%r101+8192], %r632;
	add.s32 	%r634, %r633, %r632;
	ld.shared.u32 	%r635, [%r101+9216];
	st.shared.u32 	[%r101+9216], %r634;
	add.s32 	%r636, %r635, %r634;
	ld.shared.u32 	%r637, [%r101+10240];
	st.shared.u32 	[%r101+10240], %r636;
	add.s32 	%r638, %r637, %r636;
	ld.shared.u32 	%r639, [%r101+11264];
	st.shared.u32 	[%r101+11264], %r638;
	add.s32 	%r2174, %r639, %r638;
$L__BB8_53:
	setp.gt.u32 	%p30, %r1, 255;
	shl.b32 	%r640, %r3, 8;
	add.s32 	%r641, %r640, %r1;
	mul.wide.s32 	%rd59, %r641, 4;
	add.s64 	%rd6, %rd2, %rd59;
	@%p30 bra 	$L__BB8_55;
	or.b32  	%r642, %r2174, 1073741824;
	st.volatile.global.u32 	[%rd6], %r642;
$L__BB8_55:
	ld.param.u64 	%rd442, [_ZN3cub18CUB_300001_SM_10006detail10radix_sort29DeviceRadixSortOnesweepKernelINS1_5radix10policy_hubIiiyE10Policy1000ELNS0_9SortOrderE0EiiyiiNS1_21identity_decomposer_tEEEvPT5_SB_PT3_PKSC_PT1_PKSG_PT2_PKSK_T4_iiT6__param_7];
	xor.b32  	%r2223, %r2160, -2147483648;
	xor.b32  	%r2224, %r2161, -2147483648;
	xor.b32  	%r2222, %r2159, -2147483648;
	xor.b32  	%r2221, %r2158, -2147483648;
	xor.b32  	%r2228, %r2165, -2147483648;
	xor.b32  	%r2218, %r2155, -2147483648;
	xor.b32  	%r2220, %r2157, -2147483648;
	xor.b32  	%r2217, %r2154, -2147483648;
	xor.b32  	%r2219, %r2156, -2147483648;
	xor.b32  	%r2215, %r2152, -2147483648;
	xor.b32  	%r2216, %r2153, -2147483648;
	xor.b32  	%r2213, %r2150, -2147483648;
	xor.b32  	%r2214, %r2151, -2147483648;
	setp.lt.u32 	%p31, %r1, 256;
	setp.eq.s32 	%p32, %r2174, 6528;
	and.pred  	%p33, %p31, %p32;
	selp.u32 	%r643, 1, 0, %p33;
	{ 
	.reg .pred 	%p1; 
	.reg .pred 	%p2; 
	setp.ne.u32 	%p1, %r643, 0; 
	bar.red.or.pred 	%p2, 0, %p1; 
	selp.u32 	%r644, 1, 0, %p2; 
	}
	setp.eq.s32 	%p34, %r644, 0;
	and.b32  	%r645, %r1, 992;
	and.b32  	%r646, %r1, 31;
	mul.lo.s32 	%r647, %r645, 17;
	or.b32  	%r648, %r647, %r646;
	cvt.u64.u32 	%rd7, %r648;
	mul.lo.s32 	%r649, %r3, 6528;
	cvt.s64.s32 	%rd60, %r649;
	add.s64 	%rd61, %rd7, %rd60;
	cvta.to.global.u64 	%rd62, %rd442;
	shl.b64 	%rd63, %rd61, 2;
	add.s64 	%rd8, %rd62, %rd63;
	cvt.u64.u32 	%rd9, %r1;
	@%p34 bra 	$L__BB8_175;
	setp.gt.u32 	%p35, %r1, 255;
	shl.b32 	%r650, %r1, 3;
	mov.u32 	%r651, _ZZN3cub18CUB_300001_SM_10006detail10radix_sort29DeviceRadixSortOnesweepKernelINS1_5radix10policy_hubIiiyE10Policy1000ELNS0_9SortOrderE0EiiyiiNS1_21identity_decomposer_tEEEvPT5_SB_PT3_PKSC_PT1_PKSG_PT2_PKSK_T4_iiT6_E1s;
	add.s32 	%r652, %r651, %r650;
	add.s32 	%r121, %r652, 26112;
	@%p35 bra 	$L__BB8_64;
	ld.param.u64 	%rd436, [_ZN3cub18CUB_300001_SM_10006detail10radix_sort29DeviceRadixSortOnesweepKernelINS1_5radix10policy_hubIiiyE10Policy1000ELNS0_9SortOrderE0EiiyiiNS1_21identity_decomposer_tEEEvPT5_SB_PT3_PKSC_PT1_PKSG_PT2_PKSK_T4_iiT6__param_3];
	cvta.to.global.u64 	%rd64, %rd436;
	shl.b64 	%rd65, %rd9, 3;
	add.s64 	%rd66, %rd64, %rd65;
	ld.global.u64 	%rd67, [%rd66];
	setp.gt.u32 	%p36, %r1, %r100;
	selp.b64 	%rd68, 6528, 0, %p36;
	sub.s64 	%rd455, %rd67, %rd68;
	st.shared.u64 	[%r121], %rd455;
	setp.lt.s32 	%p37, %r3, 1;
	mov.u32 	%r2178, %r2174;
	@%p37 bra 	$L__BB8_63;
	mov.b32 	%r2176, -1;
	mov.u32 	%r2175, %r3;
	mov.u32 	%r2178, %r2174;
$L__BB8_59:
	ld.param.u64 	%rd429, [_ZN3cub18CUB_300001_SM_10006detail10radix_sort29DeviceRadixSortOnesweepKernelINS1_5radix10policy_hubIiiyE10Policy1000ELNS0_9SortOrderE0EiiyiiNS1_21identity_decomposer_tEEEvPT5_SB_PT3_PKSC_PT1_PKSG_PT2_PKSK_T4_iiT6__param_0];
	add.s32 	%r125, %r2175, -1;
	shl.b32 	%r654, %r125, 8;
	add.s32 	%r655, %r654, %r1;
	cvta.to.global.u64 	%rd69, %rd429;
	mul.wide.s32 	%rd70, %r655, 4;
	add.s64 	%rd11, %rd69, %rd70;
$L__BB8_60:
	membar.cta;
	ld.volatile.global.u32 	%r126, [%rd11];
	setp.eq.s32 	%p38, %r126, 0;
	@%p38 bra 	$L__BB8_60;
	and.b32  	%r656, %r126, 1073741823;
	add.s32 	%r2178, %r656, %r2178;
	setp.gt.s32 	%p39, %r126, -1;
	vote.sync.ballot.b32 	%r2176, %p39, %r2176;
	setp.gt.u32 	%p41, %r2175, 1;
	and.pred  	%p42, %p39, %p41;
	mov.u32 	%r2175, %r125;
	@%p42 bra 	$L__BB8_59;
	ld.shared.u64 	%rd455, [%r121];
$L__BB8_63:
	or.b32  	%r657, %r2178, -2147483648;
	st.volatile.global.u32 	[%rd6], %r657;
	sub.s32 	%r658, %r2178, %r2174;
	cvt.s64.s32 	%rd71, %r658;
	add.s64 	%rd72, %rd455, %rd71;
	st.shared.u64 	[%r121], %rd72;
$L__BB8_64:
	ld.param.u32 	%r2080, [_ZN3cub18CUB_300001_SM_10006detail10radix_sort29DeviceRadixSortOnesweepKernelINS1_5radix10policy_hubIiiyE10Policy1000ELNS0_9SortOrderE0EiiyiiNS1_21identity_decomposer_tEEEvPT5_SB_PT3_PKSC_PT1_PKSG_PT2_PKSK_T4_iiT6__param_8];
	ld.param.u64 	%rd432, [_ZN3cub18CUB_300001_SM_10006detail10radix_sort29DeviceRadixSortOnesweepKernelINS1_5radix10policy_hubIiiyE10Policy1000ELNS0_9SortOrderE0EiiyiiNS1_21identity_decomposer_tEEEvPT5_SB_PT3_PKSC_PT1_PKSG_PT2_PKSK_T4_iiT6__param_2];
	setp.gt.u32 	%p43, %r1, 255;
	setp.lt.s32 	%p44, %r4, %r2080;
	setp.eq.s64 	%p45, %rd432, 0;
	or.pred  	%p46, %p45, %p44;
	or.pred  	%p47, %p43, %p46;
	@%p47 bra 	$L__BB8_66;
	ld.param.u64 	%rd433, [_ZN3cub18CUB_300001_SM_10006detail10radix_sort29DeviceRadixSortOnesweepKernelINS1_5radix10policy_hubIiiyE10Policy1000ELNS0_9SortOrderE0EiiyiiNS1_21identity_decomposer_tEEEvPT5_SB_PT3_PKSC_PT1_PKSG_PT2_PKSK_T4_iiT6__param_2];
	ld.shared.u64 	%rd73, [%r121];
	setp.gt.u32 	%p48, %r1, %r100;
	selp.b64 	%rd74, 6528, 0, %p48;
	cvt.s64.s32 	%rd75, %r2174;
	add.s64 	%rd76, %rd74, %rd75;
	add.s64 	%rd77, %rd76, %rd73;
	cvta.to.global.u64 	%rd78, %rd433;
	shl.b64 	%rd79, %rd9, 3;
	add.s64 	%rd80, %rd78, %rd79;
	st.global.u64 	[%rd80], %rd77;
$L__BB8_66:
	ld.param.u32 	%r2081, [_ZN3cub18CUB_300001_SM_10006detail10radix_sort29DeviceRadixSortOnesweepKernelINS1_5radix10policy_hubIiiyE10Policy1000ELNS0_9SortOrderE0EiiyiiNS1_21identity_decomposer_tEEEvPT5_SB_PT3_PKSC_PT1_PKSG_PT2_PKSK_T4_iiT6__param_8];
	setp.gt.s32 	%p49, %r4, %r2081;
	bar.sync 	0;
	shl.b32 	%r659, %r100, 3;
	add.s32 	%r661, %r651, %r659;
	ld.shared.u64 	%rd14, [%r661+26112];
	@%p49 bra 	$L__BB8_68;
	add.s64 	%rd81, %rd14, %rd7;
	shl.b64 	%rd82, %rd81, 2;
	add.s64 	%rd83, %rd1, %rd82;
	st.global.u32 	[%rd83], %r2165;
	st.global.u32 	[%rd83+128], %r2164;
	st.global.u32 	[%rd83+256], %r2163;
	st.global.u32 	[%rd83+384], %r2162;
	st.global.u32 	[%rd83+512], %r2161;
	st.global.u32 	[%rd83+640], %r2160;
	st.global.u32 	[%rd83+768], %r2159;
	st.global.u32 	[%rd83+896], %r2158;
	st.global.u32 	[%rd83+1024], %r2157;
	st.global.u32 	[%rd83+1152], %r2156;
	st.global.u32 	[%rd83+1280], %r2155;
	st.global.u32 	[%rd83+1408], %r2154;
	st.global.u32 	[%rd83+1536], %r2153;
	st.global.u32 	[%rd83+1664], %r2152;
	st.global.u32 	[%rd83+1792], %r2151;
	st.global.u32 	[%rd83+1920], %r2150;
	st.global.u32 	[%rd83+2048], %r2149;
	bra.uni 	$L__BB8_102;
$L__BB8_68:
	ld.param.u32 	%r2082, [_ZN3cub18CUB_300001_SM_10006detail10radix_sort29DeviceRadixSortOnesweepKernelINS1_5radix10policy_hubIiiyE10Policy1000ELNS0_9SortOrderE0EiiyiiNS1_21identity_decomposer_tEEEvPT5_SB_PT3_PKSC_PT1_PKSG_PT2_PKSK_T4_iiT6__param_8];
	cvt.u32.u64 	%r662, %rd7;
	mad.lo.s32 	%r130, %r3, -6528, %r2082;
	setp.ge.s32 	%p50, %r662, %r130;
	add.s64 	%rd84, %rd14, %rd7;
	shl.b64 	%rd85, %rd84, 2;
	add.s64 	%rd15, %rd1, %rd85;
	@%p50 bra 	$L__BB8_70;
	st.global.u32 	[%rd15], %r2165;
$L__BB8_70:
	add.s32 	%r664, %r662, 32;
	setp.ge.s32 	%p51, %r664, %r130;
	@%p51 bra 	$L__BB8_72;
	st.global.u32 	[%rd15+128], %r2164;
$L__BB8_72:
	add.s32 	%r666, %r662, 64;
	setp.ge.s32 	%p52, %r666, %r130;
	@%p52 bra 	$L__BB8_74;
	st.global.u32 	[%rd15+256], %r2163;
$L__BB8_74:
	add.s32 	%r668, %r662, 96;
	setp.ge.s32 	%p53, %r668, %r130;
	@%p53 bra 	$L__BB8_76;
	st.global.u32 	[%rd15+384], %r2162;
$L__BB8_76:
	add.s32 	%r670, %r662, 128;
	setp.ge.s32 	%p54, %r670, %r130;
	@%p54 bra 	$L__BB8_78;
	st.global.u32 	[%rd15+512], %r2161;
$L__BB8_78:
	add.s32 	%r672, %r662, 160;
	setp.ge.s32 	%p55, %r672, %r130;
	@%p55 bra 	$L__BB8_80;
	st.global.u32 	[%rd15+640], %r2160;
$L__BB8_80:
	add.s32 	%r674, %r662, 192;
	setp.ge.s32 	%p56, %r674, %r130;
	@%p56 bra 	$L__BB8_82;
	st.global.u32 	[%rd15+768], %r2159;
$L__BB8_82:
	add.s32 	%r676, %r662, 224;
	setp.ge.s32 	%p57, %r676, %r130;
	@%p57 bra 	$L__BB8_84;
	st.global.u32 	[%rd15+896], %r2158;
$L__BB8_84:
	add.s32 	%r678, %r662, 256;
	setp.ge.s32 	%p58, %r678, %r130;
	@%p58 bra 	$L__BB8_86;
	st.global.u32 	[%rd15+1024], %r2157;
$L__BB8_86:
	add.s32 	%r680, %r662, 288;
	setp.ge.s32 	%p59, %r680, %r130;
	@%p59 bra 	$L__BB8_88;
	st.global.u32 	[%rd15+1152], %r2156;
$L__BB8_88:
	add.s32 	%r682, %r662, 320;
	setp.ge.s32 	%p60, %r682, %r130;
	@%p60 bra 	$L__BB8_90;
	st.global.u32 	[%rd15+1280], %r2155;
$L__BB8_90:
	add.s32 	%r684, %r662, 352;
	setp.ge.s32 	%p61, %r684, %r130;
	@%p61 bra 	$L__BB8_92;
	st.global.u32 	[%rd15+1408], %r2154;
$L__BB8_92:
	add.s32 	%r686, %r662, 384;
	setp.ge.s32 	%p62, %r686, %r130;
	@%p62 bra 	$L__BB8_94;
	st.global.u32 	[%rd15+1536], %r2153;
$L__BB8_94:
	add.s32 	%r688, %r662, 416;
	setp.ge.s32 	%p63, %r688, %r130;
	@%p63 bra 	$L__BB8_96;
	st.global.u32 	[%rd15+1664], %r2152;
$L__BB8_96:
	add.s32 	%r690, %r662, 448;
	setp.ge.s32 	%p64, %r690, %r130;
	@%p64 bra 	$L__BB8_98;
	st.global.u32 	[%rd15+1792], %r2151;
$L__BB8_98:
	add.s32 	%r692, %r662, 480;
	setp.ge.s32 	%p65, %r692, %r130;
	@%p65 bra 	$L__BB8_100;
	st.global.u32 	[%rd15+1920], %r2150;
$L__BB8_100:
	add.s32 	%r694, %r662, 512;
	setp.ge.s32 	%p66, %r694, %r130;
	@%p66 bra 	$L__BB8_102;
	st.global.u32 	[%rd15+2048], %r2149;
$L__BB8_102:
	ld.param.u32 	%r2083, [_ZN3cub18CUB_300001_SM_10006detail10radix_sort29DeviceRadixSortOnesweepKernelINS1_5radix10policy_hubIiiyE10Policy1000ELNS0_9SortOrderE0EiiyiiNS1_21identity_decomposer_tEEEvPT5_SB_PT3_PKSC_PT1_PKSG_PT2_PKSK_T4_iiT6__param_8];
	setp.gt.s32 	%p67, %r4, %r2083;
	@%p67 bra 	$L__BB8_104;
	ld.global.u32 	%r2211, [%rd8];
	ld.global.u32 	%r2210, [%rd8+128];
	ld.global.u32 	%r2209, [%rd8+256];
	ld.global.u32 	%r2208, [%rd8+384];
	ld.global.u32 	%r2207, [%rd8+512];
	ld.global.u32 	%r2206, [%rd8+640];
	ld.global.u32 	%r2205, [%rd8+768];
	ld.global.u32 	%r2204, [%rd8+896];
	ld.global.u32 	%r2203, [%rd8+1024];
	ld.global.u32 	%r2202, [%rd8+1152];
	ld.global.u32 	%r2201, [%rd8+1280];
	ld.global.u32 	%r2200, [%rd8+1408];
	ld.global.u32 	%r2199, [%rd8+1536];
	ld.global.u32 	%r2198, [%rd8+1664];
	ld.global.u32 	%r2197, [%rd8+1792];
	ld.global.u32 	%r2196, [%rd8+1920];
	ld.global.u32 	%r2195, [%rd8+2048];
	bra.uni 	$L__BB8_138;
$L__BB8_104:
	ld.param.u32 	%r2084, [_ZN3cub18CUB_300001_SM_10006detail10radix_sort29DeviceRadixSortOnesweepKernelINS1_5radix10policy_hubIiiyE10Policy1000ELNS0_9SortOrderE0EiiyiiNS1_21identity_decomposer_tEEEvPT5_SB_PT3_PKSC_PT1_PKSG_PT2_PKSK_T4_iiT6__param_8];
	cvt.u32.u64 	%r696, %rd7;
	sub.s32 	%r148, %r2084, %r649;
	setp.ge.s32 	%p68, %r696, %r148;
	@%p68 bra 	$L__BB8_106;
	ld.global.u32 	%r2211, [%rd8];
$L__BB8_106:
	add.s32 	%r700, %r696, 32;
	setp.ge.s32 	%p69, %r700, %r148;
	@%p69 bra 	$L__BB8_108;
	ld.global.u32 	%r2210, [%rd8+128];
$L__BB8_108:
	add.s32 	%r703, %r696, 64;
	setp.ge.s32 	%p70, %r703, %r148;
	@%p70 bra 	$L__BB8_110;
	ld.global.u32 	%r2209, [%rd8+256];
$L__BB8_110:
	add.s32 	%r706, %r696, 96;
	setp.ge.s32 	%p71, %r706, %r148;
	@%p71 bra 	$L__BB8_112;
	ld.global.u32 	%r2208, [%rd8+384];
$L__BB8_112:
	add.s32 	%r709, %r696, 128;
	setp.ge.s32 	%p72, %r709, %r148;
	@%p72 bra 	$L__BB8_114;
	ld.global.u32 	%r2207, [%rd8+512];
$L__BB8_114:
	add.s32 	%r712, %r696, 160;
	setp.ge.s32 	%p73, %r712, %r148;
	@%p73 bra 	$L__BB8_116;
	ld.global.u32 	%r2206, [%rd8+640];
$L__BB8_116:
	add.s32 	%r715, %r696, 192;
	setp.ge.s32 	%p74, %r715, %r148;
	@%p74 bra 	$L__BB8_118;
	ld.global.u32 	%r2205, [%rd8+768];
$L__BB8_118:
	add.s32 	%r718, %r696, 224;
	setp.ge.s32 	%p75, %r718, %r148;
	@%p75 bra 	$L__BB8_120;
	ld.global.u32 	%r2204, [%rd8+896];
$L__BB8_120:
	add.s32 	%r721, %r696, 256;
	setp.ge.s32 	%p76, %r721, %r148;
	@%p76 bra 	$L__BB8_122;
	ld.global.u32 	%r2203, [%rd8+1024];
$L__BB8_122:
	add.s32 	%r724, %r696, 288;
	setp.ge.s32 	%p77, %r724, %r148;
	@%p77 bra 	$L__BB8_124;
	ld.global.u32 	%r2202, [%rd8+1152];
$L__BB8_124:
	add.s32 	%r727, %r696, 320;
	setp.ge.s32 	%p78, %r727, %r148;
	@%p78 bra 	$L__BB8_126;
	ld.global.u32 	%r2201, [%rd8+1280];
$L__BB8_126:
	add.s32 	%r730, %r696, 352;
	setp.ge.s32 	%p79, %r730, %r148;
	@%p79 bra 	$L__BB8_128;
	ld.global.u32 	%r2200, [%rd8+1408];
$L__BB8_128:
	add.s32 	%r733, %r696, 384;
	setp.ge.s32 	%p80, %r733, %r148;
	@%p80 bra 	$L__BB8_130;
	ld.global.u32 	%r2199, [%rd8+1536];
$L__BB8_130:
	add.s32 	%r736, %r696, 416;
	setp.ge.s32 	%p81, %r736, %r148;
	@%p81 bra 	$L__BB8_132;
	ld.global.u32 	%r2198, [%rd8+1664];
$L__BB8_132:
	add.s32 	%r739, %r696, 448;
	setp.ge.s32 	%p82, %r739, %r148;
	@%p82 bra 	$L__BB8_134;
	ld.global.u32 	%r2197, [%rd8+1792];
$L__BB8_134:
	add.s32 	%r742, %r696, 480;
	setp.ge.s32 	%p83, %r742, %r148;
	@%p83 bra 	$L__BB8_136;
	ld.global.u32 	%r2196, [%rd8+1920];
$L__BB8_136:
	add.s32 	%r745, %r696, 512;
	setp.ge.s32 	%p84, %r745, %r148;
	@%p84 bra 	$L__BB8_138;
	ld.global.u32 	%r2195, [%rd8+2048];
$L__BB8_138:
	ld.param.u32 	%r2085, [_ZN3cub18CUB_300001_SM_10006detail10radix_sort29DeviceRadixSortOnesweepKernelINS1_5radix10policy_hubIiiyE10Policy1000ELNS0_9SortOrderE0EiiyiiNS1_21identity_decomposer_tEEEvPT5_SB_PT3_PKSC_PT1_PKSG_PT2_PKSK_T4_iiT6__param_8];
	mad.lo.s32 	%r746, %r3, 6528, 6528;
	setp.gt.s32 	%p85, %r746, %r2085;
	@%p85 bra 	$L__BB8_140;
	ld.param.u64 	%rd439, [_ZN3cub18CUB_300001_SM_10006detail10radix_sort29DeviceRadixSortOnesweepKernelINS1_5radix10policy_hubIiiyE10Policy1000ELNS0_9SortOrderE0EiiyiiNS1_21identity_decomposer_tEEEvPT5_SB_PT3_PKSC_PT1_PKSG_PT2_PKSK_T4_iiT6__param_6];
	add.s64 	%rd86, %rd14, %rd7;
	cvta.to.global.u64 	%rd87, %rd439;
	shl.b64 	%rd88, %rd86, 2;
	add.s64 	%rd89, %rd87, %rd88;
	st.global.u32 	[%rd89], %r2211;
	st.global.u32 	[%rd89+128], %r2210;
	st.global.u32 	[%rd89+256], %r2209;
	st.global.u32 	[%rd89+384], %r2208;
	st.global.u32 	[%rd89+512], %r2207;
	st.global.u32 	[%rd89+640], %r2206;
	st.global.u32 	[%rd89+768], %r2205;
	st.global.u32 	[%rd89+896], %r2204;
	st.global.u32 	[%rd89+1024], %r2203;
	st.global.u32 	[%rd89+1152], %r2202;
	st.global.u32 	[%rd89+1280], %r2201;
	st.global.u32 	[%rd89+1408], %r2200;
	st.global.u32 	[%rd89+1536], %r2199;
	st.global.u32 	[%rd89+1664], %r2198;
	st.global.u32 	[%rd89+1792], %r2197;
	st.global.u32 	[%rd89+1920], %r2196;
	st.global.u32 	[%rd89+2048], %r2195;
	bra.uni 	$L__BB8_174;
$L__BB8_140:
	ld.param.u32 	%r2086, [_ZN3cub18CUB_300001_SM_10006detail10radix_sort29DeviceRadixSortOnesweepKernelINS1_5radix10policy_hubIiiyE10Policy1000ELNS0_9SortOrderE0EiiyiiNS1_21identity_decomposer_tEEEvPT5_SB_PT3_PKSC_PT1_PKSG_PT2_PKSK_T4_iiT6__param_8];
	ld.param.u64 	%rd440, [_ZN3cub18CUB_300001_SM_10006detail10radix_sort29DeviceRadixSortOnesweepKernelINS1_5radix10policy_hubIiiyE10Policy1000ELNS0_9SortOrderE0EiiyiiNS1_21identity_decomposer_tEEEvPT5_SB_PT3_PKSC_PT1_PKSG_PT2_PKSK_T4_iiT6__param_6];
	cvt.u32.u64 	%r747, %rd7;
	mad.lo.s32 	%r199, %r3, -6528, %r2086;
	setp.ge.s32 	%p86, %r747, %r199;
	add.s64 	%rd90, %rd14, %rd7;
	cvta.to.global.u64 	%rd91, %rd440;
	shl.b64 	%rd92, %rd90, 2;
	add.s64 	%rd16, %rd91, %rd92;
	@%p86 bra 	$L__BB8_142;
	st.global.u32 	[%rd16], %r2211;
$L__BB8_142:
	add.s32 	%r749, %r747, 32;
	setp.ge.s32 	%p87, %r749, %r199;
	@%p87 bra 	$L__BB8_144;
	st.global.u32 	[%rd16+128], %r2210;
$L__BB8_144:
	add.s32 	%r751, %r747, 64;
	setp.ge.s32 	%p88, %r751, %r199;
	@%p88 bra 	$L__BB8_146;
	st.global.u32 	[%rd16+256], %r2209;
$L__BB8_146:
	add.s32 	%r753, %r747, 96;
	setp.ge.s32 	%p89, %r753, %r199;
	@%p89 bra 	$L__BB8_148;
	st.global.u32 	[%rd16+384], %r2208;
$L__BB8_148:
	add.s32 	%r755, %r747, 128;
	setp.ge.s32 	%p90, %r755, %r199;
	@%p90 bra 	$L__BB8_150;
	st.global.u32 	[%rd16+512], %r2207;
$L__BB8_150:
	add.s32 	%r757, %r747, 160;
	setp.ge.s32 	%p91, %r757, %r199;
	@%p91 bra 	$L__BB8_152;
	st.global.u32 	[%rd16+640], %r2206;
$L__BB8_152:
	add.s32 	%r759, %r747, 192;
	setp.ge.s32 	%p92, %r759, %r199;
	@%p92 bra 	$L__BB8_154;
	st.global.u32 	[%rd16+768], %r2205;
$L__BB8_154:
	add.s32 	%r761, %r747, 224;
	setp.ge.s32 	%p93, %r761, %r199;
	@%p93 bra 	$L__BB8_156;
	st.global.u32 	[%rd16+896], %r2204;
$L__BB8_156:
	add.s32 	%r763, %r747, 256;
	setp.ge.s32 	%p94, %r763, %r199;
	@%p94 bra 	$L__BB8_158;
	st.global.u32 	[%rd16+1024], %r2203;
$L__BB8_158:
	add.s32 	%r765, %r747, 288;
	setp.ge.s32 	%p95, %r765, %r199;
	@%p95 bra 	$L__BB8_160;
	st.global.u32 	[%rd16+1152], %r2202;
$L__BB8_160:
	add.s32 	%r767, %r747, 320;
	setp.ge.s32 	%p96, %r767, %r199;
	@%p96 bra 	$L__BB8_162;
	st.global.u32 	[%rd16+1280], %r2201;
$L__BB8_162:
	add.s32 	%r769, %r747, 352;
	setp.ge.s32 	%p97, %r769, %r199;
	@%p97 bra 	$L__BB8_164;
	st.global.u32 	[%rd16+1408], %r2200;
$L__BB8_164:
	add.s32 	%r771, %r747, 384;
	setp.ge.s32 	%p98, %r771, %r199;
	@%p98 bra 	$L__BB8_166;
	st.global.u32 	[%rd16+1536], %r2199;
$L__BB8_166:
	add.s32 	%r773, %r747, 416;
	setp.ge.s32 	%p99, %r773, %r199;
	@%p99 bra 	$L__BB8_168;
	st.global.u32 	[%rd16+1664], %r2198;
$L__BB8_168:
	add.s32 	%r775, %r747, 448;
	setp.ge.s32 	%p100, %r775, %r199;
	@%p100 bra 	$L__BB8_170;
	st.global.u32 	[%rd16+1792], %r2197;
$L__BB8_170:
	add.s32 	%r777, %r747, 480;
	setp.ge.s32 	%p101, %r777, %r199;
	@%p101 bra 	$L__BB8_172;
	st.global.u32 	[%rd16+1920], %r2196;
$L__BB8_172:
	add.s32 	%r779, %r747, 512;
	setp.ge.s32 	%p102, %r779, %r199;
	@%p102 bra 	$L__BB8_174;
	st.global.u32 	[%rd16+2048], %r2195;
$L__BB8_174:
	// begin inline asm
	exit;
	// end inline asm
	mov.u32 	%r2212, %r2149;
	mov.u32 	%r2213, %r2150;
	mov.u32 	%r2214, %r2151;
	mov.u32 	%r2215, %r2152;
	mov.u32 	%r2216, %r2153;
	mov.u32 	%r2217, %r2154;
	mov.u32 	%r2218, %r2155;
	mov.u32 	%r2219, %r2156;
	mov.u32 	%r2220, %r2157;
	mov.u32 	%r2221, %r2158;
	mov.u32 	%r2222, %r2159;
	mov.u32 	%r2223, %r2160;
	mov.u32 	%r2224, %r2161;
	mov.u32 	%r2225, %r2162;
	mov.u32 	%r2226, %r2163;
	mov.u32 	%r2227, %r2164;
	mov.u32 	%r2228, %r2165;
$L__BB8_175:
	mul.hi.u32 	%r780, %r1, 357913942;
	add.s32 	%r781, %r780, %r1;
	shl.b32 	%r782, %r781, 2;
	mov.u32 	%r783, _ZZN3cub18CUB_300001_SM_10006detail10radix_sort29DeviceRadixSortOnesweepKernelINS1_5radix10policy_hubIiiyE10Policy1000ELNS0_9SortOrderE0EiiyiiNS1_21identity_decomposer_tEEEvPT5_SB_PT3_PKSC_PT1_PKSG_PT2_PKSK_T4_iiT6_E1s;
	add.s32 	%r784, %r783, %r782;
	add.s32 	%r217, %r784, 13328;
	st.shared.u32 	[%r784+13328], %r2174;
	bar.sync 	0;
	setp.gt.u32 	%p103, %r1, 31;
	@%p103 bra 	$L__BB8_177;
	mad.lo.s32 	%r816, %r1, 52, %r783;
	ld.shared.u32 	%r817, [%r816+13328];
	ld.shared.u32 	%r818, [%r816+13332];
	ld.shared.u32 	%r819, [%r816+13336];
	ld.shared.u32 	%r820, [%r816+13340];
	ld.shared.u32 	%r821, [%r816+13344];
	ld.shared.u32 	%r822, [%r816+13348];
	ld.shared.u32 	%r823, [%r816+13352];
	ld.shared.u32 	%r824, [%r816+13356];
	ld.shared.u32 	%r825, [%r816+13360];
	ld.shared.u32 	%r826, [%r816+13364];
	ld.shared.u32 	%r827, [%r816+13368];
	ld.shared.u32 	%r828, [%r816+13372];
	add.s32 	%r829, %r818, %r817;
	add.s32 	%r830, %r829, %r819;
	add.s32 	%r831, %r830, %r820;
	add.s32 	%r832, %r831, %r821;
	add.s32 	%r833, %r832, %r822;
	add.s32 	%r834, %r833, %r823;
	add.s32 	%r835, %r834, %r824;
	add.s32 	%r836, %r835, %r825;
	add.s32 	%r837, %r836, %r826;
	add.s32 	%r838, %r837, %r827;
	add.s32 	%r789, %r838, %r828;
	mov.b32 	%r787, 1;
	mov.b32 	%r812, 0;
	mov.b32 	%r814, -1;
	// begin inline asm
	{  .reg .s32 r0;  .reg .pred p;  shfl.sync.up.b32 r0|p, %r789, %r787, %r812, %r814;  @p add.s32 r0, r0, %r789;  mov.s32 %r785, r0;}
	// end inline asm
	mov.b32 	%r793, 2;
	// begin inline asm
	{  .reg .s32 r0;  .reg .pred p;  shfl.sync.up.b32 r0|p, %r785, %r793, %r812, %r814;  @p add.s32 r0, r0, %r785;  mov.s32 %r791, r0;}
	// end inline asm
	mov.b32 	%r799, 4;
	// begin inline asm
	{  .reg .s32 r0;  .reg .pred p;  shfl.sync.up.b32 r0|p, %r791, %r799, %r812, %r814;  @p add.s32 r0, r0, %r791;  mov.s32 %r797, r0;}
	// end inline asm
	mov.b32 	%r805, 8;
	// begin inline asm
	{  .reg .s32 r0;  .reg .pred p;  shfl.sync.up.b32 r0|p, %r797, %r805, %r812, %r814;  @p add.s32 r0, r0, %r797;  mov.s32 %r803, r0;}
	// end inline asm
	mov.b32 	%r811, 16;
	// begin inline asm
	{  .reg .s32 r0;  .reg .pred p;  shfl.sync.up.b32 r0|p, %r803, %r811, %r812, %r814;  @p add.s32 r0, r0, %r803;  mov.s32 %r809, r0;}
	// end inline asm
	sub.s32 	%r839, %r809, %r789;
	add.s32 	%r840, %r817, %r839;
	add.s32 	%r841, %r818, %r840;
	add.s32 	%r842, %r819, %r841;
	add.s32 	%r843, %r820, %r842;
	add.s32 	%r844, %r821, %r843;
	add.s32 	%r845, %r822, %r844;
	add.s32 	%r846, %r823, %r845;
	add.s32 	%r847, %r824, %r846;
	add.s32 	%r848, %r825, %r847;
	add.s32 	%r849, %r826, %r848;
	add.s32 	%r850, %r827, %r849;
	st.shared.u32 	[%r816+13328], %r839;
	st.shared.u32 	[%r816+13332], %r840;
	st.shared.u32 	[%r816+13336], %r841;
	st.shared.u32 	[%r816+13340], %r842;
	st.shared.u32 	[%r816+13344], %r843;
	st.shared.u32 	[%r816+13348], %r844;
	st.shared.u32 	[%r816+13352], %r845;
	st.shared.u32 	[%r816+13356], %r846;
	st.shared.u32 	[%r816+13360], %r847;
	st.shared.u32 	[%r816+13364], %r848;
	st.shared.u32 	[%r816+13368], %r849;
	st.shared.u32 	[%r816+13372], %r850;
$L__BB8_177:
	setp.gt.u32 	%p104, %r1, 255;
	bar.sync 	0;
	ld.shared.u32 	%r218, [%r217];
	@%p104 bra 	$L__BB8_179;
	shl.b32 	%r851, %r1, 2;
	add.s32 	%r853, %r783, %r851;
	ld.shared.u32 	%r854, [%r853];
	add.s32 	%r855, %r854, %r218;
	st.shared.u32 	[%r853], %r855;
	ld.shared.u32 	%r856, [%r853+1024];
	add.s32 	%r857, %r856, %r218;
	st.shared.u32 	[%r853+1024], %r857;
	ld.shared.u32 	%r858, [%r853+2048];
	add.s32 	%r859, %r858, %r218;
	st.shared.u32 	[%r853+2048], %r859;
	ld.shared.u32 	%r860, [%r853+3072];
	add.s32 	%r861, %r860, %r218;
	st.shared.u32 	[%r853+3072], %r861;
	ld.shared.u32 	%r862, [%r853+4096];
	add.s32 	%r863, %r862, %r218;
	st.shared.u32 	[%r853+4096], %r863;
	ld.shared.u32 	%r864, [%r853+5120];
	add.s32 	%r865, %r864, %r218;
	st.shared.u32 	[%r853+5120], %r865;
	ld.shared.u32 	%r866, [%r853+6144];
	add.s32 	%r867, %r866, %r218;
	st.shared.u32 	[%r853+6144], %r867;
	ld.shared.u32 	%r868, [%r853+7168];
	add.s32 	%r869, %r868, %r218;
	st.shared.u32 	[%r853+7168], %r869;
	ld.shared.u32 	%r870, [%r853+8192];
	add.s32 	%r871, %r870, %r218;
	st.shared.u32 	[%r853+8192], %r871;
	ld.shared.u32 	%r872, [%r853+9216];
	add.s32 	%r873, %r872, %r218;
	st.shared.u32 	[%r853+9216], %r873;
	ld.shared.u32 	%r874, [%r853+10240];
	add.s32 	%r875, %r874, %r218;
	st.shared.u32 	[%r853+10240], %r875;
	ld.shared.u32 	%r876, [%r853+11264];
	add.s32 	%r877, %r876, %r218;
	st.shared.u32 	[%r853+11264], %r877;
$L__BB8_179:
	ld.param.u32 	%r2132, [_ZN3cub18CUB_300001_SM_10006detail10radix_sort29DeviceRadixSortOnesweepKernelINS1_5radix10policy_hubIiiyE10Policy1000ELNS0_9SortOrderE0EiiyiiNS1_21identity_decomposer_tEEEvPT5_SB_PT3_PKSC_PT1_PKSG_PT2_PKSK_T4_iiT6__param_10];
	ld.param.u32 	%r2095, [_ZN3cub18CUB_300001_SM_10006detail10radix_sort29DeviceRadixSortOnesweepKernelINS1_5radix10policy_hubIiiyE10Policy1000ELNS0_9SortOrderE0EiiyiiNS1_21identity_decomposer_tEEEvPT5_SB_PT3_PKSC_PT1_PKSG_PT2_PKSK_T4_iiT6__param_9];
	shl.b32 	%r904, %r1, 5;
	and.b32  	%r905, %r904, 31744;
	add.s32 	%r219, %r783, %r905;
	bar.sync 	0;
	// begin inline asm
	mov.u32 %r878, %lanemask_le;
	// end inline asm
	shr.u32 	%r907, %r2228, %r2095;
	mov.b32 	%r908, -1;
	shl.b32 	%r909, %r908, %r2132;
	not.b32 	%r221, %r909;
	and.b32  	%r901, %r907, %r221;
	mov.b32 	%r881, 1;
	// begin inline asm
	{
    .reg .pred p;
    and.b32 %r879, %r901, %r881;    setp.ne.u32 p, %r879, 0;
    vote.ballot.sync.b32 %r879, p, 0xffffffff;
    @!p not.b32 %r879, %r879;
}

	// end inline asm
	mov.b32 	%r884, 2;
	// begin inline asm
	{
    .reg .pred p;
    and.b32 %r882, %r901, %r884;    setp.ne.u32 p, %r882, 0;
    vote.ballot.sync.b32 %r882, p, 0xffffffff;
    @!p not.b32 %r882, %r882;
}

	// end inline asm
	and.b32  	%r910, %r882, %r879;
	mov.b32 	%r887, 4;
	// begin inline asm
	{
    .reg .pred p;
    and.b32 %r885, %r901, %r887;    setp.ne.u32 p, %r885, 0;
    vote.ballot.sync.b32 %r885, p, 0xffffffff;
    @!p not.b32 %r885, %r885;
}

	// end inline asm
	and.b32  	%r911, %r885, %r910;
	mov.b32 	%r890, 8;
	// begin inline asm
	{
    .reg .pred p;
    and.b32 %r888, %r901, %r890;    setp.ne.u32 p, %r888, 0;
    vote.ballot.sync.b32 %r888, p, 0xffffffff;
    @!p not.b32 %r888, %r888;
}

	// end inline asm
	and.b32  	%r912, %r888, %r911;
	mov.b32 	%r893, 16;
	// begin inline asm
	{
    .reg .pred p;
    and.b32 %r891, %r901, %r893;    setp.ne.u32 p, %r891, 0;
    vote.ballot.sync.b32 %r891, p, 0xffffffff;
    @!p not.b32 %r891, %r891;
}

	// end inline asm
	and.b32  	%r913, %r891, %r912;
	mov.b32 	%r896, 32;
	// begin inline asm
	{
    .reg .pred p;
    and.b32 %r894, %r901, %r896;    setp.ne.u32 p, %r894, 0;
    vote.ballot.sync.b32 %r894, p, 0xffffffff;
    @!p not.b32 %r894, %r894;
}

	// end inline asm
	and.b32  	%r914, %r894, %r913;
	mov.b32 	%r899, 64;
	// begin inline asm
	{
    .reg .pred p;
    and.b32 %r897, %r901, %r899;    setp.ne.u32 p, %r897, 0;
    vote.ballot.sync.b32 %r897, p, 0xffffffff;
    @!p not.b32 %r897, %r897;
}

	// end inline asm
	and.b32  	%r915, %r897, %r914;
	mov.b32 	%r902, 128;
	// begin inline asm
	{
    .reg .pred p;
    and.b32 %r900, %r901, %r902;    setp.ne.u32 p, %r900, 0;
    vote.ballot.sync.b32 %r900, p, 0xffffffff;
    @!p not.b32 %r900, %r900;
}

	// end inline asm
	and.b32  	%r916, %r900, %r915;
	clz.b32 	%r917, %r916;
	sub.s32 	%r223, 31, %r917;
	and.b32  	%r918, %r878, %r916;
	popc.b32 	%r224, %r918;
	setp.ne.s32 	%p105, %r443, %r223;
	mov.b32 	%r2229, 0;
	@%p105 bra 	$L__BB8_181;
	shl.b32 	%r919, %r901, 2;
	add.s32 	%r920, %r219, %r919;
	atom.shared.add.u32 	%r2229, [%r920], %r224;
$L__BB8_181:
	ld.param.u32 	%r2096, [_ZN3cub18CUB_300001_SM_10006detail10radix_sort29DeviceRadixSortOnesweepKernelINS1_5radix10policy_hubIiiyE10Policy1000ELNS0_9SortOrderE0EiiyiiNS1_21identity_decomposer_tEEEvPT5_SB_PT3_PKSC_PT1_PKSG_PT2_PKSK_T4_iiT6__param_9];
	shfl.sync.idx.b32	%r946|%p106, %r2229, %r223, 31, -1;
	add.s32 	%r227, %r224, %r946;
	shr.u32 	%r947, %r2227, %r2096;
	and.b32  	%r943, %r947, %r221;
	mov.b32 	%r923, 1;
	// begin inline asm
	{
    .reg .pred p;
    and.b32 %r921, %r943, %r923;    setp.ne.u32 p, %r921, 0;
    vote.ballot.sync.b32 %r921, p, 0xffffffff;
    @!p not.b32 %r921, %r921;
}

	// end inline asm
	mov.b32 	%r926, 2;
	// begin inline asm
	{
    .reg .pred p;
    and.b32 %r924, %r943, %r926;    setp.ne.u32 p, %r924, 0;
    vote.ballot.sync.b32 %r924, p, 0xffffffff;
    @!p not.b32 %r924, %r924;
}

	// end inline asm
	and.b32  	%r948, %r924, %r921;
	mov.b32 	%r929, 4;
	// begin inline asm
	{
    .reg .pred p;
    and.b32 %r927, %r943, %r929;    setp.ne.u32 p, %r927, 0;
    vote.ballot.sync.b32 %r927, p, 0xffffffff;
    @!p not.b32 %r927, %r927;
}

	// end inline asm
	and.b32  	%r949, %r927, %r948;
	mov.b32 	%r932, 8;
	// begin inline asm
	{
    .reg .pred p;
    and.b32 %r930, %r943, %r932;    setp.ne.u32 p, %r930, 0;
    vote.ballot.sync.b32 %r930, p, 0xffffffff;
    @!p not.b32 %r930, %r930;
}

	// end inline asm
	and.b32  	%r950, %r930, %r949;
	mov.b32 	%r935, 16;
	// begin inline asm
	{
    .reg .pred p;
    and.b32 %r933, %r943, %r935;    setp.ne.u32 p, %r933, 0;
    vote.ballot.sync.b32 %r933, p, 0xffffffff;
    @!p not.b32 %r933, %r933;
}

	// end inline asm
	and.b32  	%r951, %r933, %r950;
	mov.b32 	%r938, 32;
	// begin inline asm
	{
    .reg .pred p;
    and.b32 %r936, %r943, %r938;    setp.ne.u32 p, %r936, 0;
    vote.ballot.sync.b32 %r936, p, 0xffffffff;
    @!p not.b32 %r936, %r936;
}

	// end inline asm
	and.b32  	%r952, %r936, %r951;
	mov.b32 	%r941, 64;
	// begin inline asm
	{
    .reg .pred p;
    and.b32 %r939, %r943, %r941;    setp.ne.u32 p, %r939, 0;
    vote.ballot.sync.b32 %r939, p, 0xffffffff;
    @!p not.b32 %r939, %r939;
}

	// end inline asm
	and.b32  	%r953, %r939, %r952;
	mov.b32 	%r944, 128;
	// begin inline asm
	{
    .reg .pred p;
    and.b32 %r942, %r943, %r944;    setp.ne.u32 p, %r942, 0;
    vote.ballot.sync.b32 %r942, p, 0xffffffff;
    @!p not.b32 %r942, %r942;
}

	// end inline asm
	and.b32  	%r954, %r942, %r953;
	clz.b32 	%r955, %r954;
	sub.s32 	%r229, 31, %r955;
	and.b32  	%r956, %r878, %r954;
	popc.b32 	%r230, %r956;
	setp.ne.s32 	%p107, %r443, %r229;
	mov.b32 	%r2230, 0;
	@%p107 bra 	$L__BB8_183;
	shl.b32 	%r957, %r943, 2;
	add.s32 	%r958, %r219, %r957;
	atom.shared.add.u32 	%r2230, [%r958], %r230;
$L__BB8_183:
	ld.param.u32 	%r2097, [_ZN3cub18CUB_300001_SM_10006detail10radix_sort29DeviceRadixSortOnesweepKernelINS1_5radix10policy_hubIiiyE10Policy1000ELNS0_9SortOrderE0EiiyiiNS1_21identity_decomposer_tEEEvPT5_SB_PT3_PKSC_PT1_PKSG_PT2_PKSK_T4_iiT6__param_9];
	shfl.sync.idx.b32	%r984|%p108, %r2230, %r229, 31, -1;
	add.s32 	%r233, %r230, %r984;
	shr.u32 	%r985, %r2226, %r2097;
	and.b32  	%r981, %r985, %r221;
	mov.b32 	%r961, 1;
	// begin inline asm
	{
    .reg .pred p;
    and.b32 %r959, %r981, %r961;    setp.ne.u32 p, %r959, 0;
    vote.ballot.sync.b32 %r959, p, 0xffffffff;
    @!p not.b32 %r959, %r959;
}

	// end inline asm
	mov.b32 	%r964, 2;
	// begin inline asm
	{
    .reg .pred p;
    and.b32 %r962, %r981, %r964;    setp.ne.u32 p, %r962, 0;
    vote.ballot.sync.b32 %r962, p, 0xffffffff;
    @!p not.b32 %r962, %r962;
}

	// end inline asm
	and.b32  	%r986, %r962, %r959;
	mov.b32 	%r967, 4;
	// begin inline asm
	{
    .reg .pred p;
    and.b32 %r965, %r981, %r967;    setp.ne.u32 p, %r965, 0;
    vote.ballot.sync.b32 %r965, p, 0xffffffff;
    @!p not.b32 %r965, %r965;
}

	// end inline asm
	and.b32  	%r987, %r965, %r986;
	mov.b32 	%r970, 8;
	// begin inline asm
	{
    .reg .pred p;
    and.b32 %r968, %r981, %r970;    setp.ne.u32 p, %r968, 0;
    vote.ballot.sync.b32 %r968, p, 0xffffffff;
    @!p not.b32 %r968, %r968;
}

	// end inline asm
	and.b32  	%r988, %r968, %r987;
	mov.b32 	%r973, 16;
	// begin inline asm
	{
    .reg .pred p;
    and.b32 %r971, %r981, %r973;    setp.ne.u32 p, %r971, 0;
    vote.ballot.sync.b32 %r971, p, 0xffffffff;
    @!p not.b32 %r971, %r971;
}

	// end inline asm
	and.b32  	%r989, %r971, %r988;
	mov.b32 	%r976, 32;
	// begin inline asm
	{
    .reg .pred p;
    and.b32 %r974, %r981, %r976;    setp.ne.u32 p, %r974, 0;
    vote.ballot.sync.b32 %r974, p, 0xffffffff;
    @!p not.b32 %r974, %r974;
}

	// end inline asm
	and.b32  	%r990, %r974, %r989;
	mov.b32 	%r979, 64;
	// begin inline asm
	{
    .reg .pred p;
    and.b32 %r977, %r981, %r979;    setp.ne.u32 p, %r977, 0;
    vote.ballot.sync.b32 %r977, p, 0xffffffff;
    @!p not.b32 %r977, %r977;
}

	// end inline asm
	and.b32  	%r991, %r977, %r990;
	mov.b32 	%r982, 128;
	// begin inline asm
	{
    .reg .pred p;
    and.b32 %r980, %r981, %r982;    setp.ne.u32 p, %r980, 0;
    vote.ballot.sync.b32 %r980, p, 0xffffffff;
    @!p not.b32 %r980, %r980;
}

	// end inline asm
	and.b32  	%r992, %r980, %r991;
	clz.b32 	%r993, %r992;
	sub.s32 	%r235, 31, %r993;
	and.b32  	%r994, %r878, %r992;
	popc.b32 	%r236, %r994;
	setp.ne.s32 	%p109, %r443, %r235;
	mov.b32 	%r2231, 0;
	@%p109 bra 	$L__BB8_185;
	shl.b32 	%r995, %r981, 2;
	add.s32 	%r996, %r219, %r995;
	atom.shared.add.u32 	%r2231, [%r996], %r236;
$L__BB8_185:
	ld.param.u32 	%r2098, [_ZN3cub18CUB_300001_SM_10006detail10radix_sort29DeviceRadixSortOnesweepKernelINS1_5radix10policy_hubIiiyE10Policy1000ELNS0_9SortOrderE0EiiyiiNS1_21identity_decomposer_tEEEvPT5_SB_PT3_PKSC_PT1_PKSG_PT2_PKSK_T4_iiT6__param_9];
	shfl.sync.idx.b32	%r1022|%p110, %r2231, %r235, 31, -1;
	add.s32 	%r239, %r236, %r1022;
	shr.u32 	%r1023, %r2225, %r2098;
	and.b32  	%r1019, %r1023, %r221;
	mov.b32 	%r999, 1;
	// begin inline asm
	{
    .reg .pred p;
    and.b32 %r997, %r1019, %r999;    setp.ne.u32 p, %r997, 0;
    vote.ballot.sync.b32 %r997, p, 0xffffffff;
    @!p not.b32 %r997, %r997;
}

	// end inline asm
	mov.b32 	%r1002, 2;
	// begin inline asm
	{
    .reg .pred p;
    and.b32 %r1000, %r1019, %r1002;    setp.ne.u32 p, %r1000, 0;
    vote.ballot.sync.b32 %r1000, p, 0xffffffff;
    @!p not.b32 %r1000, %r1000;
}

	// end inline asm
	and.b32  	%r1024, %r1000, %r997;
	mov.b32 	%r1005, 4;
	// begin inline asm
	{
    .reg .pred p;
    and.b32 %r1003, %r1019, %r1005;    setp.ne.u32 p, %r1003, 0;
    vote.ballot.sync.b32 %r1003, p, 0xffffffff;
    @!p not.b32 %r1003, %r1003;
}

	// end inline asm
	and.b32  	%r1025, %r1003, %r1024;
	mov.b32 	%r1008, 8;
	// begin inline asm
	{
    .reg .pred p;
    and.b32 %r1006, %r1019, %r1008;    setp.ne.u32 p, %r1006, 0;
    vote.ballot.sync.b32 %r1006, p, 0xffffffff;
    @!p not.b32 %r1006, %r1006;
}

	// end inline asm
	and.b32  	%r1026, %r1006, %r1025;
	mov.b32 	%r1011, 16;
	// begin inline asm
	{
    .reg .pred p;
    and.b32 %r1009, %r1019, %r1011;    setp.ne.u32 p, %r1009, 0;
    vote.ballot.sync.b32 %r1009, p, 0xffffffff;
    @!p not.b32 %r1009, %r1009;
}

	// end inline asm
	and.b32  	%r1027, %r1009, %r1026;
	mov.b32 	%r1014, 32;
	// begin inline asm
	{
    .reg .pred p;
    and.b32 %r1012, %r1019, %r1014;    setp.ne.u32 p, %r1012, 0;
    vote.ballot.sync.b32 %r1012, p, 0xffffffff;
    @!p not.b32 %r1012, %r1012;
}

	// end inline asm
	and.b32  	%r1028, %r1012, %r1027;
	mov.b32 	%r1017, 64;
	// begin inline asm
	{
    .reg .pred p;
    and.b32 %r1015, %r1019, %r1017;    setp.ne.u32 p, %r1015, 0;
    vote.ballot.sync.b32 %r1015, p, 0xffffffff;
    @!p not.b32 %r1015, %r1015;
}

	// end inline asm
	and.b32  	%r1029, %r1015, %r1028;
	mov.b32 	%r1020, 128;
	// begin inline asm
	{
    .reg .pred p;
    and.b32 %r1018, %r1019, %r1020;    setp.ne.u32 p, %r1018, 0;
    vote.ballot.sync.b32 %r1018, p, 0xffffffff;
    @!p not.b32 %r1018, %r1018;
}

	// end inline asm
	and.b32  	%r1030, %r1018, %r1029;
	clz.b32 	%r1031, %r1030;
	sub.s32 	%r241, 31, %r1031;
	and.b32  	%r1032, %r878, %r1030;
	popc.b32 	%r242, %r1032;
	setp.ne.s32 	%p111, %r443, %r241;
	mov.b32 	%r2232, 0;
	@%p111 bra 	$L__BB8_187;
	shl.b32 	%r1033, %r1019, 2;
	add.s32 	%r1034, %r219, %r1033;
	atom.shared.add.u32 	%r2232, [%r1034], %r242;
$L__BB8_187:
	ld.param.u32 	%r2099, [_ZN3cub18CUB_300001_SM_10006detail10radix_sort29DeviceRadixSortOnesweepKernelINS1_5radix10policy_hubIiiyE10Policy1000ELNS0_9SortOrderE0EiiyiiNS1_21identity_decomposer_tEEEvPT5_SB_PT3_PKSC_PT1_PKSG_PT2_PKSK_T4_iiT6__param_9];
	shfl.sync.idx.b32	%r1060|%p112, %r2232, %r241, 31, -1;
	add.s32 	%r245, %r242, %r1060;
	shr.u32 	%r1061, %r2224, %r2099;
	and.b32  	%r1057, %r1061, %r221;
	mov.b32 	%r1037, 1;
	// begin inline asm
	{
    .reg .pred p;
    and.b32 %r1035, %r1057, %r1037;    setp.ne.u32 p, %r1035, 0;
    vote.ballot.sync.b32 %r1035, p, 0xffffffff;
    @!p not.b32 %r1035, %r1035;
}

	// end inline asm
	mov.b32 	%r1040, 2;
	// begin inline asm
	{
    .reg .pred p;
    and.b32 %r1038, %r1057, %r1040;    setp.ne.u32 p, %r1038, 0;
    vote.ballot.sync.b32 %r1038, p, 0xffffffff;
    @!p not.b32 %r1038, %r1038;
}

	// end inline asm
	and.b32  	%r1062, %r1038, %r1035;
	mov.b32 	%r1043, 4;
	// begin inline asm
	{
    .reg .pred p;
    and.b32 %r1041, %r1057, %r1043;    setp.ne.u32 p, %r1041, 0;
    vote.ballot.sync.b32 %r1041, p, 0xffffffff;
    @!p not.b32 %r1041, %r1041;
}

	// end inline asm
	and.b32  	%r1063, %r1041, %r1062;
	mov.b32 	%r1046, 8;
	// begin inline asm
	{
    .reg .pred p;
    and.b32 %r1044, %r1057, %r1046;    setp.ne.u32 p, %r1044, 0;
    vote.ballot.sync.b32 %r1044, p, 0xffffffff;
    @!p not.b32 %r1044, %r1044;
}

	// end inline asm
	and.b32  	%r1064, %r1044, %r1063;
	mov.b32 	%r1049, 16;
	// begin inline asm
	{
    .reg .pred p;
    and.b32 %r1047, %r1057, %r1049;    setp.ne.u32 p, %r1047, 0;
    vote.ballot.sync.b32 %r1047, p, 0xffffffff;
    @!p not.b32 %r1047, %r1047;
}

	// end inline asm
	and.b32  	%r1065, %r1047, %r1064;
	mov.b32 	%r1052, 32;
	// begin inline asm
	{
    .reg .pred p;
    and.b32 %r1050, %r1057, %r1052;    setp.ne.u32 p, %r1050, 0;
    vote.ballot.sync.b32 %r1050, p, 0xffffffff;
    @!p not.b32 %r1050, %r1050;
}

	// end inline asm
	and.b32  	%r1066, %r1050, %r1065;
	mov.b32 	%r1055, 64;
	// begin inline asm
	{
    .reg .pred p;
    and.b32 %r1053, %r1057, %r1055;    setp.ne.u32 p, %r1053, 0;
    vote.ballot.sync.b32 %r1053, p, 0xffffffff;
    @!p not.b32 %r1053, %r1053;
}

	// end inline asm
	and.b32  	%r1067, %r1053, %r1066;
	mov.b32 	%r1058, 128;
	// begin inline asm
	{
    .reg .pred p;
    and.b32 %r1056, %r1057, %r1058;    setp.ne.u32 p, %r1056, 0;
    vote.ballot.sync.b32 %r1056, p, 0xffffffff;
    @!p not.b32 %r1056, %r1056;
}

	// end inline asm
	and.b32  	%r1068, %r1056, %r1067;
	clz.b32 	%r1069, %r1068;
	sub.s32 	%r247, 31, %r1069;
	and.b32  	%r1070, %r878, %r1068;
	popc.b32 	%r248, %r1070;
	setp.ne.s32 	%p113, %r443, %r247;
	mov.b32 	%r2233, 0;
	@%p113 bra 	$L__BB8_189;
	shl.b32 	%r1071, %r1057, 2;
	add.s32 	%r1072, %r219, %r1071;
	atom.shared.add.u32 	%r2233, [%r1072], %r248;
$L__BB8_189:
	ld.param.u32 	%r2100, [_ZN3cub18CUB_300001_SM_10006detail10radix_sort29DeviceRadixSortOnesweepKernelINS1_5radix10policy_hubIiiyE10Policy1000ELNS0_9SortOrderE0EiiyiiNS1_21identity_decomposer_tEEEvPT5_SB_PT3_PKSC_PT1_PKSG_PT2_PKSK_T4_iiT6__param_9];
	shfl.sync.idx.b32	%r1098|%p114, %r2233, %r247, 31, -1;
	add.s32 	%r251, %r248, %r1098;
	shr.u32 	%r1099, %r2223, %r2100;
	and.b32  	%r1095, %r1099, %r221;
	mov.b32 	%r1075, 1;
	// begin inline asm
	{
    .reg .pred p;
    and.b32 %r1073, %r1095, %r1075;    setp.ne.u32 p, %r1073, 0;
    vote.ballot.sync.b32 %r1073, p, 0xffffffff;
    @!p not.b32 %r1073, %r1073;
}

	// end inline asm
	mov.b32 	%r1078, 2;
	// begin inline asm
	{
    .reg .pred p;
    and.b32 %r1076, %r1095, %r1078;    setp.ne.u32 p, %r1076, 0;
    vote.ballot.sync.b32 %r1076, p, 0xffffffff;
    @!p not.b32 %r1076, %r1076;
}

	// end inline asm
	and.b32  	%r1100, %r1076, %r1073;
	mov.b32 	%r1081, 4;
	// begin inline asm
	{
    .reg .pred p;
    and.b32 %r1079, %r1095, %r1081;    setp.ne.u32 p, %r1079, 0;
    vote.ballot.sync.b32 %r1079, p, 0xffffffff;
    @!p not.b32 %r1079, %r1079;
}

	// end inline asm
	and.b32  	%r1101, %r1079, %r1100;
	mov.b32 	%r1084, 8;
	// begin inline asm
	{
    .reg .pred p;
    and.b32 %r1082, %r1095, %r1084;    setp.ne.u32 p, %r1082, 0;
    vote.ballot.sync.b32 %r1082, p, 0xffffffff;
    @!p not.b32 %r1082, %r1082;
}

	// end inline asm
	and.b32  	%r1102, %r1082, %r1101;
	mov.b32 	%r1087, 16;
	// begin inline asm
	{
    .reg .pred p;
    and.b32 %r1085, %r1095, %r1087;    setp.ne.u32 p, %r1085, 0;
    vote.ballot.sync.b32 %r1085, p, 0xffffffff;
    @!p not.b32 %r1085, %r1085;
}

	// end inline asm
	and.b32  	%r1103, %r1085, %r1102;
	mov.b32 	%r1090, 32;
	// begin inline asm
	{
    .reg .pred p;
    and.b32 %r1088, %r1095, %r1090;    setp.ne.u32 p, %r1088, 0;
    vote.ballot.sync.b32 %r1088, p, 0xffffffff;
    @!p not.b32 %r1088, %r1088;
}

	// end inline asm
	and.b32  	%r1104, %r1088, %r1103;
	mov.b32 	%r1093, 64;
	// begin inline asm
	{
    .reg .pred p;
    and.b32 %r1091, %r1095, %r1093;    setp.ne.u32 p, %r1091, 0;
    vote.ballot.sync.b32 %r1091, p, 0xffffffff;
    @!p not.b32 %r1091, %r1091;
}

	// end inline asm
	and.b32  	%r1105, %r1091, %r1104;
	mov.b32 	%r1096, 128;
	// begin inline asm
	{
    .reg .pred p;
    and.b32 %r1094, %r1095, %r1096;    setp.ne.u32 p, %r1094, 0;
    vote.ballot.sync.b32 %r1094, p, 0xffffffff;
    @!p not.b32 %r1094, %r1094;
}

	// end inline asm
	and.b32  	%r1106, %r1094, %r1105;
	clz.b32 	%r1107, %r1106;
	sub.s32 	%r253, 31, %r1107;
	and.b32  	%r1108, %r878, %r1106;
	popc.b32 	%r254, %r1108;
	setp.ne.s32 	%p115, %r443, %r253;
	mov.b32 	%r2234, 0;
	@%p115 bra 	$L__BB8_191;
	shl.b32 	%r1109, %r1095, 2;
	add.s32 	%r1110, %r219, %r1109;
	atom.shared.add.u32 	%r2234, [%r1110], %r254;
$L__BB8_191:
	ld.param.u32 	%r2101, [_ZN3cub18CUB_300001_SM_10006detail10radix_sort29DeviceRadixSortOnesweepKernelINS1_5radix10policy_hubIiiyE10Policy1000ELNS0_9SortOrderE0EiiyiiNS1_21identity_decomposer_tEEEvPT5_SB_PT3_PKSC_PT1_PKSG_PT2_PKSK_T4_iiT6__param_9];
	shfl.sync.idx.b32	%r1136|%p116, %r2234, %r253, 31, -1;
	add.s32 	%r257, %r254, %r1136;
	shr.u32 	%r1137, %r2222, %r2101;
	and.b32  	%r1133, %r1137, %r221;
	mov.b32 	%r1113, 1;
	// begin inline asm
	{
    .reg .pred p;
    and.b32 %r1111, %r1133, %r1113;    setp.ne.u32 p, %r1111, 0;
    vote.ballot.sync.b32 %r1111, p, 0xffffffff;
    @!p not.b32 %r1111, %r1111;
}

	// end inline asm
	mov.b32 	%r1116, 2;
	// begin inline asm
	{
    .reg .pred p;
    and.b32 %r1114, %r1133, %r1116;    setp.ne.u32 p, %r1114, 0;
    vote.ballot.sync.b32 %r1114, p, 0xffffffff;
    @!p not.b32 %r1114, %r1114;
}

	// end inline asm
	and.b32  	%r1138, %r1114, %r1111;
	mov.b32 	%r1119, 4;
	// begin inline asm
	{
    .reg .pred p;
    and.b32 %r1117, %r1133, %r1119;    setp.ne.u32 p, %r1117, 0;
    vote.ballot.sync.b32 %r1117, p, 0xffffffff;
    @!p not.b32 %r1117, %r1117;
}

	// end inline asm
	and.b32  	%r1139, %r1117, %r1138;
	mov.b32 	%r1122, 8;
	// begin inline asm
	{
    .reg .pred p;
    and.b32 %r1120, %r1133, %r1122;    setp.ne.u32 p, %r1120, 0;
    vote.ballot.sync.b32 %r1120, p, 0xffffffff;
    @!p not.b32 %r1120, %r1120;
}

	// end inline asm
	and.b32  	%r1140, %r1120, %r1139;
	mov.b32 	%r1125, 16;
	// begin inline asm
	{
    .reg .pred p;
    and.b32 %r1123, %r1133, %r1125;    setp.ne.u32 p, %r1123, 0;
    vote.ballot.sync.b32 %r1123, p, 0xffffffff;
    @!p not.b32 %r1123, %r1123;
}

	// end inline asm
	and.b32  	%r1141, %r1123, %r1140;
	mov.b32 	%r1128, 32;
	// begin inline asm
	{
    .reg .pred p;
    and.b32 %r1126, %r1133, %r1128;    setp.ne.u32 p, %r1126, 0;
    vote.ballot.sync.b32 %r1126, p, 0xffffffff;
    @!p not.b32 %r1126, %r1126;
}

	// end inline asm
	and.b32  	%r1142, %r1126, %r1141;
	mov.b32 	%r1131, 64;
	// begin inline asm
	{
    .reg .pred p;
    and.b32 %r1129, %r1133, %r1131;    setp.ne.u32 p, %r1129, 0;
    vote.ballot.sync.b32 %r1129, p, 0xffffffff;
    @!p not.b32 %r1129, %r1129;
}

	// end inline asm
	and.b32  	%r1143, %r1129, %r1142;
	mov.b32 	%r1134, 128;
	// begin inline asm
	{
    .reg .pred p;
    and.b32 %r1132, %r1133, %r1134;    setp.ne.u32 p, %r1132, 0;
    vote.ballot.sync.b32 %r1132, p, 0xffffffff;
    @!p not.b32 %r1132, %r1132;
}

	// end inline asm
	and.b32  	%r1144, %r1132, %r1143;
	clz.b32 	%r1145, %r1144;
	sub.s32 	%r259, 31, %r1145;
	and.b32  	%r1146, %r878, %r1144;
	popc.b32 	%r260, %r1146;
	setp.ne.s32 	%p117, %r443, %r259;
	mov.b32 	%r2235, 0;
	@%p117 bra 	$L__BB8_193;
	shl.b32 	%r1147, %r1133, 2;
	add.s32 	%r1148, %r219, %r1147;
	atom.shared.add.u32 	%r2235, [%r1148], %r260;
$L__BB8_193:
	ld.param.u32 	%r2102, [_ZN3cub18CUB_300001_SM_10006detail10radix_sort29DeviceRadixSortOnesweepKernelINS1_5radix10policy_hubIiiyE10Policy1000ELNS0_9SortOrderE0EiiyiiNS1_21identity_decomposer_tEEEvPT5_SB_PT3_PKSC_PT1_PKSG_PT2_PKSK_T4_iiT6__param_9];
	shfl.sync.idx.b32	%r1174|%p118, %r2235, %r259, 31, -1;
	add.s32 	%r263, %r260, %r1174;
	shr.u32 	%r1175, %r2221, %r2102;
	and.b32  	%r1171, %r1175, %r221;
	mov.b32 	%r1151, 1;
	// begin inline asm
	{
    .reg .pred p;
    and.b32 %r1149, %r1171, %r1151;    setp.ne.u32 p, %r1149, 0;
    vote.ballot.sync.b32 %r1149, p, 0xffffffff;
    @!p not.b32 %r1149, %r1149;
}

	// end inline asm
	mov.b32 	%r1154, 2;
	// begin inline asm
	{
    .reg .pred p;
    and.b32 %r1152, %r1171, %r1154;    setp.ne.u32 p, %r1152, 0;
    vote.ballot.sync.b32 %r1152, p, 0xffffffff;
    @!p not.b32 %r1152, %r1152;
}

	// end inline asm
	and.b32  	%r1176, %r1152, %r1149;
	mov.b32 	%r1157, 4;
	// begin inline asm
	{
    .reg .pred p;
    and.b32 %r1155, %r1171, %r1157;    setp.ne.u32 p, %r1155, 0;
    vote.ballot.sync.b32 %r1155, p, 0xffffffff;
    @!p not.b32 %r1155, %r1155;
}

	// end inline asm
	and.b32  	%r1177, %r1155, %r1176;
	mov.b32 	%r1160, 8;
	// begin inline asm
	{
    .reg .pred p;
    and.b32 %r1158, %r1171, %r1160;    setp.ne.u32 p, %r1158, 0;
    vote.ballot.sync.b32 %r1158, p, 0xffffffff;
    @!p not.b32 %r1158, %r1158;
}

	// end inline asm
	and.b32  	%r1178, %r1158, %r1177;
	mov.b32 	%r1163, 16;
	// begin inline asm
	{
    .reg .pred p;
    and.b32 %r1161, %r1171, %r1163;    setp.ne.u32 p, %r1161, 0;
    vote.ballot.sync.b32 %r1161, p, 0xffffffff;
    @!p not.b32 %r1161, %r1161;
}

	// end inline asm
	and.b32  	%r1179, %r1161, %r1178;
	mov.b32 	%r1166, 32;
	// begin inline asm
	{
    .reg .pred p;
    and.b32 %r1164, %r1171, %r1166;    setp.ne.u32 p, %r1164, 0;
    vote.ballot.sync.b32 %r1164, p, 0xffffffff;
    @!p not.b32 %r1164, %r1164;
}

	// end inline asm
	and.b32  	%r1180, %r1164, %r1179;
	mov.b32 	%r1169, 64;
	// begin inline asm
	{
    .reg .pred p;
    and.b32 %r1167, %r1171, %r1169;    setp.ne.u32 p, %r1167, 0;
    vote.ballot.sync.b32 %r1167, p, 0xffffffff;
    @!p not.b32 %r1167, %r1167;
}

	// end inline asm
	and.b32  	%r1181, %r1167, %r1180;
	mov.b32 	%r1172, 128;
	// begin inline asm
	{
    .reg .pred p;
    and.b32 %r1170, %r1171, %r1172;    setp.ne.u32 p, %r1170, 0;
    vote.ballot.sync.b32 %r1170, p, 0xffffffff;
    @!p not.b32 %r1170, %r1170;
}

	// end inline asm
	and.b32  	%r1182, %r1170, %r1181;
	clz.b32 	%r1183, %r1182;
	sub.s32 	%r265, 31, %r1183;
	and.b32  	%r1184, %r878, %r1182;
	popc.b32 	%r266, %r1184;
	setp.ne.s32 	%p119, %r443, %r265;
	mov.b32 	%r2236, 0;
	@%p119 bra 	$L__BB8_195;
	shl.b32 	%r1185, %r1171, 2;
	add.s32 	%r1186, %r219, %r1185;
	atom.shared.add.u32 	%r2236, [%r1186], %r266;
$L__BB8_195:
	ld.param.u32 	%r2103, [_ZN3cub18CUB_300001_SM_10006detail10radix_sort29DeviceRadixSortOnesweepKernelINS1_5radix10policy_hubIiiyE10Policy1000ELNS0_9SortOrderE0EiiyiiNS1_21identity_decomposer_tEEEvPT5_SB_PT3_PKSC_PT1_PKSG_PT2_PKSK_T4_iiT6__param_9];
	shfl.sync.idx.b32	%r1212|%p120, %r2236, %r265, 31, -1;
	add.s32 	%r269, %r266, %r1212;
	shr.u32 	%r1213, %r2220, %r2103;
	and.b32  	%r1209, %r1213, %r221;
	mov.b32 	%r1189, 1;
	// begin inline asm
	{
    .reg .pred p;
    and.b32 %r1187, %r1209, %r1189;    setp.ne.u32 p, %r1187, 0;
    vote.ballot.sync.b32 %r1187, p, 0xffffffff;
    @!p not.b32 %r1187, %r1187;
}

	// end inline asm
	mov.b32 	%r1192, 2;
	// begin inline asm
	{
    .reg .pred p;
    and.b32 %r1190, %r1209, %r1192;    setp.ne.u32 p, %r1190, 0;
    vote.ballot.sync.b32 %r1190, p, 0xffffffff;
    @!p not.b32 %r1190, %r1190;
}

	// end inline asm
	and.b32  	%r1214, %r1190, %r1187;
	mov.b32 	%r1195, 4;
	// begin inline asm
	{
    .reg .pred p;
    and.b32 %r1193, %r1209, %r1195;    setp.ne.u32 p, %r1193, 0;
    vote.ballot.sync.b32 %r1193, p, 0xffffffff;
    @!p not.b32 %r1193, %r1193;
}

	// end inline asm
	and.b32  	%r1215, %r1193, %r1214;
	mov.b32 	%r1198, 8;
	// begin inline asm
	{
    .reg .pred p;
    and.b32 %r1196, %r1209, %r1198;    setp.ne.u32 p, %r1196, 0;
    vote.ballot.sync.b32 %r1196, p, 0xffffffff;
    @!p not.b32 %r1196, %r1196;
}

	// end inline asm
	and.b32  	%r1216, %r1196, %r1215;
	mov.b32 	%r1201, 16;
	// begin inline asm
	{
    .reg .pred p;
    and.b32 %r1199, %r1209, %r1201;    setp.ne.u32 p, %r1199, 0;
    vote.ballot.sync.b32 %r1199, p, 0xffffffff;
    @!p not.b32 %r1199, %r1199;
}

	// end inline asm
	and.b32  	%r1217, %r1199, %r1216;
	mov.b32 	%r1204, 32;
	// begin inline asm
	{
    .reg .pred p;
    and.b32 %r1202, %r1209, %r1204;    setp.ne.u32 p, %r1202, 0;
    vote.ballot.sync.b32 %r1202, p, 0xffffffff;
    @!p not.b32 %r1202, %r1202;
}

	// end inline asm
	and.b32  	%r1218, %r1202, %r1217;
	mov.b32 	%r1207, 64;
	// begin inline asm
	{
    .reg .pred p;
    and.b32 %r1205, %r1209, %r1207;    setp.ne.u32 p, %r1205, 0;
    vote.ballot.sync.b32 %r1205, p, 0xffffffff;
    @!p not.b32 %r1205, %r1205;
}

	// end inline asm
	and.b32  	%r1219, %r1205, %r1218;
	mov.b32 	%r1210, 128;
	// begin inline asm
	{
    .reg .pred p;
    and.b32 %r1208, %r1209, %r1210;    setp.ne.u32 p, %r1208, 0;
    vote.ballot.sync.b32 %r1208, p, 0xffffffff;
    @!p not.b32 %r1208, %r1208;
}

	// end inline asm
	and.b32  	%r1220, %r1208, %r1219;
	clz.b32 	%r1221, %r1220;
	sub.s32 	%r271, 31, %r1221;
	and.b32  	%r1222, %r878, %r1220;
	popc.b32 	%r272, %r1222;
	setp.ne.s32 	%p121, %r443, %r271;
	mov.b32 	%r2237, 0;
	@%p121 bra 	$L__BB8_197;
	shl.b32 	%r1223, %r1209, 2;
	add.s32 	%r1224, %r219, %r1223;
	atom.shared.add.u32 	%r2237, [%r1224], %r272;
$L__BB8_197:
	ld.param.u32 	%r2104, [_ZN3cub18CUB_300001_SM_10006detail10radix_sort29DeviceRadixSortOnesweepKernelINS1_5radix10policy_hubIiiyE10Policy1000ELNS0_9SortOrderE0EiiyiiNS1_21identity_decomposer_tEEEvPT5_SB_PT3_PKSC_PT1_PKSG_PT2_PKSK_T4_iiT6__param_9];
	shfl.sync.idx.b32	%r1250|%p122, %r2237, %r271, 31, -1;
	add.s32 	%r275, %r272, %r1250;
	shr.u32 	%r1251, %r2219, %r2104;
	and.b32  	%r1247, %r1251, %r221;
	mov.b32 	%r1227, 1;
	// begin inline asm
	{
    .reg .pred p;
    and.b32 %r1225, %r1247, %r1227;    setp.ne.u32 p, %r1225, 0;
    vote.ballot.sync.b32 %r1225, p, 0xffffffff;
    @!p not.b32 %r1225, %r1225;
}

	// end inline asm
	mov.b32 	%r1230, 2;
	// begin inline asm
	{
    .reg .pred p;
    and.b32 %r1228, %r1247, %r1230;    setp.ne.u32 p, %r1228, 0;
    vote.ballot.sync.b32 %r1228, p, 0xffffffff;
    @!p not.b32 %r1228, %r1228;
}

	// end inline asm
	and.b32  	%r1252, %r1228, %r1225;
	mov.b32 	%r1233, 4;
	// begin inline asm
	{
    .reg .pred p;
    and.b32 %r1231, %r1247, %r1233;    setp.ne.u32 p, %r1231, 0;
    vote.ballot.sync.b32 %r1231, p, 0xffffffff;
    @!p not.b32 %r1231, %r1231;
}

	// end inline asm
	and.b32  	%r1253, %r1231, %r1252;
	mov.b32 	%r1236, 8;
	// begin inline asm
	{
    .reg .pred p;
    and.b32 %r1234, %r1247, %r1236;    setp.ne.u32 p, %r1234, 0;
    vote.ballot.sync.b32 %r1234, p, 0xffffffff;
    @!p not.b32 %r1234, %r1234;
}

	// end inline asm
	and.b32  	%r1254, %r1234, %r1253;
	mov.b32 	%r1239, 16;
	// begin inline asm
	{
    .reg .pred p;
    and.b32 %r1237, %r1247, %r1239;    setp.ne.u32 p, %r1237, 0;
    vote.ballot.sync.b32 %r1237, p, 0xffffffff;
    @!p not.b32 %r1237, %r1237;
}

	// end inline asm
	and.b32  	%r1255, %r1237, %r1254;
	mov.b32 	%r1242, 32;
	// begin inline asm
	{
    .reg .pred p;
    and.b32 %r1240, %r1247, %r1242;    setp.ne.u32 p, %r1240, 0;
    vote.ballot.sync.b32 %r1240, p, 0xffffffff;
    @!p not.b32 %r1240, %r1240;
}

	// end inline asm
	and.b32  	%r1256, %r1240, %r1255;
	mov.b32 	%r1245, 64;
	// begin inline asm
	{
    .reg .pred p;
    and.b32 %r1243, %r1247, %r1245;    setp.ne.u32 p, %r1243, 0;
    vote.ballot.sync.b32 %r1243, p, 0xffffffff;
    @!p not.b32 %r1243, %r1243;
}

	// end inline asm
	and.b32  	%r1257, %r1243, %r1256;
	mov.b32 	%r1248, 128;
	// begin inline asm
	{
    .reg .pred p;
    and.b32 %r1246, %r1247, %r1248;    setp.ne.u32 p, %r1246, 0;
    vote.ballot.sync.b32 %r1246, p, 0xffffffff;
    @!p not.b32 %r1246, %r1246;
}

	// end inline asm
	and.b32  	%r1258, %r1246, %r1257;
	clz.b32 	%r1259, %r1258;
	sub.s32 	%r277, 31, %r1259;
	and.b32  	%r1260, %r878, %r1258;
	popc.b32 	%r278, %r1260;
	setp.ne.s32 	%p123, %r443, %r277;
	mov.b32 	%r2238, 0;
	@%p123 bra 	$L__BB8_199;
	shl.b32 	%r1265, %r1247, 2;
	add.s32 	%r1266, %r219, %r1265;
	atom.shared.add.u32 	%r2238, [%r1266], %r278;
$L__BB8_199:
	ld.param.u32 	%r2105, [_ZN3cub18CUB_300001_SM_10006detail10radix_sort29DeviceRadixSortOnesweepKernelINS1_5radix10policy_hubIiiyE10Policy1000ELNS0_9SortOrderE0EiiyiiNS1_21identity_decomposer_tEEEvPT5_SB_PT3_PKSC_PT1_PKSG_PT2_PKSK_T4_iiT6__param_9];
	shfl.sync.idx.b32	%r1292|%p124, %r2238, %r277, 31, -1;
	add.s32 	%r281, %r278, %r1292;
	shr.u32 	%r1293, %r2218, %r2105;
	and.b32  	%r1289, %r1293, %r221;
	mov.b32 	%r1269, 1;
	// begin inline asm
	{
    .reg .pred p;
    and.b32 %r1267, %r1289, %r1269;    setp.ne.u32 p, %r1267, 0;
    vote.ballot.sync.b32 %r1267, p, 0xffffffff;
    @!p not.b32 %r1267, %r1267;
}

	// end inline asm
	mov.b32 	%r1272, 2;
	// begin inline asm
	{
    .reg .pred p;
    and.b32 %r1270, %r1289, %r1272;    setp.ne.u32 p, %r1270, 0;
    vote.ballot.sync.b32 %r1270, p, 0xffffffff;
    @!p not.b32 %r1270, %r1270;
}

	// end inline asm
	and.b32  	%r1294, %r1270, %r1267;
	mov.b32 	%r1275, 4;
	// begin inline asm
	{
    .reg .pred p;
    and.b32 %r1273, %r1289, %r1275;    setp.ne.u32 p, %r1273, 0;
    vote.ballot.sync.b32 %r1273, p, 0xffffffff;
    @!p not.b32 %r1273, %r1273;
}

	// end inline asm
	and.b32  	%r1295, %r1273, %r1294;
	mov.b32 	%r1278, 8;
	// begin inline asm
	{
    .reg .pred p;
    and.b32 %r1276, %r1289, %r1278;    setp.ne.u32 p, %r1276, 0;
    vote.ballot.sync.b32 %r1276, p, 0xffffffff;
    @!p not.b32 %r1276, %r1276;
}

	// end inline asm
	and.b32  	%r1296, %r1276, %r1295;
	mov.b32 	%r1281, 16;
	// begin inline asm
	{
    .reg .pred p;
    and.b32 %r1279, %r1289, %r1281;    setp.ne.u32 p, %r1279, 0;
    vote.ballot.sync.b32 %r1279, p, 0xffffffff;
    @!p not.b32 %r1279, %r1279;
}

	// end inline asm
	and.b32  	%r1297, %r1279, %r1296;
	mov.b32 	%r1284, 32;
	// begin inline asm
	{
    .reg .pred p;
    and.b32 %r1282, %r1289, %r1284;    setp.ne.u32 p, %r1282, 0;
    vote.ballot.sync.b32 %r1282, p, 0xffffffff;
    @!p not.b32 %r1282, %r1282;
}

	// end inline asm
	and.b32  	%r1298, %r1282, %r1297;
	mov.b32 	%r1287, 64;
	// begin inline asm
	{
    .reg .pred p;
    and.b32 %r1285, %r1289, %r1287;    setp.ne.u32 p, %r1285, 0;
    vote.ballot.sync.b32 %r1285, p, 0xffffffff;
    @!p not.b32 %r1285, %r1285;
}

	// end inline asm
	and.b32  	%r1299, %r1285, %r1298;
	mov.b32 	%r1290, 128;
	// begin inline asm
	{
    .reg .pred p;
    and.b32 %r1288, %r1289, %r1290;    setp.ne.u32 p, %r1288, 0;
    vote.ballot.sync.b32 %r1288, p, 0xffffffff;
    @!p not.b32 %r1288, %r1288;
}

	// end inline asm
	and.b32  	%r1300, %r1288, %r1299;
	clz.b32 	%r1301, %r1300;
	sub.s32 	%r283, 31, %r1301;
	and.b32  	%r1302, %r878, %r1300;
	popc.b32 	%r284, %r1302;
	setp.ne.s32 	%p125, %r443, %r283;
	mov.b32 	%r2239, 0;
	@%p125 bra 	$L__BB8_201;
	shl.b32 	%r1307, %r1289, 2;
	add.s32 	%r1308, %r219, %r1307;
	atom.shared.add.u32 	%r2239, [%r1308], %r284;
$L__BB8_201:
	ld.param.u32 	%r2106, [_ZN3cub18CUB_300001_SM_10006detail10radix_sort29DeviceRadixSortOnesweepKernelINS1_5radix10policy_hubIiiyE10Policy1000ELNS0_9SortOrderE0EiiyiiNS1_21identity_decomposer_tEEEvPT5_SB_PT3_PKSC_PT1_PKSG_PT2_PKSK_T4_iiT6__param_9];
	shfl.sync.idx.b32	%r1334|%p126, %r2239, %r283, 31, -1;
	add.s32 	%r287, %r284, %r1334;
	shr.u32 	%r1335, %r2217, %r2106;
	and.b32  	%r1331, %r1335, %r221;
	mov.b32 	%r1311, 1;
	// begin inline asm
	{
    .reg .pred p;
    and.b32 %r1309, %r1331, %r1311;    setp.ne.u32 p, %r1309, 0;
    vote.ballot.sync.b32 %r1309, p, 0xffffffff;
    @!p not.b32 %r1309, %r1309;
}

	// end inline asm
	mov.b32 	%r1314, 2;
	// begin inline asm
	{
    .reg .pred p;
    and.b32 %r1312, %r1331, %r1314;    setp.ne.u32 p, %r1312, 0;
    vote.ballot.sync.b32 %r1312, p, 0xffffffff;
    @!p not.b32 %r1312, %r1312;
}

	// end inline asm
	and.b32  	%r1336, %r1312, %r1309;
	mov.b32 	%r1317, 4;
	// begin inline asm
	{
    .reg .pred p;
    and.b32 %r1315, %r1331, %r1317;    setp.ne.u32 p, %r1315, 0;
    vote.ballot.sync.b32 %r1315, p, 0xffffffff;
    @!p not.b32 %r1315, %r1315;
}

	// end inline asm
	and.b32  	%r1337, %r1315, %r1336;
	mov.b32 	%r1320, 8;
	// begin inline asm
	{
    .reg .pred p;
    and.b32 %r1318, %r1331, %r1320;    setp.ne.u32 p, %r1318, 0;
    vote.ballot.sync.b32 %r1318, p, 0xffffffff;
    @!p not.b32 %r1318, %r1318;
}

	// end inline asm
	and.b32  	%r1338, %r1318, %r1337;
	mov.b32 	%r1323, 16;
	// begin inline asm
	{
    .reg .pred p;
    and.b32 %r1321, %r1331, %r1323;    setp.ne.u32 p, %r1321, 0;
    vote.ballot.sync.b32 %r1321, p, 0xffffffff;
    @!p not.b32 %r1321, %r1321;
}

	// end inline asm
	and.b32  	%r1339, %r1321, %r1338;
	mov.b32 	%r1326, 32;
	// begin inline asm
	{
    .reg .pred p;
    and.b32 %r1324, %r1331, %r1326;    setp.ne.u32 p, %r1324, 0;
    vote.ballot.sync.b32 %r1324, p, 0xffffffff;
    @!p not.b32 %r1324, %r1324;
}

	// end inline asm
	and.b32  	%r1340, %r1324, %r1339;
	mov.b32 	%r1329, 64;
	// begin inline asm
	{
    .reg .pred p;
    and.b32 %r1327, %r1331, %r1329;    setp.ne.u32 p, %r1327, 0;
    vote.ballot.sync.b32 %r1327, p, 0xffffffff;
    @!p not.b32 %r1327, %r1327;
}

	// end inline asm
	and.b32  	%r1341, %r1327, %r1340;
	mov.b32 	%r1332, 128;
	// begin inline asm
	{
    .reg .pred p;
    and.b32 %r1330, %r1331, %r1332;    setp.ne.u32 p, %r1330, 0;
    vote.ballot.sync.b32 %r1330, p, 0xffffffff;
    @!p not.b32 %r1330, %r1330;
}

	// end inline asm
	and.b32  	%r1342, %r1330, %r1341;
	clz.b32 	%r1343, %r1342;
	sub.s32 	%r289, 31, %r1343;
	and.b32  	%r1344, %r878, %r1342;
	popc.b32 	%r290, %r1344;
	setp.ne.s32 	%p127, %r443, %r289;
	mov.b32 	%r2240, 0;
	@%p127 bra 	$L__BB8_203;
	shl.b32 	%r1349, %r1331, 2;
	add.s32 	%r1350, %r219, %r1349;
	atom.shared.add.u32 	%r2240, [%r1350], %r290;
$L__BB8_203:
	ld.param.u32 	%r2107, [_ZN3cub18CUB_300001_SM_10006detail10radix_sort29DeviceRadixSortOnesweepKernelINS1_5radix10policy_hubIiiyE10Policy1000ELNS0_9SortOrderE0EiiyiiNS1_21identity_decomposer_tEEEvPT5_SB_PT3_PKSC_PT1_PKSG_PT2_PKSK_T4_iiT6__param_9];
	shfl.sync.idx.b32	%r1376|%p128, %r2240, %r289, 31, -1;
	add.s32 	%r293, %r290, %r1376;
	shr.u32 	%r1377, %r2216, %r2107;
	and.b32  	%r1373, %r1377, %r221;
	mov.b32 	%r1353, 1;
	// begin inline asm
	{
    .reg .pred p;
    and.b32 %r1351, %r1373, %r1353;    setp.ne.u32 p, %r1351, 0;
    vote.ballot.sync.b32 %r1351, p, 0xffffffff;
    @!p not.b32 %r1351, %r1351;
}

	// end inline asm
	mov.b32 	%r1356, 2;
	// begin inline asm
	{
    .reg .pred p;
    and.b32 %r1354, %r1373, %r1356;    setp.ne.u32 p, %r1354, 0;
    vote.ballot.sync.b32 %r1354, p, 0xffffffff;
    @!p not.b32 %r1354, %r1354;
}

	// end inline asm
	and.b32  	%r1378, %r1354, %r1351;
	mov.b32 	%r1359, 4;
	// begin inline asm
	{
    .reg .pred p;
    and.b32 %r1357, %r1373, %r1359;    setp.ne.u32 p, %r1357, 0;
    vote.ballot.sync.b32 %r1357, p, 0xffffffff;
    @!p not.b32 %r1357, %r1357;
}

	// end inline asm
	and.b32  	%r1379, %r1357, %r1378;
	mov.b32 	%r1362, 8;
	// begin inline asm
	{
    .reg .pred p;
    and.b32 %r1360, %r1373, %r1362;    setp.ne.u32 p, %r1360, 0;
    vote.ballot.sync.b32 %r1360, p, 0xffffffff;
    @!p not.b32 %r1360, %r1360;
}

	// end inline asm
	and.b32  	%r1380, %r1360, %r1379;
	mov.b32 	%r1365, 16;
	// begin inline asm
	{
    .reg .pred p;
    and.b32 %r1363, %r1373, %r1365;    setp.ne.u32 p, %r1363, 0;
    vote.ballot.sync.b32 %r1363, p, 0xffffffff;
    @!p not.b32 %r1363, %r1363;
}

	// end inline asm
	and.b32  	%r1381, %r1363, %r1380;
	mov.b32 	%r1368, 32;
	// begin inline asm
	{
    .reg .pred p;
    and.b32 %r1366, %r1373, %r1368;    setp.ne.u32 p, %r1366, 0;
    vote.ballot.sync.b32 %r1366, p, 0xffffffff;
    @!p not.b32 %r1366, %r1366;
}

	// end inline asm
	and.b32  	%r1382, %r1366, %r1381;
	mov.b32 	%r1371, 64;
	// begin inline asm
	{
    .reg .pred p;
    and.b32 %r1369, %r1373, %r1371;    setp.ne.u32 p, %r1369, 0;
    vote.ballot.sync.b32 %r1369, p, 0xffffffff;
    @!p not.b32 %r1369, %r1369;
}

	// end inline asm
	and.b32  	%r1383, %r1369, %r1382;
	mov.b32 	%r1374, 128;
	// begin inline asm
	{
    .reg .pred p;
    and.b32 %r1372, %r1373, %r1374;    setp.ne.u32 p, %r1372, 0;
    vote.ballot.sync.b32 %r1372, p, 0xffffffff;
    @!p not.b32 %r1372, %r1372;
}

	// end inline asm
	and.b32  	%r1384, %r1372, %r1383;
	clz.b32 	%r1385, %r1384;
	sub.s32 	%r295, 31, %r1385;
	and.b32  	%r1386, %r878, %r1384;
	popc.b32 	%r296, %r1386;
	setp.ne.s32 	%p129, %r443, %r295;
	mov.b32 	%r2241, 0;
	@%p129 bra 	$L__BB8_205;
	shl.b32 	%r1391, %r1373, 2;
	add.s32 	%r1392, %r219, %r1391;
	atom.shared.add.u32 	%r2241, [%r1392], %r296;
$L__BB8_205:
	ld.param.u32 	%r2108, [_ZN3cub18CUB_300001_SM_10006detail10radix_sort29DeviceRadixSortOnesweepKernelINS1_5radix10policy_hubIiiyE10Policy1000ELNS0_9SortOrderE0EiiyiiNS1_21identity_decomposer_tEEEvPT5_SB_PT3_PKSC_PT1_PKSG_PT2_PKSK_T4_iiT6__param_9];
	shfl.sync.idx.b32	%r1418|%p130, %r2241, %r295, 31, -1;
	add.s32 	%r299, %r296, %r1418;
	shr.u32 	%r1419, %r2215, %r2108;
	and.b32  	%r1415, %r1419, %r221;
	mov.b32 	%r1395, 1;
	// begin inline asm
	{
    .reg .pred p;
    and.b32 %r1393, %r1415, %r1395;    setp.ne.u32 p, %r1393, 0;
    vote.ballot.sync.b32 %r1393, p, 0xffffffff;
    @!p not.b32 %r1393, %r1393;
}

	// end inline asm
	mov.b32 	%r1398, 2;
	// begin inline asm
	{
    .reg .pred p;
    and.b32 %r1396, %r1415, %r1398;    setp.ne.u32 p, %r1396, 0;
    vote.ballot.sync.b32 %r1396, p, 0xffffffff;
    @!p not.b32 %r1396, %r1396;
}

	// end inline asm
	and.b32  	%r1420, %r1396, %r1393;
	mov.b32 	%r1401, 4;
	// begin inline asm
	{
    .reg .pred p;
    and.b32 %r1399, %r1415, %r1401;    setp.ne.u32 p, %r1399, 0;
    vote.ballot.sync.b32 %r1399, p, 0xffffffff;
    @!p not.b32 %r1399, %r1399;
}

	// end inline asm
	and.b32  	%r1421, %r1399, %r1420;
	mov.b32 	%r1404, 8;
	// begin inline asm
	{
    .reg .pred p;
    and.b32 %r1402, %r1415, %r1404;    setp.ne.u32 p, %r1402, 0;
    vote.ballot.sync.b32 %r1402, p, 0xffffffff;
    @!p not.b32 %r1402, %r1402;
}

	// end inline asm
	and.b32  	%r1422, %r1402, %r1421;
	mov.b32 	%r1407, 16;
	// begin inline asm
	{
    .reg .pred p;
    and.b32 %r1405, %r1415, %r1407;    setp.ne.u32 p, %r1405, 0;
    vote.ballot.sync.b32 %r1405, p, 0xffffffff;
    @!p not.b32 %r1405, %r1405;
}

	// end inline asm
	and.b32  	%r1423, %r1405, %r1422;
	mov.b32 	%r1410, 32;
	// begin inline asm
	{
    .reg .pred p;
    and.b32 %r1408, %r1415, %r1410;    setp.ne.u32 p, %r1408, 0;
    vote.ballot.sync.b32 %r1408, p, 0xffffffff;
    @!p not.b32 %r1408, %r1408;
}

	// end inline asm
	and.b32  	%r1424, %r1408, %r1423;
	mov.b32 	%r1413, 64;
	// begin inline asm
	{
    .reg .pred p;
    and.b32 %r1411, %r1415, %r1413;    setp.ne.u32 p, %r1411, 0;
    vote.ballot.sync.b32 %r1411, p, 0xffffffff;
    @!p not.b32 %r1411, %r1411;
}

	// end inline asm
	and.b32  	%r1425, %r1411, %r1424;
	mov.b32 	%r1416, 128;
	// begin inline asm
	{
    .reg .pred p;
    and.b32 %r1414, %r1415, %r1416;    setp.ne.u32 p, %r1414, 0;
    vote.ballot.sync.b32 %r1414, p, 0xffffffff;
    @!p not.b32 %r1414, %r1414;
}

	// end inline asm
	and.b32  	%r1426, %r1414, %r1425;
	clz.b32 	%r1427, %r1426;
	sub.s32 	%r301, 31, %r1427;
	and.b32  	%r1428, %r878, %r1426;
	popc.b32 	%r302, %r1428;
	setp.ne.s32 	%p131, %r443, %r301;
	mov.b32 	%r2242, 0;
	@%p131 bra 	$L__BB8_207;
	shl.b32 	%r1433, %r1415, 2;
	add.s32 	%r1434, %r219, %r1433;
	atom.shared.add.u32 	%r2242, [%r1434], %r302;
$L__BB8_207:
	ld.param.u32 	%r2109, [_ZN3cub18CUB_300001_SM_10006detail10radix_sort29DeviceRadixSortOnesweepKernelINS1_5radix10policy_hubIiiyE10Policy1000ELNS0_9SortOrderE0EiiyiiNS1_21identity_decomposer_tEEEvPT5_SB_PT3_PKSC_PT1_PKSG_PT2_PKSK_T4_iiT6__param_9];
	shfl.sync.idx.b32	%r1460|%p132, %r2242, %r301, 31, -1;
	add.s32 	%r305, %r302, %r1460;
	shr.u32 	%r1461, %r2214, %r2109;
	and.b32  	%r1457, %r1461, %r221;
	mov.b32 	%r1437, 1;
	// begin inline asm
	{
    .reg .pred p;
    and.b32 %r1435, %r1457, %r1437;    setp.ne.u32 p, %r1435, 0;
    vote.ballot.sync.b32 %r1435, p, 0xffffffff;
    @!p not.b32 %r1435, %r1435;
}

	// end inline asm
	mov.b32 	%r1440, 2;
	// begin inline asm
	{
    .reg .pred p;
    and.b32 %r1438, %r1457, %r1440;    setp.ne.u32 p, %r1438, 0;
    vote.ballot.sync.b32 %r1438, p, 0xffffffff;
    @!p not.b32 %r1438, %r1438;
}

	// end inline asm
	and.b32  	%r1462, %r1438, %r1435;
	mov.b32 	%r1443, 4;
	// begin inline asm
	{
    .reg .pred p;
    and.b32 %r1441, %r1457, %r1443;    setp.ne.u32 p, %r1441, 0;
    vote.ballot.sync.b32 %r1441, p, 0xffffffff;
    @!p not.b32 %r1441, %r1441;
}

	// end inline asm
	and.b32  	%r1463, %r1441, %r1462;
	mov.b32 	%r1446, 8;
	// begin inline asm
	{
    .reg .pred p;
    and.b32 %r1444, %r1457, %r1446;    setp.ne.u32 p, %r1444, 0;
    vote.ballot.sync.b32 %r1444, p, 0xffffffff;
    @!p not.b32 %r1444, %r1444;
}

	// end inline asm
	and.b32  	%r1464, %r1444, %r1463;
	mov.b32 	%r1449, 16;
	// begin inline asm
	{
    .reg .pred p;
    and.b32 %r1447, %r1457, %r1449;    setp.ne.u32 p, %r1447, 0;
    vote.ballot.sync.b32 %r1447, p, 0xffffffff;
    @!p not.b32 %r1447, %r1447;
}

	// end inline asm
	and.b32  	%r1465, %r1447, %r1464;
	mov.b32 	%r1452, 32;
	// begin inline asm
	{
    .reg .pred p;
    and.b32 %r1450, %r1457, %r1452;    setp.ne.u32 p, %r1450, 0;
    vote.ballot.sync.b32 %r1450, p, 0xffffffff;
    @!p not.b32 %r1450, %r1450;
}

	// end inline asm
	and.b32  	%r1466, %r1450, %r1465;
	mov.b32 	%r1455, 64;
	// begin inline asm
	{
    .reg .pred p;
    and.b32 %r1453, %r1457, %r1455;    setp.ne.u32 p, %r1453, 0;
    vote.ballot.sync.b32 %r1453, p, 0xffffffff;
    @!p not.b32 %r1453, %r1453;
}

	// end inline asm
	and.b32  	%r1467, %r1453, %r1466;
	mov.b32 	%r1458, 128;
	// begin inline asm
	{
    .reg .pred p;
    and.b32 %r1456, %r1457, %r1458;    setp.ne.u32 p, %r1456, 0;
    vote.ballot.sync.b32 %r1456, p, 0xffffffff;
    @!p not.b32 %r1456, %r1456;
}

	// end inline asm
	and.b32  	%r1468, %r1456, %r1467;
	clz.b32 	%r1469, %r1468;
	sub.s32 	%r307, 31, %r1469;
	and.b32  	%r1470, %r878, %r1468;
	popc.b32 	%r308, %r1470;
	setp.ne.s32 	%p133, %r443, %r307;
	mov.b32 	%r2243, 0;
	@%p133 bra 	$L__BB8_209;
	shl.b32 	%r1475, %r1457, 2;
	add.s32 	%r1476, %r219, %r1475;
	atom.shared.add.u32 	%r2243, [%r1476], %r308;
$L__BB8_209:
	ld.param.u32 	%r2110, [_ZN3cub18CUB_300001_SM_10006detail10radix_sort29DeviceRadixSortOnesweepKernelINS1_5radix10policy_hubIiiyE10Policy1000ELNS0_9SortOrderE0EiiyiiNS1_21identity_decomposer_tEEEvPT5_SB_PT3_PKSC_PT1_PKSG_PT2_PKSK_T4_iiT6__param_9];
	shfl.sync.idx.b32	%r1502|%p134, %r2243, %r307, 31, -1;
	add.s32 	%r311, %r308, %r1502;
	shr.u32 	%r1503, %r2213, %r2110;
	and.b32  	%r1499, %r1503, %r221;
	mov.b32 	%r1479, 1;
	// begin inline asm
	{
    .reg .pred p;
    and.b32 %r1477, %r1499, %r1479;    setp.ne.u32 p, %r1477, 0;
    vote.ballot.sync.b32 %r1477, p, 0xffffffff;
    @!p not.b32 %r1477, %r1477;
}

	// end inline asm
	mov.b32 	%r1482, 2;
	// begin inline asm
	{
    .reg .pred p;
    and.b32 %r1480, %r1499, %r1482;    setp.ne.u32 p, %r1480, 0;
    vote.ballot.sync.b32 %r1480, p, 0xffffffff;
    @!p not.b32 %r1480, %r1480;
}

	// end inline asm
	and.b32  	%r1504, %r1480, %r1477;
	mov.b32 	%r1485, 4;
	// begin inline asm
	{
    .reg .pred p;
    and.b32 %r1483, %r1499, %r1485;    setp.ne.u32 p, %r1483, 0;
    vote.ballot.sync.b32 %r1483, p, 0xffffffff;
    @!p not.b32 %r1483, %r1483;
}

	// end inline asm
	and.b32  	%r1505, %r1483, %r1504;
	mov.b32 	%r1488, 8;
	// begin inline asm
	{
    .reg .pred p;
    and.b32 %r1486, %r1499, %r1488;    setp.ne.u32 p, %r1486, 0;
    vote.ballot.sync.b32 %r1486, p, 0xffffffff;
    @!p not.b32 %r1486, %r1486;
}

	// end inline asm
	and.b32  	%r1506, %r1486, %r1505;
	mov.b32 	%r1491, 16;
	// begin inline asm
	{
    .reg .pred p;
    and.b32 %r1489, %r1499, %r1491;    setp.ne.u32 p, %r1489, 0;
    vote.ballot.sync.b32 %r1489, p, 0xffffffff;
    @!p not.b32 %r1489, %r1489;
}

	// end inline asm
	and.b32  	%r1507, %r1489, %r1506;
	mov.b32 	%r1494, 32;
	// begin inline asm
	{
    .reg .pred p;
    and.b32 %r1492, %r1499, %r1494;    setp.ne.u32 p, %r1492, 0;
    vote.ballot.sync.b32 %r1492, p, 0xffffffff;
    @!p not.b32 %r1492, %r1492;
}

	// end inline asm
	and.b32  	%r1508, %r1492, %r1507;
	mov.b32 	%r1497, 64;
	// begin inline asm
	{
    .reg .pred p;
    and.b32 %r1495, %r1499, %r1497;    setp.ne.u32 p, %r1495, 0;
    vote.ballot.sync.b32 %r1495, p, 0xffffffff;
    @!p not.b32 %r1495, %r1495;
}

	// end inline asm
	and.b32  	%r1509, %r1495, %r1508;
	mov.b32 	%r1500, 128;
	// begin inline asm
	{
    .reg .pred p;
    and.b32 %r1498, %r1499, %r1500;    setp.ne.u32 p, %r1498, 0;
    vote.ballot.sync.b32 %r1498, p, 0xffffffff;
    @!p not.b32 %r1498, %r1498;
}

	// end inline asm
	and.b32  	%r1510, %r1498, %r1509;
	clz.b32 	%r1511, %r1510;
	sub.s32 	%r313, 31, %r1511;
	and.b32  	%r1512, %r878, %r1510;
	popc.b32 	%r314, %r1512;
	setp.ne.s32 	%p135, %r443, %r313;
	mov.b32 	%r2244, 0;
	@%p135 bra 	$L__BB8_211;
	shl.b32 	%r1517, %r1499, 2;
	add.s32 	%r1518, %r219, %r1517;
	atom.shared.add.u32 	%r2244, [%r1518], %r314;
$L__BB8_211:
	ld.param.u32 	%r2111, [_ZN3cub18CUB_300001_SM_10006detail10radix_sort29DeviceRadixSortOnesweepKernelINS1_5radix10policy_hubIiiyE10Policy1000ELNS0_9SortOrderE0EiiyiiNS1_21identity_decomposer_tEEEvPT5_SB_PT3_PKSC_PT1_PKSG_PT2_PKSK_T4_iiT6__param_9];
	shfl.sync.idx.b32	%r1544|%p136, %r2244, %r313, 31, -1;
	add.s32 	%r317, %r314, %r1544;
	shr.u32 	%r1545, %r2212, %r2111;
	and.b32  	%r1541, %r1545, %r221;
	mov.b32 	%r1521, 1;
	// begin inline asm
	{
    .reg .pred p;
    and.b32 %r1519, %r1541, %r1521;    setp.ne.u32 p, %r1519, 0;
    vote.ballot.sync.b32 %r1519, p, 0xffffffff;
    @!p not.b32 %r1519, %r1519;
}

	// end inline asm
	mov.b32 	%r1524, 2;
	// begin inline asm
	{
    .reg .pred p;
    and.b32 %r1522, %r1541, %r1524;    setp.ne.u32 p, %r1522, 0;
    vote.ballot.sync.b32 %r1522, p, 0xffffffff;
    @!p not.b32 %r1522, %r1522;
}

	// end inline asm
	and.b32  	%r1546, %r1522, %r1519;
	mov.b32 	%r1527, 4;
	// begin inline asm
	{
    .reg .pred p;
    and.b32 %r1525, %r1541, %r1527;    setp.ne.u32 p, %r1525, 0;
    vote.ballot.sync.b32 %r1525, p, 0xffffffff;
    @!p not.b32 %r1525, %r1525;
}

	// end inline asm
	and.b32  	%r1547, %r1525, %r1546;
	mov.b32 	%r1530, 8;
	// begin inline asm
	{
    .reg .pred p;
    and.b32 %r1528, %r1541, %r1530;    setp.ne.u32 p, %r1528, 0;
    vote.ballot.sync.b32 %r1528, p, 0xffffffff;
    @!p not.b32 %r1528, %r1528;
}

	// end inline asm
	and.b32  	%r1548, %r1528, %r1547;
	mov.b32 	%r1533, 16;
	// begin inline asm
	{
    .reg .pred p;
    and.b32 %r1531, %r1541, %r1533;    setp.ne.u32 p, %r1531, 0;
    vote.ballot.sync.b32 %r1531, p, 0xffffffff;
    @!p not.b32 %r1531, %r1531;
}

	// end inline asm
	and.b32  	%r1549, %r1531, %r1548;
	mov.b32 	%r1536, 32;
	// begin inline asm
	{
    .reg .pred p;
    and.b32 %r1534, %r1541, %r1536;    setp.ne.u32 p, %r1534, 0;
    vote.ballot.sync.b32 %r1534, p, 0xffffffff;
    @!p not.b32 %r1534, %r1534;
}

	// end inline asm
	and.b32  	%r1550, %r1534, %r1549;
	mov.b32 	%r1539, 64;
	// begin inline asm
	{
    .reg .pred p;
    and.b32 %r1537, %r1541, %r1539;    setp.ne.u32 p, %r1537, 0;
    vote.ballot.sync.b32 %r1537, p, 0xffffffff;
    @!p not.b32 %r1537, %r1537;
}

	// end inline asm
	and.b32  	%r1551, %r1537, %r1550;
	mov.b32 	%r1542, 128;
	// begin inline asm
	{
    .reg .pred p;
    and.b32 %r1540, %r1541, %r1542;    setp.ne.u32 p, %r1540, 0;
    vote.ballot.sync.b32 %r1540, p, 0xffffffff;
    @!p not.b32 %r1540, %r1540;
}

	// end inline asm
	and.b32  	%r1552, %r1540, %r1551;
	clz.b32 	%r1553, %r1552;
	sub.s32 	%r319, 31, %r1553;
	and.b32  	%r1554, %r878, %r1552;
	popc.b32 	%r320, %r1554;
	setp.ne.s32 	%p137, %r443, %r319;
	mov.b32 	%r2245, 0;
	@%p137 bra 	$L__BB8_213;
	shl.b32 	%r1559, %r1541, 2;
	add.s32 	%r1560, %r219, %r1559;
	atom.shared.add.u32 	%r2245, [%r1560], %r320;
$L__BB8_213:
	setp.gt.u32 	%p138, %r1, 255;
	shfl.sync.idx.b32	%r1561|%p139, %r2245, %r319, 31, -1;
	add.s32 	%r1562, %r320, %r1561;
	bar.sync 	0;
	shl.b32 	%r1563, %r227, 2;
	add.s32 	%r323, %r783, %r1563;
	st.shared.u32 	[%r323+-4], %r2228;
	shl.b32 	%r1565, %r233, 2;
	add.s32 	%r324, %r783, %r1565;
	st.shared.u32 	[%r324+-4], %r2227;
	shl.b32 	%r1566, %r239, 2;
	add.s32 	%r325, %r783, %r1566;
	st.shared.u32 	[%r325+-4], %r2226;
	shl.b32 	%r1567, %r245, 2;
	add.s32 	%r326, %r783, %r1567;
	st.shared.u32 	[%r326+-4], %r2225;
	shl.b32 	%r1568, %r251, 2;
	add.s32 	%r327, %r783, %r1568;
	st.shared.u32 	[%r327+-4], %r2224;
	shl.b32 	%r1569, %r257, 2;
	add.s32 	%r328, %r783, %r1569;
	st.shared.u32 	[%r328+-4], %r2223;
	shl.b32 	%r1570, %r263, 2;
	add.s32 	%r329, %r783, %r1570;
	st.shared.u32 	[%r329+-4], %r2222;
	shl.b32 	%r1571, %r269, 2;
	add.s32 	%r330, %r783, %r1571;
	st.shared.u32 	[%r330+-4], %r2221;
	shl.b32 	%r1572, %r275, 2;
	add.s32 	%r331, %r783, %r1572;
	st.shared.u32 	[%r331+-4], %r2220;
	shl.b32 	%r1573, %r281, 2;
	add.s32 	%r332, %r783, %r1573;
	st.shared.u32 	[%r332+-4], %r2219;
	shl.b32 	%r1574, %r287, 2;
	add.s32 	%r333, %r783, %r1574;
	st.shared.u32 	[%r333+-4], %r2218;
	shl.b32 	%r1575, %r293, 2;
	add.s32 	%r334, %r783, %r1575;
	st.shared.u32 	[%r334+-4], %r2217;
	shl.b32 	%r1576, %r299, 2;
	add.s32 	%r335, %r783, %r1576;
	st.shared.u32 	[%r335+-4], %r2216;
	shl.b32 	%r1577, %r305, 2;
	add.s32 	%r336, %r783, %r1577;
	st.shared.u32 	[%r336+-4], %r2215;
	shl.b32 	%r1578, %r311, 2;
	add.s32 	%r337, %r783, %r1578;
	st.shared.u32 	[%r337+-4], %r2214;
	shl.b32 	%r1579, %r317, 2;
	add.s32 	%r338, %r783, %r1579;
	st.shared.u32 	[%r338+-4], %r2213;
	shl.b32 	%r1580, %r1562, 2;
	add.s32 	%r339, %r783, %r1580;
	st.shared.u32 	[%r339+-4], %r2212;
	shl.b32 	%r1581, %r1, 3;
	add.s32 	%r1582, %r783, %r1581;
	add.s32 	%r340, %r1582, 26112;
	@%p138 bra 	$L__BB8_221;
	ld.param.u64 	%rd437, [_ZN3cub18CUB_300001_SM_10006detail10radix_sort29DeviceRadixSortOnesweepKernelINS1_5radix10policy_hubIiiyE10Policy1000ELNS0_9SortOrderE0EiiyiiNS1_21identity_decomposer_tEEEvPT5_SB_PT3_PKSC_PT1_PKSG_PT2_PKSK_T4_iiT6__param_3];
	cvta.to.global.u64 	%rd93, %rd437;
	shl.b64 	%rd94, %rd9, 3;
	add.s64 	%rd95, %rd93, %rd94;
	ld.global.u64 	%rd96, [%rd95];
	cvt.s64.s32 	%rd97, %r218;
	sub.s64 	%rd456, %rd96, %rd97;
	st.shared.u64 	[%r340], %rd456;
	setp.lt.s32 	%p140, %r3, 1;
	mov.u32 	%r2249, %r2174;
	@%p140 bra 	$L__BB8_220;
	mov.b32 	%r2247, -1;
	mov.u32 	%r2246, %r3;
	mov.u32 	%r2249, %r2174;
$L__BB8_216:
	ld.param.u64 	%rd430, [_ZN3cub18CUB_300001_SM_10006detail10radix_sort29DeviceRadixSortOnesweepKernelINS1_5radix10policy_hubIiiyE10Policy1000ELNS0_9SortOrderE0EiiyiiNS1_21identity_decomposer_tEEEvPT5_SB_PT3_PKSC_PT1_PKSG_PT2_PKSK_T4_iiT6__param_0];
	add.s32 	%r344, %r2246, -1;
	shl.b32 	%r1584, %r344, 8;
	add.s32 	%r1585, %r1584, %r1;
	cvta.to.global.u64 	%rd98, %rd430;
	mul.wide.s32 	%rd99, %r1585, 4;
	add.s64 	%rd19, %rd98, %rd99;
$L__BB8_217:
	membar.cta;
	ld.volatile.global.u32 	%r345, [%rd19];
	setp.eq.s32 	%p141, %r345, 0;
	@%p141 bra 	$L__BB8_217;
	and.b32  	%r1586, %r345, 1073741823;
	add.s32 	%r2249, %r1586, %r2249;
	setp.gt.s32 	%p142, %r345, -1;
	vote.sync.ballot.b32 	%r2247, %p142, %r2247;
	setp.gt.u32 	%p144, %r2246, 1;
	and.pred  	%p145, %p142, %p144;
	mov.u32 	%r2246, %r344;
	@%p145 bra 	$L__BB8_216;
	ld.shared.u64 	%rd456, [%r340];
$L__BB8_220:
	ld.param.u64 	%rd431, [_ZN3cub18CUB_300001_SM_10006detail10radix_sort29DeviceRadixSortOnesweepKernelINS1_5radix10policy_hubIiiyE10Policy1000ELNS0_9SortOrderE0EiiyiiNS1_21identity_decomposer_tEEEvPT5_SB_PT3_PKSC_PT1_PKSG_PT2_PKSK_T4_iiT6__param_0];
	or.b32  	%r1587, %r2249, -2147483648;
	cvta.to.global.u64 	%rd100, %rd431;
	shl.b32 	%r1588, %r3, 8;
	add.s32 	%r1589, %r1588, %r1;
	mul.wide.s32 	%rd101, %r1589, 4;
	add.s64 	%rd102, %rd100, %rd101;
	st.volatile.global.u32 	[%rd102], %r1587;
	sub.s32 	%r1590, %r2249, %r2174;
	cvt.s64.s32 	%rd103, %r1590;
	add.s64 	%rd104, %rd456, %rd103;
	st.shared.u64 	[%r340], %rd104;
$L__BB8_221:
	ld.param.u32 	%r2087, [_ZN3cub18CUB_300001_SM_10006detail10radix_sort29DeviceRadixSortOnesweepKernelINS1_5radix10policy_hubIiiyE10Policy1000ELNS0_9SortOrderE0EiiyiiNS1_21identity_decomposer_tEEEvPT5_SB_PT3_PKSC_PT1_PKSG_PT2_PKSK_T4_iiT6__param_8];
	ld.param.u64 	%rd434, [_ZN3cub18CUB_300001_SM_10006detail10radix_sort29DeviceRadixSortOnesweepKernelINS1_5radix10policy_hubIiiyE10Policy1000ELNS0_9SortOrderE0EiiyiiNS1_21identity_decomposer_tEEEvPT5_SB_PT3_PKSC_PT1_PKSG_PT2_PKSK_T4_iiT6__param_2];
	setp.gt.u32 	%p146, %r1, 255;
	mad.lo.s32 	%r349, %r3, 6528, 6528;
	setp.lt.s32 	%p147, %r349, %r2087;
	setp.eq.s64 	%p148, %rd434, 0;
	or.pred  	%p149, %p148, %p147;
	or.pred  	%p150, %p146, %p149;
	@%p150 bra 	$L__BB8_223;
	ld.param.u64 	%rd435, [_ZN3cub18CUB_300001_SM_10006detail10radix_sort29DeviceRadixSortOnesweepKernelINS1_5radix10policy_hubIiiyE10Policy1000ELNS0_9SortOrderE0EiiyiiNS1_21identity_decomposer_tEEEvPT5_SB_PT3_PKSC_PT1_PKSG_PT2_PKSK_T4_iiT6__param_2];
	ld.shared.u64 	%rd105, [%r340];
	cvt.s64.s32 	%rd106, %r2174;
	cvt.s64.s32 	%rd107, %r218;
	add.s64 	%rd108, %rd107, %rd106;
	add.s64 	%rd109, %rd108, %rd105;
	cvta.to.global.u64 	%rd110, %rd435;
	shl.b64 	%rd111, %rd9, 3;
	add.s64 	%rd112, %rd110, %rd111;
	st.global.u64 	[%rd112], %rd109;
$L__BB8_223:
	ld.param.u32 	%r2088, [_ZN3cub18CUB_300001_SM_10006detail10radix_sort29DeviceRadixSortOnesweepKernelINS1_5radix10policy_hubIiiyE10Policy1000ELNS0_9SortOrderE0EiiyiiNS1_21identity_decomposer_tEEEvPT5_SB_PT3_PKSC_PT1_PKSG_PT2_PKSK_T4_iiT6__param_8];
	ld.param.u64 	%rd438, [_ZN3cub18CUB_300001_SM_10006detail10radix_sort29DeviceRadixSortOnesweepKernelINS1_5radix10policy_hubIiiyE10Policy1000ELNS0_9SortOrderE0EiiyiiNS1_21identity_decomposer_tEEEvPT5_SB_PT3_PKSC_PT1_PKSG_PT2_PKSK_T4_iiT6__param_4];
	cvta.to.global.u64 	%rd22, %rd438;
	shl.b32 	%r1591, %r1, 2;
	add.s32 	%r350, %r783, %r1591;
	setp.gt.s32 	%p151, %r349, %r2088;
	bar.sync 	0;
	@%p151 bra 	$L__BB8_225;
	ld.param.u32 	%r2112, [_ZN3cub18CUB_300001_SM_10006detail10radix_sort29DeviceRadixSortOnesweepKernelINS1_5radix10policy_hubIiiyE10Policy1000ELNS0_9SortOrderE0EiiyiiNS1_21identity_decomposer_tEEEvPT5_SB_PT3_PKSC_PT1_PKSG_PT2_PKSK_T4_iiT6__param_9];
	ld.shared.u32 	%r1593, [%r350];
	shr.u32 	%r1594, %r1593, %r2112;
	and.b32  	%r1595, %r1594, %r221;
	shl.b32 	%r1596, %r1595, 3;
	add.s32 	%r1598, %r783, 26112;
	add.s32 	%r1599, %r1598, %r1596;
	ld.shared.u64 	%rd113, [%r1599];
	add.s64 	%rd114, %rd113, %rd9;
	xor.b32  	%r1600, %r1593, -2147483648;
	shl.b64 	%rd115, %rd114, 2;
	add.s64 	%rd116, %rd22, %rd115;
	st.global.u32 	[%rd116], %r1600;
	bar.warp.sync 	-1;
	ld.shared.u32 	%r1601, [%r350+1536];
	shr.u32 	%r1602, %r1601, %r2112;
	and.b32  	%r1603, %r1602, %r221;
	shl.b32 	%r1604, %r1603, 3;
	add.s32 	%r1605, %r1598, %r1604;
	ld.shared.u64 	%rd117, [%r1605];
	add.s64 	%rd118, %rd117, %rd9;
	xor.b32  	%r1606, %r1601, -2147483648;
	shl.b64 	%rd119, %rd118, 2;
	add.s64 	%rd120, %rd22, %rd119;
	st.global.u32 	[%rd120+1536], %r1606;
	bar.warp.sync 	-1;
	ld.shared.u32 	%r1607, [%r350+3072];
	shr.u32 	%r1608, %r1607, %r2112;
	and.b32  	%r1609, %r1608, %r221;
	shl.b32 	%r1610, %r1609, 3;
	add.s32 	%r1611, %r1598, %r1610;
	ld.shared.u64 	%rd121, [%r1611];
	add.s64 	%rd122, %rd121, %rd9;
	xor.b32  	%r1612, %r1607, -2147483648;
	shl.b64 	%rd123, %rd122, 2;
	add.s64 	%rd124, %rd22, %rd123;
	st.global.u32 	[%rd124+3072], %r1612;
	bar.warp.sync 	-1;
	ld.shared.u32 	%r1613, [%r350+4608];
	shr.u32 	%r1614, %r1613, %r2112;
	and.b32  	%r1615, %r1614, %r221;
	shl.b32 	%r1616, %r1615, 3;
	add.s32 	%r1617, %r1598, %r1616;
	ld.shared.u64 	%rd125, [%r1617];
	add.s64 	%rd126, %rd125, %rd9;
	xor.b32  	%r1618, %r1613, -2147483648;
	shl.b64 	%rd127, %rd126, 2;
	add.s64 	%rd128, %rd22, %rd127;
	st.global.u32 	[%rd128+4608], %r1618;
	bar.warp.sync 	-1;
	ld.shared.u32 	%r1619, [%r350+6144];
	shr.u32 	%r1620, %r1619, %r2112;
	and.b32  	%r1621, %r1620, %r221;
	shl.b32 	%r1622, %r1621, 3;
	add.s32 	%r1623, %r1598, %r1622;
	ld.shared.u64 	%rd129, [%r1623];
	add.s64 	%rd130, %rd129, %rd9;
	xor.b32  	%r1624, %r1619, -2147483648;
	shl.b64 	%rd131, %rd130, 2;
	add.s64 	%rd132, %rd22, %rd131;
	st.global.u32 	[%rd132+6144], %r1624;
	bar.warp.sync 	-1;
	ld.shared.u32 	%r1625, [%r350+7680];
	shr.u32 	%r1626, %r1625, %r2112;
	and.b32  	%r1627, %r1626, %r221;
	shl.b32 	%r1628, %r1627, 3;
	add.s32 	%r1629, %r1598, %r1628;
	ld.shared.u64 	%rd133, [%r1629];
	add.s64 	%rd134, %rd133, %rd9;
	xor.b32  	%r1630, %r1625, -2147483648;
	shl.b64 	%rd135, %rd134, 2;
	add.s64 	%rd136, %rd22, %rd135;
	st.global.u32 	[%rd136+7680], %r1630;
	bar.warp.sync 	-1;
	ld.shared.u32 	%r1631, [%r350+9216];
	shr.u32 	%r1632, %r1631, %r2112;
	and.b32  	%r1633, %r1632, %r221;
	shl.b32 	%r1634, %r1633, 3;
	add.s32 	%r1635, %r1598, %r1634;
	ld.shared.u64 	%rd137, [%r1635];
	add.s64 	%rd138, %rd137, %rd9;
	xor.b32  	%r1636, %r1631, -2147483648;
	shl.b64 	%rd139, %rd138, 2;
	add.s64 	%rd140, %rd22, %rd139;
	st.global.u32 	[%rd140+9216], %r1636;
	bar.warp.sync 	-1;
	ld.shared.u32 	%r1637, [%r350+10752];
	shr.u32 	%r1638, %r1637, %r2112;
	and.b32  	%r1639, %r1638, %r221;
	shl.b32 	%r1640, %r1639, 3;
	add.s32 	%r1641, %r1598, %r1640;
	ld.shared.u64 	%rd141, [%r1641];
	add.s64 	%rd142, %rd141, %rd9;
	xor.b32  	%r1642, %r1637, -2147483648;
	shl.b64 	%rd143, %rd142, 2;
	add.s64 	%rd144, %rd22, %rd143;
	st.global.u32 	[%rd144+10752], %r1642;
	bar.warp.sync 	-1;
	ld.shared.u32 	%r1643, [%r350+12288];
	shr.u32 	%r1644, %r1643, %r2112;
	and.b32  	%r1645, %r1644, %r221;
	shl.b32 	%r1646, %r1645, 3;
	add.s32 	%r1647, %r1598, %r1646;
	ld.shared.u64 	%rd145, [%r1647];
	add.s64 	%rd146, %rd145, %rd9;
	xor.b32  	%r1648, %r1643, -2147483648;
	shl.b64 	%rd147, %rd146, 2;
	add.s64 	%rd148, %rd22, %rd147;
	st.global.u32 	[%rd148+12288], %r1648;
	bar.warp.sync 	-1;
	ld.shared.u32 	%r1649, [%r350+13824];
	shr.u32 	%r1650, %r1649, %r2112;
	and.b32  	%r1651, %r1650, %r221;
	shl.b32 	%r1652, %r1651, 3;
	add.s32 	%r1653, %r1598, %r1652;
	ld.shared.u64 	%rd149, [%r1653];
	add.s64 	%rd150, %rd149, %rd9;
	xor.b32  	%r1654, %r1649, -2147483648;
	shl.b64 	%rd151, %rd150, 2;
	add.s64 	%rd152, %rd22, %rd151;
	st.global.u32 	[%rd152+13824], %r1654;
	bar.warp.sync 	-1;
	ld.shared.u32 	%r1655, [%r350+15360];
	shr.u32 	%r1656, %r1655, %r2112;
	and.b32  	%r1657, %r1656, %r221;
	shl.b32 	%r1658, %r1657, 3;
	add.s32 	%r1659, %r1598, %r1658;
	ld.shared.u64 	%rd153, [%r1659];
	add.s64 	%rd154, %rd153, %rd9;
	xor.b32  	%r1660, %r1655, -2147483648;
	shl.b64 	%rd155, %rd154, 2;
	add.s64 	%rd156, %rd22, %rd155;
	st.global.u32 	[%rd156+15360], %r1660;
	bar.warp.sync 	-1;
	ld.shared.u32 	%r1661, [%r350+16896];
	shr.u32 	%r1662, %r1661, %r2112;
	and.b32  	%r1663, %r1662, %r221;
	shl.b32 	%r1664, %r1663, 3;
	add.s32 	%r1665, %r1598, %r1664;
	ld.shared.u64 	%rd157, [%r1665];
	add.s64 	%rd158, %rd157, %rd9;
	xor.b32  	%r1666, %r1661, -2147483648;
	shl.b64 	%rd159, %rd158, 2;
	add.s64 	%rd160, %rd22, %rd159;
	st.global.u32 	[%rd160+16896], %r1666;
	bar.warp.sync 	-1;
	ld.shared.u32 	%r1667, [%r350+18432];
	shr.u32 	%r1668, %r1667, %r2112;
	and.b32  	%r1669, %r1668, %r221;
	shl.b32 	%r1670, %r1669, 3;
	add.s32 	%r1671, %r1598, %r1670;
	ld.shared.u64 	%rd161, [%r1671];
	add.s64 	%rd162, %rd161, %rd9;
	xor.b32  	%r1672, %r1667, -2147483648;
	shl.b64 	%rd163, %rd162, 2;
	add.s64 	%rd164, %rd22, %rd163;
	st.global.u32 	[%rd164+18432], %r1672;
	bar.warp.sync 	-1;
	ld.shared.u32 	%r1673, [%r350+19968];
	shr.u32 	%r1674, %r1673, %r2112;
	and.b32  	%r1675, %r1674, %r221;
	shl.b32 	%r1676, %r1675, 3;
	add.s32 	%r1677, %r1598, %r1676;
	ld.shared.u64 	%rd165, [%r1677];
	add.s64 	%rd166, %rd165, %rd9;
	xor.b32  	%r1678, %r1673, -2147483648;
	shl.b64 	%rd167, %rd166, 2;
	add.s64 	%rd168, %rd22, %rd167;
	st.global.u32 	[%rd168+19968], %r1678;
	bar.warp.sync 	-1;
	ld.shared.u32 	%r1679, [%r350+21504];
	shr.u32 	%r1680, %r1679, %r2112;
	and.b32  	%r1681, %r1680, %r221;
	shl.b32 	%r1682, %r1681, 3;
	add.s32 	%r1683, %r1598, %r1682;
	ld.shared.u64 	%rd169, [%r1683];
	add.s64 	%rd170, %rd169, %rd9;
	xor.b32  	%r1684, %r1679, -2147483648;
	shl.b64 	%rd171, %rd170, 2;
	add.s64 	%rd172, %rd22, %rd171;
	st.global.u32 	[%rd172+21504], %r1684;
	bar.warp.sync 	-1;
	ld.shared.u32 	%r1685, [%r350+23040];
	shr.u32 	%r1686, %r1685, %r2112;
	and.b32  	%r1687, %r1686, %r221;
	shl.b32 	%r1688, %r1687, 3;
	add.s32 	%r1689, %r1598, %r1688;
	ld.shared.u64 	%rd173, [%r1689];
	add.s64 	%rd174, %rd173, %rd9;
	xor.b32  	%r1690, %r1685, -2147483648;
	shl.b64 	%rd175, %rd174, 2;
	add.s64 	%rd176, %rd22, %rd175;
	st.global.u32 	[%rd176+23040], %r1690;
	bar.warp.sync 	-1;
	ld.shared.u32 	%r1691, [%r350+24576];
	shr.u32 	%r1692, %r1691, %r2112;
	and.b32  	%r1693, %r1692, %r221;
	shl.b32 	%r1694, %r1693, 3;
	add.s32 	%r1695, %r1598, %r1694;
	ld.shared.u64 	%rd177, [%r1695];
	add.s64 	%rd178, %rd177, %rd9;
	xor.b32  	%r1696, %r1691, -2147483648;
	shl.b64 	%rd179, %rd178, 2;
	add.s64 	%rd180, %rd22, %rd179;
	st.global.u32 	[%rd180+24576], %r1696;
	bar.warp.sync 	-1;
	bra.uni 	$L__BB8_260;
$L__BB8_225:
	ld.param.u32 	%r2089, [_ZN3cub18CUB_300001_SM_10006detail10radix_sort29DeviceRadixSortOnesweepKernelINS1_5radix10policy_hubIiiyE10Policy1000ELNS0_9SortOrderE0EiiyiiNS1_21identity_decomposer_tEEEvPT5_SB_PT3_PKSC_PT1_PKSG_PT2_PKSK_T4_iiT6__param_8];
	mad.lo.s32 	%r351, %r3, -6528, %r2089;
	setp.ge.s32 	%p152, %r1, %r351;
	@%p152 bra 	$L__BB8_227;
	ld.param.u32 	%r2113, [_ZN3cub18CUB_300001_SM_10006detail10radix_sort29DeviceRadixSortOnesweepKernelINS1_5radix10policy_hubIiiyE10Policy1000ELNS0_9SortOrderE0EiiyiiNS1_21identity_decomposer_tEEEvPT5_SB_PT3_PKSC_PT1_PKSG_PT2_PKSK_T4_iiT6__param_9];
	ld.shared.u32 	%r1697, [%r350];
	shr.u32 	%r1698, %r1697, %r2113;
	and.b32  	%r1699, %r1698, %r221;
	shl.b32 	%r1700, %r1699, 3;
	add.s32 	%r1702, %r783, %r1700;
	ld.shared.u64 	%rd181, [%r1702+26112];
	xor.b32  	%r1703, %r1697, -2147483648;
	add.s64 	%rd182, %rd181, %rd9;
	shl.b64 	%rd183, %rd182, 2;
	add.s64 	%rd184, %rd22, %rd183;
	st.global.u32 	[%rd184], %r1703;
$L__BB8_227:
	bar.warp.sync 	-1;
	add.s32 	%r1704, %r1, 384;
	setp.ge.s32 	%p153, %r1704, %r351;
	@%p153 bra 	$L__BB8_229;
	ld.param.u32 	%r2114, [_ZN3cub18CUB_300001_SM_10006detail10radix_sort29DeviceRadixSortOnesweepKernelINS1_5radix10policy_hubIiiyE10Policy1000ELNS0_9SortOrderE0EiiyiiNS1_21identity_decomposer_tEEEvPT5_SB_PT3_PKSC_PT1_PKSG_PT2_PKSK_T4_iiT6__param_9];
	ld.shared.u32 	%r1705, [%r350+1536];
	shr.u32 	%r1706, %r1705, %r2114;
	and.b32  	%r1707, %r1706, %r221;
	shl.b32 	%r1708, %r1707, 3;
	add.s32 	%r1710, %r783, %r1708;
	ld.shared.u64 	%rd185, [%r1710+26112];
	xor.b32  	%r1711, %r1705, -2147483648;
	add.s64 	%rd186, %rd185, %rd9;
	shl.b64 	%rd187, %rd186, 2;
	add.s64 	%rd188, %rd22, %rd187;
	st.global.u32 	[%rd188+1536], %r1711;
$L__BB8_229:
	bar.warp.sync 	-1;
	add.s32 	%r1712, %r1, 768;
	setp.ge.s32 	%p154, %r1712, %r351;
	@%p154 bra 	$L__BB8_231;
	ld.param.u32 	%r2115, [_ZN3cub18CUB_300001_SM_10006detail10radix_sort29DeviceRadixSortOnesweepKernelINS1_5radix10policy_hubIiiyE10Policy1000ELNS0_9SortOrderE0EiiyiiNS1_21identity_decomposer_tEEEvPT5_SB_PT3_PKSC_PT1_PKSG_PT2_PKSK_T4_iiT6__param_9];
	ld.shared.u32 	%r1713, [%r350+3072];
	shr.u32 	%r1714, %r1713, %r2115;
	and.b32  	%r1715, %r1714, %r221;
	shl.b32 	%r1716, %r1715, 3;
	add.s32 	%r1718, %r783, %r1716;
	ld.shared.u64 	%rd189, [%r1718+26112];
	xor.b32  	%r1719, %r1713, -2147483648;
	add.s64 	%rd190, %rd189, %rd9;
	shl.b64 	%rd191, %rd190, 2;
	add.s64 	%rd192, %rd22, %rd191;
	st.global.u32 	[%rd192+3072], %r1719;
$L__BB8_231:
	bar.warp.sync 	-1;
	add.s32 	%r1720, %r1, 1152;
	setp.ge.s32 	%p155, %r1720, %r351;
	@%p155 bra 	$L__BB8_233;
	ld.param.u32 	%r2116, [_ZN3cub18CUB_300001_SM_10006detail10radix_sort29DeviceRadixSortOnesweepKernelINS1_5radix10policy_hubIiiyE10Policy1000ELNS0_9SortOrderE0EiiyiiNS1_21identity_decomposer_tEEEvPT5_SB_PT3_PKSC_PT1_PKSG_PT2_PKSK_T4_iiT6__param_9];
	ld.shared.u32 	%r1721, [%r350+4608];
	shr.u32 	%r1722, %r1721, %r2116;
	and.b32  	%r1723, %r1722, %r221;
	shl.b32 	%r1724, %r1723, 3;
	add.s32 	%r1726, %r783, %r1724;
	ld.shared.u64 	%rd193, [%r1726+26112];
	xor.b32  	%r1727, %r1721, -2147483648;
	add.s64 	%rd194, %rd193, %rd9;
	shl.b64 	%rd195, %rd194, 2;
	add.s64 	%rd196, %rd22, %rd195;
	st.global.u32 	[%rd196+4608], %r1727;
$L__BB8_233:
	bar.warp.sync 	-1;
	add.s32 	%r1728, %r1, 1536;
	setp.ge.s32 	%p156, %r1728, %r351;
	@%p156 bra 	$L__BB8_235;
	ld.param.u32 	%r2117, [_ZN3cub18CUB_300001_SM_10006detail10radix_sort29DeviceRadixSortOnesweepKernelINS1_5radix10policy_hubIiiyE10Policy1000ELNS0_9SortOrderE0EiiyiiNS1_21identity_decomposer_tEEEvPT5_SB_PT3_PKSC_PT1_PKSG_PT2_PKSK_T4_iiT6__param_9];
	ld.shared.u32 	%r1729, [%r350+6144];
	shr.u32 	%r1730, %r1729, %r2117;
	and.b32  	%r1731, %r1730, %r221;
	shl.b32 	%r1732, %r1731, 3;
	add.s32 	%r1734, %r783, %r1732;
	ld.shared.u64 	%rd197, [%r1734+26112];
	xor.b32  	%r1735, %r1729, -2147483648;
	add.s64 	%rd198, %rd197, %rd9;
	shl.b64 	%rd199, %rd198, 2;
	add.s64 	%rd200, %rd22, %rd199;
	st.global.u32 	[%rd200+6144], %r1735;
$L__BB8_235:
	bar.warp.sync 	-1;
	add.s32 	%r1736, %r1, 1920;
	setp.ge.s32 	%p157, %r1736, %r351;
	@%p157 bra 	$L__BB8_237;
	ld.param.u32 	%r2118, [_ZN3cub18CUB_300001_SM_10006detail10radix_sort29DeviceRadixSortOnesweepKernelINS1_5radix10policy_hubIiiyE10Policy1000ELNS0_9SortOrderE0EiiyiiNS1_21identity_decomposer_tEEEvPT5_SB_PT3_PKSC_PT1_PKSG_PT2_PKSK_T4_iiT6__param_9];
	ld.shared.u32 	%r1737, [%r350+7680];
	shr.u32 	%r1738, %r1737, %r2118;
	and.b32  	%r1739, %r1738, %r221;
	shl.b32 	%r1740, %r1739, 3;
	add.s32 	%r1742, %r783, %r1740;
	ld.shared.u64 	%rd201, [%r1742+26112];
	xor.b32  	%r1743, %r1737, -2147483648;
	add.s64 	%rd202, %rd201, %rd9;
	shl.b64 	%rd203, %rd202, 2;
	add.s64 	%rd204, %rd22, %rd203;
	st.global.u32 	[%rd204+7680], %r1743;
$L__BB8_237:
	bar.warp.sync 	-1;
	add.s32 	%r1744, %r1, 2304;
	setp.ge.s32 	%p158, %r1744, %r351;
	@%p158 bra 	$L__BB8_239;
	ld.param.u32 	%r2119, [_ZN3cub18CUB_300001_SM_10006detail10radix_sort29DeviceRadixSortOnesweepKernelINS1_5radix10policy_hubIiiyE10Policy1000ELNS0_9SortOrderE0EiiyiiNS1_21identity_decomposer_tEEEvPT5_SB_PT3_PKSC_PT1_PKSG_PT2_PKSK_T4_iiT6__param_9];
	ld.shared.u32 	%r1745, [%r350+9216];
	shr.u32 	%r1746, %r1745, %r2119;
	and.b32  	%r1747, %r1746, %r221;
	shl.b32 	%r1748, %r1747, 3;
	add.s32 	%r1750, %r783, %r1748;
	ld.shared.u64 	%rd205, [%r1750+26112];
	xor.b32  	%r1751, %r1745, -2147483648;
	add.s64 	%rd206, %rd205, %rd9;
	shl.b64 	%rd207, %rd206, 2;
	add.s64 	%rd208, %rd22, %rd207;
	st.global.u32 	[%rd208+9216], %r1751;
$L__BB8_239:
	bar.warp.sync 	-1;
	add.s32 	%r1752, %r1, 2688;
	setp.ge.s32 	%p159, %r1752, %r351;
	@%p159 bra 	$L__BB8_241;
	ld.param.u32 	%r2120, [_ZN3cub18CUB_300001_SM_10006detail10radix_sort29DeviceRadixSortOnesweepKernelINS1_5radix10policy_hubIiiyE10Policy1000ELNS0_9SortOrderE0EiiyiiNS1_21identity_decomposer_tEEEvPT5_SB_PT3_PKSC_PT1_PKSG_PT2_PKSK_T4_iiT6__param_9];
	ld.shared.u32 	%r1753, [%r350+10752];
	shr.u32 	%r1754, %r1753, %r2120;
	and.b32  	%r1755, %r1754, %r221;
	shl.b32 	%r1756, %r1755, 3;
	add.s32 	%r1758, %r783, %r1756;
	ld.shared.u64 	%rd209, [%r1758+26112];
	xor.b32  	%r1759, %r1753, -2147483648;
	add.s64 	%rd210, %rd209, %rd9;
	shl.b64 	%rd211, %rd210, 2;
	add.s64 	%rd212, %rd22, %rd211;
	st.global.u32 	[%rd212+10752], %r1759;
$L__BB8_241:
	bar.warp.sync 	-1;
	or.b32  	%r1760, %r1, 3072;
	setp.ge.s32 	%p160, %r1760, %r351;
	@%p160 bra 	$L__BB8_243;
	ld.param.u32 	%r2121, [_ZN3cub18CUB_300001_SM_10006detail10radix_sort29DeviceRadixSortOnesweepKernelINS1_5radix10policy_hubIiiyE10Policy1000ELNS0_9SortOrderE0EiiyiiNS1_21identity_decomposer_tEEEvPT5_SB_PT3_PKSC_PT1_PKSG_PT2_PKSK_T4_iiT6__param_9];
	ld.shared.u32 	%r1761, [%r350+12288];
	shr.u32 	%r1762, %r1761, %r2121;
	and.b32  	%r1763, %r1762, %r221;
	shl.b32 	%r1764, %r1763, 3;
	add.s32 	%r1766, %r783, %r1764;
	ld.shared.u64 	%rd213, [%r1766+26112];
	xor.b32  	%r1767, %r1761, -2147483648;
	add.s64 	%rd214, %rd213, %rd9;
	shl.b64 	%rd215, %rd214, 2;
	add.s64 	%rd216, %rd22, %rd215;
	st.global.u32 	[%rd216+12288], %r1767;
$L__BB8_243:
	bar.warp.sync 	-1;
	add.s32 	%r1768, %r1, 3456;
	setp.ge.s32 	%p161, %r1768, %r351;
	@%p161 bra 	$L__BB8_245;
	ld.param.u32 	%r2122, [_ZN3cub18CUB_300001_SM_10006detail10radix_sort29DeviceRadixSortOnesweepKernelINS1_5radix10policy_hubIiiyE10Policy1000ELNS0_9SortOrderE0EiiyiiNS1_21identity_decomposer_tEEEvPT5_SB_PT3_PKSC_PT1_PKSG_PT2_PKSK_T4_iiT6__param_9];
	ld.shared.u32 	%r1769, [%r350+13824];
	shr.u32 	%r1770, %r1769, %r2122;
	and.b32  	%r1771, %r1770, %r221;
	shl.b32 	%r1772, %r1771, 3;
	add.s32 	%r1774, %r783, %r1772;
	ld.shared.u64 	%rd217, [%r1774+26112];
	xor.b32  	%r1775, %r1769, -2147483648;
	add.s64 	%rd218, %rd217, %rd9;
	shl.b64 	%rd219, %rd218, 2;
	add.s64 	%rd220, %rd22, %rd219;
	st.global.u32 	[%rd220+13824], %r1775;
$L__BB8_245:
	bar.warp.sync 	-1;
	add.s32 	%r1776, %r1, 3840;
	setp.ge.s32 	%p162, %r1776, %r351;
	@%p162 bra 	$L__BB8_247;
	ld.param.u32 	%r2123, [_ZN3cub18CUB_300001_SM_10006detail10radix_sort29DeviceRadixSortOnesweepKernelINS1_5radix10policy_hubIiiyE10Policy1000ELNS0_9SortOrderE0EiiyiiNS1_21identity_decomposer_tEEEvPT5_SB_PT3_PKSC_PT1_PKSG_PT2_PKSK_T4_iiT6__param_9];
	ld.shared.u32 	%r1777, [%r350+15360];
	shr.u32 	%r1778, %r1777, %r2123;
	and.b32  	%r1779, %r1778, %r221;
	shl.b32 	%r1780, %r1779, 3;
	add.s32 	%r1782, %r783, %r1780;
	ld.shared.u64 	%rd221, [%r1782+26112];
	xor.b32  	%r1783, %r1777, -2147483648;
	add.s64 	%rd222, %rd221, %rd9;
	shl.b64 	%rd223, %rd222, 2;
	add.s64 	%rd224, %rd22, %rd223;
	st.global.u32 	[%rd224+15360], %r1783;
$L__BB8_247:
	bar.warp.sync 	-1;
	add.s32 	%r1784, %r1, 4224;
	setp.ge.s32 	%p163, %r1784, %r351;
	@%p163 bra 	$L__BB8_249;
	ld.param.u32 	%r2124, [_ZN3cub18CUB_300001_SM_10006detail10radix_sort29DeviceRadixSortOnesweepKernelINS1_5radix10policy_hubIiiyE10Policy1000ELNS0_9SortOrderE0EiiyiiNS1_21identity_decomposer_tEEEvPT5_SB_PT3_PKSC_PT1_PKSG_PT2_PKSK_T4_iiT6__param_9];
	ld.shared.u32 	%r1785, [%r350+16896];
	shr.u32 	%r1786, %r1785, %r2124;
	and.b32  	%r1787, %r1786, %r221;
	shl.b32 	%r1788, %r1787, 3;
	add.s32 	%r1790, %r783, %r1788;
	ld.shared.u64 	%rd225, [%r1790+26112];
	xor.b32  	%r1791, %r1785, -2147483648;
	add.s64 	%rd226, %rd225, %rd9;
	shl.b64 	%rd227, %rd226, 2;
	add.s64 	%rd228, %rd22, %rd227;
	st.global.u32 	[%rd228+16896], %r1791;
$L__BB8_249:
	bar.warp.sync 	-1;
	add.s32 	%r1792, %r1, 4608;
	setp.ge.s32 	%p164, %r1792, %r351;
	@%p164 bra 	$L__BB8_251;
	ld.param.u32 	%r2125, [_ZN3cub18CUB_300001_SM_10006detail10radix_sort29DeviceRadixSortOnesweepKernelINS1_5radix10policy_hubIiiyE10Policy1000ELNS0_9SortOrderE0EiiyiiNS1_21identity_decomposer_tEEEvPT5_SB_PT3_PKSC_PT1_PKSG_PT2_PKSK_T4_iiT6__param_9];
	ld.shared.u32 	%r1793, [%r350+18432];
	shr.u32 	%r1794, %r1793, %r2125;
	and.b32  	%r1795, %r1794, %r221;
	shl.b32 	%r1796, %r1795, 3;
	add.s32 	%r1798, %r783, %r1796;
	ld.shared.u64 	%rd229, [%r1798+26112];
	xor.b32  	%r1799, %r1793, -2147483648;
	add.s64 	%rd230, %rd229, %rd9;
	shl.b64 	%rd231, %rd230, 2;
	add.s64 	%rd232, %rd22, %rd231;
	st.global.u32 	[%rd232+18432], %r1799;
$L__BB8_251:
	bar.warp.sync 	-1;
	add.s32 	%r1800, %r1, 4992;
	setp.ge.s32 	%p165, %r1800, %r351;
	@%p165 bra 	$L__BB8_253;
	ld.param.u32 	%r2126, [_ZN3cub18CUB_300001_SM_10006detail10radix_sort29DeviceRadixSortOnesweepKernelINS1_5radix10policy_hubIiiyE10Policy1000ELNS0_9SortOrderE0EiiyiiNS1_21identity_decomposer_tEEEvPT5_SB_PT3_PKSC_PT1_PKSG_PT2_PKSK_T4_iiT6__param_9];
	ld.shared.u32 	%r1801, [%r350+19968];
	shr.u32 	%r1802, %r1801, %r2126;
	and.b32  	%r1803, %r1802, %r221;
	shl.b32 	%r1804, %r1803, 3;
	add.s32 	%r1806, %r783, %r1804;
	ld.shared.u64 	%rd233, [%r1806+26112];
	xor.b32  	%r1807, %r1801, -2147483648;
	add.s64 	%rd234, %rd233, %rd9;
	shl.b64 	%rd235, %rd234, 2;
	add.s64 	%rd236, %rd22, %rd235;
	st.global.u32 	[%rd236+19968], %r1807;
$L__BB8_253:
	bar.warp.sync 	-1;
	add.s32 	%r1808, %r1, 5376;
	setp.ge.s32 	%p166, %r1808, %r351;
	@%p166 bra 	$L__BB8_255;
	ld.param.u32 	%r2127, [_ZN3cub18CUB_300001_SM_10006detail10radix_sort29DeviceRadixSortOnesweepKernelINS1_5radix10policy_hubIiiyE10Policy1000ELNS0_9SortOrderE0EiiyiiNS1_21identity_decomposer_tEEEvPT5_SB_PT3_PKSC_PT1_PKSG_PT2_PKSK_T4_iiT6__param_9];
	ld.shared.u32 	%r1809, [%r350+21504];
	shr.u32 	%r1810, %r1809, %r2127;
	and.b32  	%r1811, %r1810, %r221;
	shl.b32 	%r1812, %r1811, 3;
	add.s32 	%r1814, %r783, %r1812;
	ld.shared.u64 	%rd237, [%r1814+26112];
	xor.b32  	%r1815, %r1809, -2147483648;
	add.s64 	%rd238, %rd237, %rd9;
	shl.b64 	%rd239, %rd238, 2;
	add.s64 	%rd240, %rd22, %rd239;
	st.global.u32 	[%rd240+21504], %r1815;
$L__BB8_255:
	bar.warp.sync 	-1;
	add.s32 	%r1816, %r1, 5760;
	setp.ge.s32 	%p167, %r1816, %r351;
	@%p167 bra 	$L__BB8_257;
	ld.param.u32 	%r2128, [_ZN3cub18CUB_300001_SM_10006detail10radix_sort29DeviceRadixSortOnesweepKernelINS1_5radix10policy_hubIiiyE10Policy1000ELNS0_9SortOrderE0EiiyiiNS1_21identity_decomposer_tEEEvPT5_SB_PT3_PKSC_PT1_PKSG_PT2_PKSK_T4_iiT6__param_9];
	ld.shared.u32 	%r1817, [%r350+23040];
	shr.u32 	%r1818, %r1817, %r2128;
	and.b32  	%r1819, %r1818, %r221;
	shl.b32 	%r1820, %r1819, 3;
	add.s32 	%r1822, %r783, %r1820;
	ld.shared.u64 	%rd241, [%r1822+26112];
	xor.b32  	%r1823, %r1817, -2147483648;
	add.s64 	%rd242, %rd241, %rd9;
	shl.b64 	%rd243, %rd242, 2;
	add.s64 	%rd244, %rd22, %rd243;
	st.global.u32 	[%rd244+23040], %r1823;
$L__BB8_257:
	bar.warp.sync 	-1;
	or.b32  	%r1824, %r1, 6144;
	setp.ge.s32 	%p168, %r1824, %r351;
	@%p168 bra 	$L__BB8_259;
	ld.param.u32 	%r2129, [_ZN3cub18CUB_300001_SM_10006detail10radix_sort29DeviceRadixSortOnesweepKernelINS1_5radix10policy_hubIiiyE10Policy1000ELNS0_9SortOrderE0EiiyiiNS1_21identity_decomposer_tEEEvPT5_SB_PT3_PKSC_PT1_PKSG_PT2_PKSK_T4_iiT6__param_9];
	ld.shared.u32 	%r1825, [%r350+24576];
	shr.u32 	%r1826, %r1825, %r2129;
	and.b32  	%r1827, %r1826, %r221;
	shl.b32 	%r1828, %r1827, 3;
	add.s32 	%r1830, %r783, %r1828;
	ld.shared.u64 	%rd245, [%r1830+26112];
	xor.b32  	%r1831, %r1825, -2147483648;
	add.s64 	%rd246, %rd245, %rd9;
	shl.b64 	%rd247, %rd246, 2;
	add.s64 	%rd248, %rd22, %rd247;
	st.global.u32 	[%rd248+24576], %r1831;
$L__BB8_259:
	bar.warp.sync 	-1;
$L__BB8_260:
	ld.param.u32 	%r2130, [_ZN3cub18CUB_300001_SM_10006detail10radix_sort29DeviceRadixSortOnesweepKernelINS1_5radix10policy_hubIiiyE10Policy1000ELNS0_9SortOrderE0EiiyiiNS1_21identity_decomposer_tEEEvPT5_SB_PT3_PKSC_PT1_PKSG_PT2_PKSK_T4_iiT6__param_9];
	ld.param.u32 	%r2090, [_ZN3cub18CUB_300001_SM_10006detail10radix_sort29DeviceRadixSortOnesweepKernelINS1_5radix10policy_hubIiiyE10Policy1000ELNS0_9SortOrderE0EiiyiiNS1_21identity_decomposer_tEEEvPT5_SB_PT3_PKSC_PT1_PKSG_PT2_PKSK_T4_iiT6__param_8];
	setp.gt.s32 	%p169, %r349, %r2090;
	ld.shared.u32 	%r1832, [%r350];
	shr.u32 	%r1833, %r1832, %r2130;
	and.b32  	%r352, %r1833, %r221;
	ld.shared.u32 	%r1834, [%r350+1536];
	shr.u32 	%r1835, %r1834, %r2130;
	and.b32  	%r353, %r1835, %r221;
	ld.shared.u32 	%r1836, [%r350+3072];
	shr.u32 	%r1837, %r1836, %r2130;
	and.b32  	%r354, %r1837, %r221;
	ld.shared.u32 	%r1838, [%r350+4608];
	shr.u32 	%r1839, %r1838, %r2130;
	and.b32  	%r355, %r1839, %r221;
	ld.shared.u32 	%r1840, [%r350+6144];
	shr.u32 	%r1841, %r1840, %r2130;
	and.b32  	%r356, %r1841, %r221;
	ld.shared.u32 	%r1842, [%r350+7680];
	shr.u32 	%r1843, %r1842, %r2130;
	and.b32  	%r357, %r1843, %r221;
	ld.shared.u32 	%r1844, [%r350+9216];
	shr.u32 	%r1845, %r1844, %r2130;
	and.b32  	%r358, %r1845, %r221;
	ld.shared.u32 	%r1846, [%r350+10752];
	shr.u32 	%r1847, %r1846, %r2130;
	and.b32  	%r359, %r1847, %r221;
	ld.shared.u32 	%r1848, [%r350+12288];
	shr.u32 	%r1849, %r1848, %r2130;
	and.b32  	%r360, %r1849, %r221;
	ld.shared.u32 	%r1850, [%r350+13824];
	shr.u32 	%r1851, %r1850, %r2130;
	and.b32  	%r361, %r1851, %r221;
	ld.shared.u32 	%r1852, [%r350+15360];
	shr.u32 	%r1853, %r1852, %r2130;
	and.b32  	%r362, %r1853, %r221;
	ld.shared.u32 	%r1854, [%r350+16896];
	shr.u32 	%r1855, %r1854, %r2130;
	and.b32  	%r363, %r1855, %r221;
	ld.shared.u32 	%r1856, [%r350+18432];
	shr.u32 	%r1857, %r1856, %r2130;
	and.b32  	%r364, %r1857, %r221;
	ld.shared.u32 	%r1858, [%r350+19968];
	shr.u32 	%r1859, %r1858, %r2130;
	and.b32  	%r365, %r1859, %r221;
	ld.shared.u32 	%r1860, [%r350+21504];
	shr.u32 	%r1861, %r1860, %r2130;
	and.b32  	%r366, %r1861, %r221;
	ld.shared.u32 	%r1862, [%r350+23040];
	shr.u32 	%r1863, %r1862, %r2130;
	and.b32  	%r367, %r1863, %r221;
	ld.shared.u32 	%r1864, [%r350+24576];
	shr.u32 	%r1865, %r1864, %r2130;
	and.b32  	%r368, %r1865, %r221;
	@%p169 bra 	$L__BB8_262;
	ld.param.u64 	%rd443, [_ZN3cub18CUB_300001_SM_10006detail10radix_sort29DeviceRadixSortOnesweepKernelINS1_5radix10policy_hubIiiyE10Policy1000ELNS0_9SortOrderE0EiiyiiNS1_21identity_decomposer_tEEEvPT5_SB_PT3_PKSC_PT1_PKSG_PT2_PKSK_T4_iiT6__param_7];
	cvta.to.global.u64 	%rd249, %rd443;
	and.b32  	%r1869, %r1, 31;
	or.b32  	%r1870, %r647, %r1869;
	cvt.u64.u32 	%rd250, %r1870;
	mul.lo.s32 	%r1871, %r3, 6528;
	cvt.s64.s32 	%rd251, %r1871;
	add.s64 	%rd252, %rd250, %rd251;
	shl.b64 	%rd253, %rd252, 2;
	add.s64 	%rd254, %rd249, %rd253;
	ld.global.u32 	%r2266, [%rd254];
	ld.global.u32 	%r2267, [%rd254+128];
	ld.global.u32 	%r2268, [%rd254+256];
	ld.global.u32 	%r2269, [%rd254+384];
	ld.global.u32 	%r2270, [%rd254+512];
	ld.global.u32 	%r2271, [%rd254+640];
	ld.global.u32 	%r2272, [%rd254+768];
	ld.global.u32 	%r2273, [%rd254+896];
	ld.global.u32 	%r2274, [%rd254+1024];
	ld.global.u32 	%r2275, [%rd254+1152];
	ld.global.u32 	%r2276, [%rd254+1280];
	ld.global.u32 	%r2277, [%rd254+1408];
	ld.global.u32 	%r2278, [%rd254+1536];
	ld.global.u32 	%r2279, [%rd254+1664];
	ld.global.u32 	%r2280, [%rd254+1792];
	ld.global.u32 	%r2281, [%rd254+1920];
	ld.global.u32 	%r2282, [%rd254+2048];
	bra.uni 	$L__BB8_296;
$L__BB8_262:
	ld.param.u32 	%r2091, [_ZN3cub18CUB_300001_SM_10006detail10radix_sort29DeviceRadixSortOnesweepKernelINS1_5radix10policy_hubIiiyE10Policy1000ELNS0_9SortOrderE0EiiyiiNS1_21identity_decomposer_tEEEvPT5_SB_PT3_PKSC_PT1_PKSG_PT2_PKSK_T4_iiT6__param_8];
	ld.param.u64 	%rd444, [_ZN3cub18CUB_300001_SM_10006detail10radix_sort29DeviceRadixSortOnesweepKernelINS1_5radix10policy_hubIiiyE10Policy1000ELNS0_9SortOrderE0EiiyiiNS1_21identity_decomposer_tEEEvPT5_SB_PT3_PKSC_PT1_PKSG_PT2_PKSK_T4_iiT6__param_7];
	cvta.to.global.u64 	%rd255, %rd444;
	add.s64 	%rd23, %rd255, %rd63;
	cvt.u32.u64 	%r1874, %rd7;
	sub.s32 	%r386, %r2091, %r649;
	setp.ge.s32 	%p170, %r1874, %r386;
	@%p170 bra 	$L__BB8_264;
	ld.global.u32 	%r2266, [%rd23];
$L__BB8_264:
	add.s32 	%r1877, %r1874, 32;
	setp.ge.s32 	%p171, %r1877, %r386;
	@%p171 bra 	$L__BB8_266;
	ld.global.u32 	%r2267, [%rd23+128];
$L__BB8_266:
	add.s32 	%r1880, %r1874, 64;
	setp.ge.s32 	%p172, %r1880, %r386;
	@%p172 bra 	$L__BB8_268;
	ld.global.u32 	%r2268, [%rd23+256];
$L__BB8_268:
	add.s32 	%r1883, %r1874, 96;
	setp.ge.s32 	%p173, %r1883, %r386;
	@%p173 bra 	$L__BB8_270;
	ld.global.u32 	%r2269, [%rd23+384];
$L__BB8_270:
	add.s32 	%r1886, %r1874, 128;
	setp.ge.s32 	%p174, %r1886, %r386;
	@%p174 bra 	$L__BB8_272;
	ld.global.u32 	%r2270, [%rd23+512];
$L__BB8_272:
	add.s32 	%r1889, %r1874, 160;
	setp.ge.s32 	%p175, %r1889, %r386;
	@%p175 bra 	$L__BB8_274;
	ld.global.u32 	%r2271, [%rd23+640];
$L__BB8_274:
	add.s32 	%r1892, %r1874, 192;
	setp.ge.s32 	%p176, %r1892, %r386;
	@%p176 bra 	$L__BB8_276;
	ld.global.u32 	%r2272, [%rd23+768];
$L__BB8_276:
	add.s32 	%r1895, %r1874, 224;
	setp.ge.s32 	%p177, %r1895, %r386;
	@%p177 bra 	$L__BB8_278;
	ld.param.u64 	%rd445, [_ZN3cub18CUB_300001_SM_10006detail10radix_sort29DeviceRadixSortOnesweepKernelINS1_5radix10policy_hubIiiyE10Policy1000ELNS0_9SortOrderE0EiiyiiNS1_21identity_decomposer_tEEEvPT5_SB_PT3_PKSC_PT1_PKSG_PT2_PKSK_T4_iiT6__param_7];
	cvta.to.global.u64 	%rd259, %rd445;
	cvt.s64.s32 	%rd260, %r649;
	add.s64 	%rd261, %rd7, %rd260;
	shl.b64 	%rd262, %rd261, 2;
	add.s64 	%rd263, %rd259, %rd262;
	ld.global.u32 	%r2273, [%rd263+896];
$L__BB8_278:
	add.s32 	%r1899, %r1874, 256;
	setp.ge.s32 	%p178, %r1899, %r386;
	@%p178 bra 	$L__BB8_280;
	ld.param.u64 	%rd446, [_ZN3cub18CUB_300001_SM_10006detail10radix_sort29DeviceRadixSortOnesweepKernelINS1_5radix10policy_hubIiiyE10Policy1000ELNS0_9SortOrderE0EiiyiiNS1_21identity_decomposer_tEEEvPT5_SB_PT3_PKSC_PT1_PKSG_PT2_PKSK_T4_iiT6__param_7];
	cvta.to.global.u64 	%rd264, %rd446;
	cvt.s64.s32 	%rd265, %r649;
	add.s64 	%rd266, %rd7, %rd265;
	shl.b64 	%rd267, %rd266, 2;
	add.s64 	%rd268, %rd264, %rd267;
	ld.global.u32 	%r2274, [%rd268+1024];
$L__BB8_280:
	add.s32 	%r1903, %r1874, 288;
	setp.ge.s32 	%p179, %r1903, %r386;
	@%p179 bra 	$L__BB8_282;
	ld.param.u64 	%rd447, [_ZN3cub18CUB_300001_SM_10006detail10radix_sort29DeviceRadixSortOnesweepKernelINS1_5radix10policy_hubIiiyE10Policy1000ELNS0_9SortOrderE0EiiyiiNS1_21identity_decomposer_tEEEvPT5_SB_PT3_PKSC_PT1_PKSG_PT2_PKSK_T4_iiT6__param_7];
	cvta.to.global.u64 	%rd269, %rd447;
	cvt.s64.s32 	%rd270, %r649;
	add.s64 	%rd271, %rd7, %rd270;
	shl.b64 	%rd272, %rd271, 2;
	add.s64 	%rd273, %rd269, %rd272;
	ld.global.u32 	%r2275, [%rd273+1152];
$L__BB8_282:
	add.s32 	%r1907, %r1874, 320;
	setp.ge.s32 	%p180, %r1907, %r386;
	@%p180 bra 	$L__BB8_284;
	ld.param.u64 	%rd448, [_ZN3cub18CUB_300001_SM_10006detail10radix_sort29DeviceRadixSortOnesweepKernelINS1_5radix10policy_hubIiiyE10Policy1000ELNS0_9SortOrderE0EiiyiiNS1_21identity_decomposer_tEEEvPT5_SB_PT3_PKSC_PT1_PKSG_PT2_PKSK_T4_iiT6__param_7];
	cvta.to.global.u64 	%rd274, %rd448;
	cvt.s64.s32 	%rd275, %r649;
	add.s64 	%rd276, %rd7, %rd275;
	shl.b64 	%rd277, %rd276, 2;
	add.s64 	%rd278, %rd274, %rd277;
	ld.global.u32 	%r2276, [%rd278+1280];
$L__BB8_284:
	add.s32 	%r1911, %r1874, 352;
	setp.ge.s32 	%p181, %r1911, %r386;
	@%p181 bra 	$L__BB8_286;
	ld.param.u64 	%rd449, [_ZN3cub18CUB_300001_SM_10006detail10radix_sort29DeviceRadixSortOnesweepKernelINS1_5radix10policy_hubIiiyE10Policy1000ELNS0_9SortOrderE0EiiyiiNS1_21identity_decomposer_tEEEvPT5_SB_PT3_PKSC_PT1_PKSG_PT2_PKSK_T4_iiT6__param_7];
	cvta.to.global.u64 	%rd279, %rd449;
	mul.lo.s32 	%r1912, %r3, 6528;
	cvt.s64.s32 	%rd280, %r1912;
	add.s64 	%rd281, %rd7, %rd280;
	shl.b64 	%rd282, %rd281, 2;
	add.s64 	%rd283, %rd279, %rd282;
	ld.global.u32 	%r2277, [%rd283+1408];
$L__BB8_286:
	add.s32 	%r1915, %r1874, 384;
	setp.ge.s32 	%p182, %r1915, %r386;
	@%p182 bra 	$L__BB8_288;
	ld.param.u64 	%rd450, [_ZN3cub18CUB_300001_SM_10006detail10radix_sort29DeviceRadixSortOnesweepKernelINS1_5radix10policy_hubIiiyE10Policy1000ELNS0_9SortOrderE0EiiyiiNS1_21identity_decomposer_tEEEvPT5_SB_PT3_PKSC_PT1_PKSG_PT2_PKSK_T4_iiT6__param_7];
	cvta.to.global.u64 	%rd284, %rd450;
	mul.lo.s32 	%r1916, %r3, 6528;
	cvt.s64.s32 	%rd285, %r1916;
	add.s64 	%rd286, %rd7, %rd285;
	shl.b64 	%rd287, %rd286, 2;
	add.s64 	%rd288, %rd284, %rd287;
	ld.global.u32 	%r2278, [%rd288+1536];
$L__BB8_288:
	cvt.u32.u64 	%r1918, %rd7;
	add.s32 	%r1919, %r1918, 416;
	setp.ge.s32 	%p183, %r1919, %r386;
	@%p183 bra 	$L__BB8_290;
	ld.param.u64 	%rd451, [_ZN3cub18CUB_300001_SM_10006detail10radix_sort29DeviceRadixSortOnesweepKernelINS1_5radix10policy_hubIiiyE10Policy1000ELNS0_9SortOrderE0EiiyiiNS1_21identity_decomposer_tEEEvPT5_SB_PT3_PKSC_PT1_PKSG_PT2_PKSK_T4_iiT6__param_7];
	cvta.to.global.u64 	%rd289, %rd451;
	mul.lo.s32 	%r1920, %r3, 6528;
	cvt.s64.s32 	%rd290, %r1920;
	add.s64 	%rd291, %rd7, %rd290;
	shl.b64 	%rd292, %rd291, 2;
	add.s64 	%rd293, %rd289, %rd292;
	ld.global.u32 	%r2279, [%rd293+1664];
$L__BB8_290:
	cvt.u32.u64 	%r1922, %rd7;
	add.s32 	%r1923, %r1922, 448;
	setp.ge.s32 	%p184, %r1923, %r386;
	@%p184 bra 	$L__BB8_292;
	ld.param.u64 	%rd452, [_ZN3cub18CUB_300001_SM_10006detail10radix_sort29DeviceRadixSortOnesweepKernelINS1_5radix10policy_hubIiiyE10Policy1000ELNS0_9SortOrderE0EiiyiiNS1_21identity_decomposer_tEEEvPT5_SB_PT3_PKSC_PT1_PKSG_PT2_PKSK_T4_iiT6__param_7];
	cvta.to.global.u64 	%rd294, %rd452;
	mul.lo.s32 	%r1924, %r3, 6528;
	cvt.s64.s32 	%rd295, %r1924;
	add.s64 	%rd296, %rd7, %rd295;
	shl.b64 	%rd297, %rd296, 2;
	add.s64 	%rd298, %rd294, %rd297;
	ld.global.u32 	%r2280, [%rd298+1792];
$L__BB8_292:
	cvt.u32.u64 	%r1926, %rd7;
	add.s32 	%r1927, %r1926, 480;
	setp.ge.s32 	%p185, %r1927, %r386;
	@%p185 bra 	$L__BB8_294;
	ld.param.u64 	%rd453, [_ZN3cub18CUB_300001_SM_10006detail10radix_sort29DeviceRadixSortOnesweepKernelINS1_5radix10policy_hubIiiyE10Policy1000ELNS0_9SortOrderE0EiiyiiNS1_21identity_decomposer_tEEEvPT5_SB_PT3_PKSC_PT1_PKSG_PT2_PKSK_T4_iiT6__param_7];
	cvta.to.global.u64 	%rd299, %rd453;
	mul.lo.s32 	%r1928, %r3, 6528;
	cvt.s64.s32 	%rd300, %r1928;
	add.s64 	%rd301, %rd7, %rd300;
	shl.b64 	%rd302, %rd301, 2;
	add.s64 	%rd303, %rd299, %rd302;
	ld.global.u32 	%r2281, [%rd303+1920];
$L__BB8_294:
	cvt.u32.u64 	%r1930, %rd7;
	add.s32 	%r1931, %r1930, 512;
	setp.ge.s32 	%p186, %r1931, %r386;
	@%p186 bra 	$L__BB8_296;
	ld.param.u64 	%rd454, [_ZN3cub18CUB_300001_SM_10006detail10radix_sort29DeviceRadixSortOnesweepKernelINS1_5radix10policy_hubIiiyE10Policy1000ELNS0_9SortOrderE0EiiyiiNS1_21identity_decomposer_tEEEvPT5_SB_PT3_PKSC_PT1_PKSG_PT2_PKSK_T4_iiT6__param_7];
	cvta.to.global.u64 	%rd304, %rd454;
	mov.u32 	%r1932, %tid.x;
	and.b32  	%r1933, %r1932, 992;
	mul.lo.s32 	%r1934, %r1933, 17;
	and.b32  	%r1935, %r1932, 31;
	or.b32  	%r1936, %r1934, %r1935;
	cvt.u64.u32 	%rd305, %r1936;
	mul.lo.s32 	%r1937, %r3, 6528;
	cvt.s64.s32 	%rd306, %r1937;
	add.s64 	%rd307, %rd305, %rd306;
	shl.b64 	%rd308, %rd307, 2;
	add.s64 	%rd309, %rd304, %rd308;
	ld.global.u32 	%r2282, [%rd309+2048];
$L__BB8_296:
	ld.param.u32 	%r2092, [_ZN3cub18CUB_300001_SM_10006detail10radix_sort29DeviceRadixSortOnesweepKernelINS1_5radix10policy_hubIiiyE10Policy1000ELNS0_9SortOrderE0EiiyiiNS1_21identity_decomposer_tEEEvPT5_SB_PT3_PKSC_PT1_PKSG_PT2_PKSK_T4_iiT6__param_8];
	ld.param.u64 	%rd441, [_ZN3cub18CUB_300001_SM_10006detail10radix_sort29DeviceRadixSortOnesweepKernelINS1_5radix10policy_hubIiiyE10Policy1000ELNS0_9SortOrderE0EiiyiiNS1_21identity_decomposer_tEEEvPT5_SB_PT3_PKSC_PT1_PKSG_PT2_PKSK_T4_iiT6__param_6];
	cvta.to.global.u64 	%rd24, %rd441;
	mov.u32 	%r437, %tid.x;
	cvt.u64.u32 	%rd25, %r437;
	shl.b32 	%r1938, %r437, 2;
	mov.u32 	%r1939, _ZZN3cub18CUB_300001_SM_10006detail10radix_sort29DeviceRadixSortOnesweepKernelINS1_5radix10policy_hubIiiyE10Policy1000ELNS0_9SortOrderE0EiiyiiNS1_21identity_decomposer_tEEEvPT5_SB_PT3_PKSC_PT1_PKSG_PT2_PKSK_T4_iiT6_E1s;
	add.s32 	%r438, %r1939, %r1938;
	mad.lo.s32 	%r1940, %r3, 6528, 6528;
	setp.gt.s32 	%p187, %r1940, %r2092;
	bar.sync 	0;
	st.shared.u32 	[%r323+-4], %r2266;
	st.shared.u32 	[%r324+-4], %r2267;
	st.shared.u32 	[%r325+-4], %r2268;
	st.shared.u32 	[%r326+-4], %r2269;
	st.shared.u32 	[%r327+-4], %r2270;
	st.shared.u32 	[%r328+-4], %r2271;
	st.shared.u32 	[%r329+-4], %r2272;
	st.shared.u32 	[%r330+-4], %r2273;
	st.shared.u32 	[%r331+-4], %r2274;
	st.shared.u32 	[%r332+-4], %r2275;
	st.shared.u32 	[%r333+-4], %r2276;
	st.shared.u32 	[%r334+-4], %r2277;
	st.shared.u32 	[%r335+-4], %r2278;
	st.shared.u32 	[%r336+-4], %r2279;
	st.shared.u32 	[%r337+-4], %r2280;
	st.shared.u32 	[%r338+-4], %r2281;
	st.shared.u32 	[%r339+-4], %r2282;
	bar.sync 	0;
	@%p187 bra 	$L__BB8_298;
	ld.shared.u32 	%r1941, [%r438];
	shl.b32 	%r1942, %r352, 3;
	add.s32 	%r1944, %r1939, 26112;
	add.s32 	%r1945, %r1944, %r1942;
	ld.shared.u64 	%rd310, [%r1945];
	add.s64 	%rd311, %rd310, %rd25;
	shl.b64 	%rd312, %rd311, 2;
	add.s64 	%rd313, %rd24, %rd312;
	st.global.u32 	[%rd313], %r1941;
	bar.warp.sync 	-1;
	ld.shared.u32 	%r1946, [%r438+1536];
	shl.b32 	%r1947, %r353, 3;
	add.s32 	%r1948, %r1944, %r1947;
	ld.shared.u64 	%rd314, [%r1948];
	add.s64 	%rd315, %rd314, %rd25;
	shl.b64 	%rd316, %rd315, 2;
	add.s64 	%rd317, %rd24, %rd316;
	st.global.u32 	[%rd317+1536], %r1946;
	bar.warp.sync 	-1;
	ld.shared.u32 	%r1949, [%r438+3072];
	shl.b32 	%r1950, %r354, 3;
	add.s32 	%r1951, %r1944, %r1950;
	ld.shared.u64 	%rd318, [%r1951];
	add.s64 	%rd319, %rd318, %rd25;
	shl.b64 	%rd320, %rd319, 2;
	add.s64 	%rd321, %rd24, %rd320;
	st.global.u32 	[%rd321+3072], %r1949;
	bar.warp.sync 	-1;
	ld.shared.u32 	%r1952, [%r438+4608];
	shl.b32 	%r1953, %r355, 3;
	add.s32 	%r1954, %r1944, %r1953;
	ld.shared.u64 	%rd322, [%r1954];
	add.s64 	%rd323, %rd322, %rd25;
	shl.b64 	%rd324, %rd323, 2;
	add.s64 	%rd325, %rd24, %rd324;
	st.global.u32 	[%rd325+4608], %r1952;
	bar.warp.sync 	-1;
	ld.shared.u32 	%r1955, [%r438+6144];
	shl.b32 	%r1956, %r356, 3;
	add.s32 	%r1957, %r1944, %r1956;
	ld.shared.u64 	%rd326, [%r1957];
	add.s64 	%rd327, %rd326, %rd25;
	shl.b64 	%rd328, %rd327, 2;
	add.s64 	%rd329, %rd24, %rd328;
	st.global.u32 	[%rd329+6144], %r1955;
	bar.warp.sync 	-1;
	ld.shared.u32 	%r1958, [%r438+7680];
	shl.b32 	%r1959, %r357, 3;
	add.s32 	%r1960, %r1944, %r1959;
	ld.shared.u64 	%rd330, [%r1960];
	add.s64 	%rd331, %rd330, %rd25;
	shl.b64 	%rd332, %rd331, 2;
	add.s64 	%rd333, %rd24, %rd332;
	st.global.u32 	[%rd333+7680], %r1958;
	bar.warp.sync 	-1;
	ld.shared.u32 	%r1961, [%r438+9216];
	shl.b32 	%r1962, %r358, 3;
	add.s32 	%r1963, %r1944, %r1962;
	ld.shared.u64 	%rd334, [%r1963];
	add.s64 	%rd335, %rd334, %rd25;
	shl.b64 	%rd336, %rd335, 2;
	add.s64 	%rd337, %rd24, %rd336;
	st.global.u32 	[%rd337+9216], %r1961;
	bar.warp.sync 	-1;
	ld.shared.u32 	%r1964, [%r438+10752];
	shl.b32 	%r1965, %r359, 3;
	add.s32 	%r1966, %r1944, %r1965;
	ld.shared.u64 	%rd338, [%r1966];
	add.s64 	%rd339, %rd338, %rd25;
	shl.b64 	%rd340, %rd339, 2;
	add.s64 	%rd341, %rd24, %rd340;
	st.global.u32 	[%rd341+10752], %r1964;
	bar.warp.sync 	-1;
	ld.shared.u32 	%r1967, [%r438+12288];
	shl.b32 	%r1968, %r360, 3;
	add.s32 	%r1969, %r1944, %r1968;
	ld.shared.u64 	%rd342, [%r1969];
	add.s64 	%rd343, %rd342, %rd25;
	shl.b64 	%rd344, %rd343, 2;
	add.s64 	%rd345, %rd24, %rd344;
	st.global.u32 	[%rd345+12288], %r1967;
	bar.warp.sync 	-1;
	ld.shared.u32 	%r1970, [%r438+13824];
	shl.b32 	%r1971, %r361, 3;
	add.s32 	%r1972, %r1944, %r1971;
	ld.shared.u64 	%rd346, [%r1972];
	add.s64 	%rd347, %rd346, %rd25;
	shl.b64 	%rd348, %rd347, 2;
	add.s64 	%rd349, %rd24, %rd348;
	st.global.u32 	[%rd349+13824], %r1970;
	bar.warp.sync 	-1;
	ld.shared.u32 	%r1973, [%r438+15360];
	shl.b32 	%r1974, %r362, 3;
	add.s32 	%r1975, %r1944, %r1974;
	ld.shared.u64 	%rd350, [%r1975];
	add.s64 	%rd351, %rd350, %rd25;
	shl.b64 	%rd352, %rd351, 2;
	add.s64 	%rd353, %rd24, %rd352;
	st.global.u32 	[%rd353+15360], %r1973;
	bar.warp.sync 	-1;
	ld.shared.u32 	%r1976, [%r438+16896];
	shl.b32 	%r1977, %r363, 3;
	add.s32 	%r1978, %r1944, %r1977;
	ld.shared.u64 	%rd354, [%r1978];
	add.s64 	%rd355, %rd354, %rd25;
	shl.b64 	%rd356, %rd355, 2;
	add.s64 	%rd357, %rd24, %rd356;
	st.global.u32 	[%rd357+16896], %r1976;
	bar.warp.sync 	-1;
	ld.shared.u32 	%r1979, [%r438+18432];
	shl.b32 	%r1980, %r364, 3;
	add.s32 	%r1981, %r1944, %r1980;
	ld.shared.u64 	%rd358, [%r1981];
	add.s64 	%rd359, %rd358, %rd25;
	shl.b64 	%rd360, %rd359, 2;
	add.s64 	%rd361, %rd24, %rd360;
	st.global.u32 	[%rd361+18432], %r1979;
	bar.warp.sync 	-1;
	ld.shared.u32 	%r1982, [%r438+19968];
	shl.b32 	%r1983, %r365, 3;
	add.s32 	%r1984, %r1944, %r1983;
	ld.shared.u64 	%rd362, [%r1984];
	add.s64 	%rd363, %rd362, %rd25;
	shl.b64 	%rd364, %rd363, 2;
	add.s64 	%rd365, %rd24, %rd364;
	st.global.u32 	[%rd365+19968], %r1982;
	bar.warp.sync 	-1;
	ld.shared.u32 	%r1985, [%r438+21504];
	shl.b32 	%r1986, %r366, 3;
	add.s32 	%r1987, %r1944, %r1986;
	ld.shared.u64 	%rd366, [%r1987];
	add.s64 	%rd367, %rd366, %rd25;
	shl.b64 	%rd368, %rd367, 2;
	add.s64 	%rd369, %rd24, %rd368;
	st.global.u32 	[%rd369+21504], %r1985;
	bar.warp.sync 	-1;
	ld.shared.u32 	%r1988, [%r438+23040];
	shl.b32 	%r1989, %r367, 3;
	add.s32 	%r1990, %r1944, %r1989;
	ld.shared.u64 	%rd370, [%r1990];
	add.s64 	%rd371, %rd370, %rd25;
	shl.b64 	%rd372, %rd371, 2;
	add.s64 	%rd373, %rd24, %rd372;
	st.global.u32 	[%rd373+23040], %r1988;
	bar.warp.sync 	-1;
	ld.shared.u32 	%r1991, [%r438+24576];
	shl.b32 	%r1992, %r368, 3;
	add.s32 	%r1993, %r1944, %r1992;
	ld.shared.u64 	%rd374, [%r1993];
	add.s64 	%rd375, %rd374, %rd25;
	shl.b64 	%rd376, %rd375, 2;
	add.s64 	%rd377, %rd24, %rd376;
	st.global.u32 	[%rd377+24576], %r1991;
	bar.warp.sync 	-1;
	bra.uni 	$L__BB8_333;
$L__BB8_298:
	ld.param.u32 	%r2093, [_ZN3cub18CUB_300001_SM_10006detail10radix_sort29DeviceRadixSortOnesweepKernelINS1_5radix10policy_hubIiiyE10Policy1000ELNS0_9SortOrderE0EiiyiiNS1_21identity_decomposer_tEEEvPT5_SB_PT3_PKSC_PT1_PKSG_PT2_PKSK_T4_iiT6__param_8];
	mad.lo.s32 	%r439, %r3, -6528, %r2093;
	shl.b32 	%r1994, %r352, 3;
	add.s32 	%r1996, %r1939, %r1994;
	ld.shared.u64 	%rd26, [%r1996+26112];
	setp.ge.s32 	%p188, %r437, %r439;
	@%p188 bra 	$L__BB8_300;
	ld.shared.u32 	%r1997, [%r438];
	add.s64 	%rd378, %rd26, %rd25;
	shl.b64 	%rd379, %rd378, 2;
	add.s64 	%rd380, %rd24, %rd379;
	st.global.u32 	[%rd380], %r1997;
$L__BB8_300:
	bar.warp.sync 	-1;
	shl.b32 	%r1998, %r353, 3;
	add.s32 	%r2000, %r1939, %r1998;
	ld.shared.u64 	%rd27, [%r2000+26112];
	add.s32 	%r2001, %r437, 384;
	setp.ge.s32 	%p189, %r2001, %r439;
	@%p189 bra 	$L__BB8_302;
	ld.shared.u32 	%r2002, [%r438+1536];
	add.s64 	%rd381, %rd27, %rd25;
	shl.b64 	%rd382, %rd381, 2;
	add.s64 	%rd383, %rd24, %rd382;
	st.global.u32 	[%rd383+1536], %r2002;
$L__BB8_302:
	bar.warp.sync 	-1;
	shl.b32 	%r2003, %r354, 3;
	add.s32 	%r2005, %r1939, %r2003;
	ld.shared.u64 	%rd28, [%r2005+26112];
	add.s32 	%r2006, %r437, 768;
	setp.ge.s32 	%p190, %r2006, %r439;
	@%p190 bra 	$L__BB8_304;
	ld.shared.u32 	%r2007, [%r438+3072];
	add.s64 	%rd384, %rd28, %rd25;
	shl.b64 	%rd385, %rd384, 2;
	add.s64 	%rd386, %rd24, %rd385;
	st.global.u32 	[%rd386+3072], %r2007;
$L__BB8_304:
	bar.warp.sync 	-1;
	shl.b32 	%r2008, %r355, 3;
	add.s32 	%r2010, %r1939, %r2008;
	ld.shared.u64 	%rd29, [%r2010+26112];
	add.s32 	%r2011, %r437, 1152;
	setp.ge.s32 	%p191, %r2011, %r439;
	@%p191 bra 	$L__BB8_306;
	ld.shared.u32 	%r2012, [%r438+4608];
	add.s64 	%rd387, %rd29, %rd25;
	shl.b64 	%rd388, %rd387, 2;
	add.s64 	%rd389, %rd24, %rd388;
	st.global.u32 	[%rd389+4608], %r2012;
$L__BB8_306:
	bar.warp.sync 	-1;
	shl.b32 	%r2013, %r356, 3;
	add.s32 	%r2015, %r1939, %r2013;
	ld.shared.u64 	%rd30, [%r2015+26112];
	add.s32 	%r2016, %r437, 1536;
	setp.ge.s32 	%p192, %r2016, %r439;
	@%p192 bra 	$L__BB8_308;
	ld.shared.u32 	%r2017, [%r438+6144];
	add.s64 	%rd390, %rd30, %rd25;
	shl.b64 	%rd391, %rd390, 2;
	add.s64 	%rd392, %rd24, %rd391;
	st.global.u32 	[%rd392+6144], %r2017;
$L__BB8_308:
	bar.warp.sync 	-1;
	shl.b32 	%r2018, %r357, 3;
	add.s32 	%r2020, %r1939, %r2018;
	ld.shared.u64 	%rd31, [%r2020+26112];
	add.s32 	%r2021, %r437, 1920;
	setp.ge.s32 	%p193, %r2021, %r439;
	@%p193 bra 	$L__BB8_310;
	ld.shared.u32 	%r2022, [%r438+7680];
	add.s64 	%rd393, %rd31, %rd25;
	shl.b64 	%rd394, %rd393, 2;
	add.s64 	%rd395, %rd24, %rd394;
	st.global.u32 	[%rd395+7680], %r2022;
$L__BB8_310:
	bar.warp.sync 	-1;
	shl.b32 	%r2023, %r358, 3;
	add.s32 	%r2025, %r1939, %r2023;
	ld.shared.u64 	%rd32, [%r2025+26112];
	add.s32 	%r2026, %r437, 2304;
	setp.ge.s32 	%p194, %r2026, %r439;
	@%p194 bra 	$L__BB8_312;
	ld.shared.u32 	%r2027, [%r438+9216];
	add.s64 	%rd396, %rd32, %rd25;
	shl.b64 	%rd397, %rd396, 2;
	add.s64 	%rd398, %rd24, %rd397;
	st.global.u32 	[%rd398+9216], %r2027;
$L__BB8_312:
	bar.warp.sync 	-1;
	shl.b32 	%r2028, %r359, 3;
	add.s32 	%r2030, %r1939, %r2028;
	ld.shared.u64 	%rd33, [%r2030+26112];
	add.s32 	%r2031, %r437, 2688;
	setp.ge.s32 	%p195, %r2031, %r439;
	@%p195 bra 	$L__BB8_314;
	ld.shared.u32 	%r2032, [%r438+10752];
	add.s64 	%rd399, %rd33, %rd25;
	shl.b64 	%rd400, %rd399, 2;
	add.s64 	%rd401, %rd24, %rd400;
	st.global.u32 	[%rd401+10752], %r2032;
$L__BB8_314:
	bar.warp.sync 	-1;
	shl.b32 	%r2033, %r360, 3;
	add.s32 	%r2035, %r1939, %r2033;
	ld.shared.u64 	%rd34, [%r2035+26112];
	or.b32  	%r2036, %r437, 3072;
	setp.ge.s32 	%p196, %r2036, %r439;
	@%p196 bra 	$L__BB8_316;
	ld.shared.u32 	%r2037, [%r438+12288];
	add.s64 	%rd402, %rd34, %rd25;
	shl.b64 	%rd403, %rd402, 2;
	add.s64 	%rd404, %rd24, %rd403;
	st.global.u32 	[%rd404+12288], %r2037;
$L__BB8_316:
	bar.warp.sync 	-1;
	shl.b32 	%r2038, %r361, 3;
	add.s32 	%r2040, %r1939, %r2038;
	ld.shared.u64 	%rd35, [%r2040+26112];
	add.s32 	%r2041, %r437, 3456;
	setp.ge.s32 	%p197, %r2041, %r439;
	@%p197 bra 	$L__BB8_318;
	ld.shared.u32 	%r2042, [%r438+13824];
	add.s64 	%rd405, %rd35, %rd25;
	shl.b64 	%rd406, %rd405, 2;
	add.s64 	%rd407, %rd24, %rd406;
	st.global.u32 	[%rd407+13824], %r2042;
$L__BB8_318:
	bar.warp.sync 	-1;
	shl.b32 	%r2043, %r362, 3;
	add.s32 	%r2045, %r1939, %r2043;
	ld.shared.u64 	%rd36, [%r2045+26112];
	add.s32 	%r2046, %r437, 3840;
	setp.ge.s32 	%p198, %r2046, %r439;
	@%p198 bra 	$L__BB8_320;
	ld.shared.u32 	%r2047, [%r438+15360];
	add.s64 	%rd408, %rd36, %rd25;
	shl.b64 	%rd409, %rd408, 2;
	add.s64 	%rd410, %rd24, %rd409;
	st.global.u32 	[%rd410+15360], %r2047;
$L__BB8_320:
	bar.warp.sync 	-1;
	shl.b32 	%r2048, %r363, 3;
	add.s32 	%r2050, %r1939, %r2048;
	ld.shared.u64 	%rd37, [%r2050+26112];
	add.s32 	%r2051, %r437, 4224;
	setp.ge.s32 	%p199, %r2051, %r439;
	@%p199 bra 	$L__BB8_322;
	ld.shared.u32 	%r2052, [%r438+16896];
	add.s64 	%rd411, %rd37, %rd25;
	shl.b64 	%rd412, %rd411, 2;
	add.s64 	%rd413, %rd24, %rd412;
	st.global.u32 	[%rd413+16896], %r2052;
$L__BB8_322:
	bar.warp.sync 	-1;
	shl.b32 	%r2053, %r364, 3;
	add.s32 	%r2055, %r1939, %r2053;
	ld.shared.u64 	%rd38, [%r2055+26112];
	add.s32 	%r2056, %r437, 4608;
	setp.ge.s32 	%p200, %r2056, %r439;
	@%p200 bra 	$L__BB8_324;
	ld.shared.u32 	%r2057, [%r438+18432];
	add.s64 	%rd414, %rd38, %rd25;
	shl.b64 	%rd415, %rd414, 2;
	add.s64 	%rd416, %rd24, %rd415;
	st.global.u32 	[%rd416+18432], %r2057;
$L__BB8_324:
	bar.warp.sync 	-1;
	shl.b32 	%r2058, %r365, 3;
	add.s32 	%r2060, %r1939, %r2058;
	ld.shared.u64 	%rd39, [%r2060+26112];
	add.s32 	%r2061, %r437, 4992;
	setp.ge.s32 	%p201, %r2061, %r439;
	@%p201 bra 	$L__BB8_326;
	ld.shared.u32 	%r2062, [%r438+19968];
	add.s64 	%rd417, %rd39, %rd25;
	shl.b64 	%rd418, %rd417, 2;
	add.s64 	%rd419, %rd24, %rd418;
	st.global.u32 	[%rd419+19968], %r2062;
$L__BB8_326:
	bar.warp.sync 	-1;
	shl.b32 	%r2063, %r366, 3;
	add.s32 	%r2065, %r1939, %r2063;
	ld.shared.u64 	%rd40, [%r2065+26112];
	add.s32 	%r2066, %r437, 5376;
	setp.ge.s32 	%p202, %r2066, %r439;
	@%p202 bra 	$L__BB8_328;
	ld.shared.u32 	%r2067, [%r438+21504];
	add.s64 	%rd420, %rd40, %rd25;
	shl.b64 	%rd421, %rd420, 2;
	add.s64 	%rd422, %rd24, %rd421;
	st.global.u32 	[%rd422+21504], %r2067;
$L__BB8_328:
	bar.warp.sync 	-1;
	shl.b32 	%r2068, %r367, 3;
	add.s32 	%r2070, %r1939, %r2068;
	ld.shared.u64 	%rd41, [%r2070+26112];
	add.s32 	%r2071, %r437, 5760;
	setp.ge.s32 	%p203, %r2071, %r439;
	@%p203 bra 	$L__BB8_330;
	ld.shared.u32 	%r2072, [%r438+23040];
	add.s64 	%rd423, %rd41, %rd25;
	shl.b64 	%rd424, %rd423, 2;
	add.s64 	%rd425, %rd24, %rd424;
	st.global.u32 	[%rd425+23040], %r2072;
$L__BB8_330:
	bar.warp.sync 	-1;
	shl.b32 	%r2073, %r368, 3;
	add.s32 	%r2075, %r1939, %r2073;
	ld.shared.u64 	%rd426, [%r2075+26112];
	add.s64 	%rd42, %rd426, %rd25;
	or.b32  	%r2076, %r437, 6144;
	setp.ge.s32 	%p204, %r2076, %r439;
	@%p204 bra 	$L__BB8_332;
	ld.shared.u32 	%r2077, [%r438+24576];
	shl.b64 	%rd427, %rd42, 2;
	add.s64 	%rd428, %rd24, %rd427;
	st.global.u32 	[%rd428+24576], %r2077;
$L__BB8_332:
	bar.warp.sync 	-1;
$L__BB8_333:
	ret;

}


// ===== COMPILED SASS (sm_100) =====

	.target	sm_100

	.elftype	@"ET_EXEC"


//--------------------- .note.nv.tkinfo           --------------------------
	.section	.note.nv.tkinfo,"",@"SHT_NOTE"
	.sectionflags	@"SHF_NOTE_NV_TKINFO"
	.tkinfo
        /*0018*/ 	.word	0x00000002
        /*0030*/ 	.string	""
        /*0030*/ 	.string	"ptxas"
        /*0030*/ 	.string	"Cuda compilation tools, release 13.0, V13.0.88"
        /*0030*/ 	.string	"Build cuda_13.0.r13.0/compiler.36424714_0"
        /*0030*/ 	.string	"-arch sm_100 -m 64 "



//--------------------- .note.nv.cuinfo           --------------------------
	.section	.note.nv.cuinfo,"",@"SHT_NOTE"
	.sectionflags	@"SHF_NOTE_NV_CUINFO"
        /*0018*/ 	.short	0x0002
        /*001a*/ 	.short	0x0064
        /*001c*/ 	.short	0x0082
	.zero		2


//--------------------- .nv.info                  --------------------------
	.section	.nv.info,"",@"SHT_CUDA_INFO"
	.align	4


	//----- nvinfo : EIATTR_REGCOUNT
	.align		4
        /*0000*/ 	.byte	0x04, 0x2f
        /*0002*/ 	.short	(.L_46 - .L_45)
	.align		4
.L_45:
        /*0004*/ 	.word	index@(_Z6fnKernPiS_S_)
        /*0008*/ 	.word	0x0000000c


	//----- nvinfo : EIATTR_FRAME_SIZE
	.align		4
.L_46:
        /*000c*/ 	.byte	0x04, 0x11
        /*000e*/ 	.short	(.L_48 - .L_47)
	.align		4
.L_47:
        /*0010*/ 	.word	index@(_Z6fnKernPiS_S_)
        /*0014*/ 	.word	0x00000000


	//----- nvinfo : EIATTR_REGCOUNT
	.align		4
.L_48:
        /*0018*/ 	.byte	0x04, 0x2f
        /*001a*/ 	.short	(.L_50 - .L_49)
	.align		4
.L_49:
        /*001c*/ 	.word	index@(_ZN3cub18CUB_300001_SM_10006detail11EmptyKernelIvEEvv)
        /*0020*/ 	.word	0x00000004


	//----- nvinfo : EIATTR_FRAME_SIZE
	.align		4
.L_50:
        /*0024*/ 	.byte	0x04, 0x11
        /*0026*/ 	.short	(.L_52 - .L_51)
	.align		4
.L_51:
        /*0028*/ 	.word	index@(_ZN3cub18CUB_300001_SM_10006detail11EmptyKernelIvEEvv)
        /*002c*/ 	.word	0x00000000


	//----- nvinfo : EIATTR_REGCOUNT
	.align		4
.L_52:
        /*0030*/ 	.byte	0x04, 0x2f
        /*0032*/ 	.short	(.L_54 - .L_53)
	.align		4
.L_53:
        /*0034*/ 	.word	index@(_ZN3cub18CUB_300001_SM_10006detail8for_each13static_kernelINS2_12policy_hub_t12policy_500_tElN6thrust24THRUST_300001_SM_1000_NS8cuda_cub10__tabulate7functorINS7_10device_ptrIiEENS7_6system6detail7generic6detail22compute_sequence_valueIivEElEEEEvT0_T1_)
        /*0038*/ 	.word	0x0000000a


	//----- nvinfo : EIATTR_FRAME_SIZE
	.align		4
.L_54:
        /*003c*/ 	.byte	0x04, 0x11
        /*003e*/ 	.short	(.L_56 - .L_55)
	.align		4
.L_55:
        /*0040*/ 	.word	index@(_ZN3cub18CUB_300001_SM_10006detail8for_each13static_kernelINS2_12policy_hub_t12policy_500_tElN6thrust24THRUST_300001_SM_1000_NS8cuda_cub10__tabulate7functorINS7_10device_ptrIiEENS7_6system6detail7generic6detail22compute_sequence_valueIivEElEEEEvT0_T1_)
        /*0044*/ 	.word	0x00000000


	//----- nvinfo : EIATTR_REGCOUNT
	.align		4
.L_56:
        /*0048*/ 	.byte	0x04, 0x2f
        /*004a*/ 	.short	(.L_58 - .L_57)
	.align		4
.L_57:
        /*004c*/ 	.word	index@(_ZN3cub18CUB_300001_SM_10006detail9transform16transform_kernelINS2_10policy_hubILb1EN4cuda3std3__45tupleIJN6thrust24THRUST_300001_SM_1000_NS7pointerIcNSA_8cuda_cub3tagENSA_11use_defaultESE_EEEEEE10policy1000EiNS7_10__identityENSA_10device_ptrIiEEJPcEEEvT0_iT1_T2_DpNS2_10kernel_argIT3_EE)
        /*0050*/ 	.word	0x00000020


	//----- nvinfo : EIATTR_FRAME_SIZE
	.align		4
.L_58:
        /*0054*/ 	.byte	0x04, 0x11
        /*0056*/ 	.short	(.L_60 - .L_59)
	.align		4
.L_59:
        /*0058*/ 	.word	index@(_ZN3cub18CUB_300001_SM_10006detail9transform16transform_kernelINS2_10policy_hubILb1EN4cuda3std3__45tupleIJN6thrust24THRUST_300001_SM_1000_NS7pointerIcNSA_8cuda_cub3tagENSA_11use_defaultESE_EEEEEE10policy1000EiNS7_10__identityENSA_10device_ptrIiEEJPcEEEvT0_iT1_T2_DpNS2_10kernel_argIT3_EE)
        /*005c*/ 	.word	0x00000000


	//----- nvinfo : EIATTR_REGCOUNT
	.align		4
.L_60:
        /*0060*/ 	.byte	0x04, 0x2f
        /*0062*/ 	.short	(.L_62 - .L_61)
	.align		4
.L_61:
        /*0064*/ 	.word	index@(_ZN3cub18CUB_300001_SM_10006detail9transform16transform_kernelINS2_10policy_hubILb1EN4cuda3std3__45tupleIJN6thrust24THRUST_300001_SM_1000_NS7pointerIcNSA_8cuda_cub3tagENSA_11use_defaultESE_EEEEEE10policy1000ElNS7_10__identityENSA_10device_ptrIiEEJPcEEEvT0_iT1_T2_DpNS2_10kernel_argIT3_EE)
        /*0068*/ 	.word	0x00000020


	//----- nvinfo : EIATTR_FRAME_SIZE
	.align		4
.L_62:
        /*006c*/ 	.byte	0x04, 0x11
        /*006e*/ 	.short	(.L_64 - .L_63)
	.align		4
.L_63:
        /*0070*/ 	.word	index@(_ZN3cub18CUB_300001_SM_10006detail9transform16transform_kernelINS2_10policy_hubILb1EN4cuda3std3__45tupleIJN6thrust24THRUST_300001_SM_1000_NS7pointerIcNSA_8cuda_cub3tagENSA_11use_defaultESE_EEEEEE10policy1000ElNS7_10__identityENSA_10device_ptrIiEEJPcEEEvT0_iT1_T2_DpNS2_10kernel_argIT3_EE)
        /*0074*/ 	.word	0x00000000


	//----- nvinfo : EIATTR_REGCOUNT
	.align		4
.L_64:
        /*0078*/ 	.byte	0x04, 0x2f
        /*007a*/ 	.short	(.L_66 - .L_65)
	.align		4
.L_65:
        /*007c*/ 	.word	index@(_ZN3cub18CUB_300001_SM_10006detail10radix_sort31DeviceRadixSortSingleTileKernelINS1_5radix10policy_hubIiiyE10Policy1000ELNS0_9SortOrderE0EiiyNS1_21identity_decomposer_tEEEvPKT1_PSA_PKT2_PSE_T3_iiT4_)
        /*0080*/ 	.word	0x00000099


	//----- nvinfo : EIATTR_FRAME_SIZE
	.align		4
.L_66:
        /*0084*/ 	.byte	0x04, 0x11
        /*0086*/ 	.short	(.L_68 - .L_67)
	.align		4
.L_67:
        /*0088*/ 	.word	index@(_ZN3cub18CUB_300001_SM_10006detail10radix_sort31DeviceRadixSortSingleTileKernelINS1_5radix10policy_hubIiiyE10Policy1000ELNS0_9SortOrderE0EiiyNS1_21identity_decomposer_tEEEvPKT1_PSA_PKT2_PSE_T3_iiT4_)
        /*008c*/ 	.word	0x00000000


	//----- nvinfo : EIATTR_REGCOUNT
	.align		4
.L_68:
        /*0090*/ 	.byte	0x04, 0x2f
        /*0092*/ 	.short	(.L_70 - .L_69)
	.align		4
.L_69:
        /*0094*/ 	.word	index@(_ZN3cub18CUB_300001_SM_10006detail10radix_sort30DeviceRadixSortHistogramKernelINS1_5radix10policy_hubIiiyE10Policy1000ELNS0_9SortOrderE0EiyNS1_21identity_decomposer_tEEEvPT2_PKT1_SA_iiT3_)
        /*0098*/ 	.word	0x00000020


	//----- nvinfo : EIATTR_FRAME_SIZE
	.align		4
.L_70:
        /*009c*/ 	.byte	0x04, 0x11
        /*009e*/ 	.short	(.L_72 - .L_71)
	.align		4
.L_71:
        /*00a0*/ 	.word	index@(_ZN3cub18CUB_300001_SM_10006detail10radix_sort30DeviceRadixSortHistogramKernelINS1_5radix10policy_hubIiiyE10Policy1000ELNS0_9SortOrderE0EiyNS1_21identity_decomposer_tEEEvPT2_PKT1_SA_iiT3_)
        /*00a4*/ 	.word	0x00000000


	//----- nvinfo : EIATTR_REGCOUNT
	.align		4
.L_72:
        /*00a8*/ 	.byte	0x04, 0x2f
        /*00aa*/ 	.short	(.L_74 - .L_73)
	.align		4
.L_73:
        /*00ac*/ 	.word	index@(_ZN3cub18CUB_300001_SM_10006detail10radix_sort33DeviceRadixSortExclusiveSumKernelINS1_5radix10policy_hubIiiyE10Policy1000EyEEvPT0_)
        /*00b0*/ 	.word	0x00000020


	//----- nvinfo : EIATTR_FRAME_SIZE
	.align		4
.L_74:
        /*00b4*/ 	.byte	0x04, 0x11
        /*00b6*/ 	.short	(.L_76 - .L_75)
	.align		4
.L_75:
        /*00b8*/ 	.word	index@(_ZN3cub18CUB_300001_SM_10006detail10radix_sort33DeviceRadixSortExclusiveSumKernelINS1_5radix10policy_hubIiiyE10Policy1000EyEEvPT0_)
        /*00bc*/ 	.word	0x00000000


	//----- nvinfo : EIATTR_REGCOUNT
	.align		4
.L_76:
        /*00c0*/ 	.byte	0x04, 0x2f
        /*00c2*/ 	.short	(.L_78 - .L_77)
	.align		4
.L_77:
        /*00c4*/ 	.word	index@(_ZN3cub18CUB_300001_SM_10006detail10radix_sort29DeviceRadixSortOnesweepKernelINS1_5radix10policy_hubIiiyE10Policy1000ELNS0_9SortOrderE0EiiyiiNS1_21identity_decomposer_tEEEvPT5_SB_PT3_PKSC_PT1_PKSG_PT2_PKSK_T4_iiT6_)
        /*00c8*/ 	.word	0x00000049


	//----- nvinfo : EIATTR_FRAME_SIZE
	.align		4
.L_78:
        /*00cc*/ 	.byte	0x04, 0x11
        /*00ce*/ 	.short	(.L_80 - .L_79)
	.align		4
.L_79:
        /*00d0*/ 	.word	index@(_ZN3cub18CUB_300001_SM_10006detail10radix_sort29DeviceRadixSortOnesweepKernelINS1_5radix10policy_hubIiiyE10Policy1000ELNS0_9SortOrderE0EiiyiiNS1_21identity_decomposer_tEEEvPT5_SB_PT3_PKSC_PT1_PKSG_PT2_PKSK_T4_iiT6_)
        /*00d4*/ 	.word	0x00000000


	//----- nvinfo : EIATTR_MIN_STACK_SIZE
	.align		4
.L_80:
        /*00d8*/ 	.byte	0x04, 0x12
        /*00da*/ 	.short	(.L_82 - .L_81)
	.align		4
.L_81:
        /*00dc*/ 	.word	index@(_ZN3cub18CUB_300001_SM_10006detail10radix_sort29DeviceRadixSortOnesweepKernelINS1_5radix10policy_hubIiiyE10Policy1000ELNS0_9SortOrderE0EiiyiiNS1_21identity_decomposer_tEEEvPT5_SB_PT3_PKSC_PT1_PKSG_PT2_PKSK_T4_iiT6_)
        /*00e0*/ 	.word	0x00000000


	//----- nvinfo : EIATTR_MIN_STACK_SIZE
	.align		4
.L_82:
        /*00e4*/ 	.byte	0x04, 0x12
        /*00e6*/ 	.short	(.L_84 - .L_83)
	.align		4
.L_83:
        /*00e8*/ 	.word	index@(_ZN3cub18CUB_300001_SM_10006detail10radix_sort33DeviceRadixSortExclusiveSumKernelINS1_5radix10policy_hubIiiyE10Policy1000EyEEvPT0_)
        /*00ec*/ 	.word	0x00000000


	//----- nvinfo : EIATTR_MIN_STACK_SIZE
	.align		4
.L_84:
        /*00f0*/ 	.byte	0x04, 0x12
        /*00f2*/ 	.short	(.L_86 - .L_85)
	.align		4
.L_85:
        /*00f4*/ 	.word	index@(_ZN3cub18CUB_300001_SM_10006detail10radix_sort30DeviceRadixSortHistogramKernelINS1_5radix10policy_hubIiiyE10Policy1000ELNS0_9SortOrderE0EiyNS1_21identity_decomposer_tEEEvPT2_PKT1_SA_iiT3_)
        /*00f8*/ 	.word	0x00000000


	//----- nvinfo : EIATTR_MIN_STACK_SIZE
	.align		4
.L_86:
        /*00fc*/ 	.byte	0x04, 0x12
        /*00fe*/ 	.short	(.L_88 - .L_87)
	.align		4
.L_87:
        /*0100*/ 	.word	index@(_ZN3cub18CUB_300001_SM_10006detail10radix_sort31DeviceRadixSortSingleTileKernelINS1_5radix10policy_hubIiiyE10Policy1000ELNS0_9SortOrderE0EiiyNS1_21identity_decomposer_tEEEvPKT1_PSA_PKT2_PSE_T3_iiT4_)
        /*0104*/ 	.word	0x00000000


	//----- nvinfo : EIATTR_MIN_STACK_SIZE
	.align		4
.L_88:
        /*0108*/ 	.byte	0x04, 0x12
        /*010a*/ 	.short	(.L_90 - .L_89)
	.align		4
.L_89:
        /*010c*/ 	.word	index@(_ZN3cub18CUB_300001_SM_10006detail9transform16transform_kernelINS2_10policy_hubILb1EN4cuda3std3__45tupleIJN6thrust24THRUST_300001_SM_1000_NS7pointerIcNSA_8cuda_cub3tagENSA_11use_defaultESE_EEEEEE10policy1000ElNS7_10__identityENSA_10device_ptrIiEEJPcEEEvT0_iT1_T2_DpNS2_10kernel_argIT3_EE)
        /*0110*/ 	.word	0x00000000


	//----- nvinfo : EIATTR_MIN_STACK_SIZE
	.align		4
.L_90:
        /*0114*/ 	.byte	0x04, 0x12
        /*0116*/ 	.short	(.L_92 - .L_91)
	.align		4
.L_91:
        /*0118*/ 	.word	index@(_ZN3cub18CUB_300001_SM_10006detail9transform16transform_kernelINS2_10policy_hubILb1EN4cuda3std3__45tupleIJN6thrust24THRUST_300001_SM_1000_NS7pointerIcNSA_8cuda_cub3tagENSA_11use_defaultESE_EEEEEE10policy1000EiNS7_10__identityENSA_10device_ptrIiEEJPcEEEvT0_iT1_T2_DpNS2_10kernel_argIT3_EE)
        /*011c*/ 	.word	0x00000000


	//----- nvinfo : EIATTR_MIN_STACK_SIZE
	.align		4
.L_92:
        /*0120*/ 	.byte	0x04, 0x12
        /*0122*/ 	.short	(.L_94 - .L_93)
	.align		4
.L_93:
        /*0124*/ 	.word	index@(_ZN3cub18CUB_300001_SM_10006detail8for_each13static_kernelINS2_12policy_hub_t12policy_500_tElN6thrust24THRUST_300001_SM_1000_NS8cuda_cub10__tabulate7functorINS7_10device_ptrIiEENS7_6system6detail7generic6detail22compute_sequence_valueIivEElEEEEvT0_T1_)
        /*0128*/ 	.word	0x00000000


	//----- nvinfo : EIATTR_MIN_STACK_SIZE
	.align		4
.L_94:
        /*012c*/ 	.byte	0x04, 0x12
        /*012e*/ 	.short	(.L_96 - .L_95)
	.align		4
.L_95:
        /*0130*/ 	.word	index@(_ZN3cub18CUB_300001_SM_10006detail11EmptyKernelIvEEvv)
        /*0134*/ 	.word	0x00000000


	//----- nvinfo : EIATTR_MIN_STACK_SIZE
	.align		4
.L_96:
        /*0138*/ 	.byte	0x04, 0x12
        /*013a*/ 	.short	(.L_98 - .L_97)
	.align		4
.L_97:
        /*013c*/ 	.word	index@(_Z6fnKernPiS_S_)
        /*0140*/ 	.word	0x00000000
.L_98:


//--------------------- .nv.compat                --------------------------
	.section	.nv.compat,"",@"SHT_CUDA_COMPAT_INFO"
	.align	4
        /*0000*/ 	.byte	0x02, 0x09, 0x00, 0x00, 0x02, 0x02, 0x01, 0x00, 0x02, 0x05, 0x05, 0x00, 0x03, 0x07, 0x01, 0x01
        /*0010*/ 	.byte	0x02, 0x03, 0x00, 0x00, 0x02, 0x06, 0x01, 0x00, 0x04, 0x0b, 0x08, 0x00, 0x09, 0x00, 0x00, 0x00
        /*0020*/ 	.byte	0x00, 0x00, 0x00, 0x00


//--------------------- .nv.info._ZN3cub18CUB_300001_SM_10006detail10radix_sort29DeviceRadixSortOnesweepKernelINS1_5radix10policy_hubIiiyE10Policy1000ELNS0_9SortOrderE0EiiyiiNS1_21identity_decomposer_tEEEvPT5_SB_PT3_PKSC_PT1_PKSG_PT2_PKSK_T4_iiT6_ --------------------------
	.section	.nv.info._ZN3cub18CUB_300001_SM_10006detail10radix_sort29DeviceRadixSortOnesweepKernelINS1_5radix10policy_hubIiiyE10Policy1000ELNS0_9SortOrderE0EiiyiiNS1_21identity_decomposer_tEEEvPT5_SB_PT3_PKSC_PT1_PKSG_PT2_PKSK_T4_iiT6_,"",@"SHT_CUDA_INFO"
	.sectionflags	@""
	.align	4


	//----- nvinfo : EIATTR_CUDA_API_VERSION
	.align		4
        /*0000*/ 	.byte	0x04, 0x37
        /*0002*/ 	.short	(.L_100 - .L_99)
.L_99:
        /*0004*/ 	.word	0x00000082


	//----- nvinfo : EIATTR_KPARAM_INFO
	.align		4
.L_100:
        /*0008*/ 	.byte	0x04, 0x17
        /*000a*/ 	.short	(.L_102 - .L_101)
.L_101:
        /*000c*/ 	.word	0x00000000
        /*0010*/ 	.short	0x000b
        /*0012*/ 	.short	0x004c
        /*0014*/ 	.byte	0x00, 0xf0, 0x05, 0x00


	//----- nvinfo : EIATTR_KPARAM_INFO
	.align		4
.L_102:
        /*0018*/ 	.byte	0x04, 0x17
        /*001a*/ 	.short	(.L_104 - .L_103)
.L_103:
        /*001c*/ 	.word	0x00000000
        /*0020*/ 	.short	0x000a
        /*0022*/ 	.short	0x0048
        /*0024*/ 	.byte	0x00, 0xf0, 0x11, 0x00


	//----- nvinfo : EIATTR_KPARAM_INFO
	.align		4
.L_104:
        /*0028*/ 	.byte	0x04, 0x17
        /*002a*/ 	.short	(.L_106 - .L_105)
.L_105:
        /*002c*/ 	.word	0x00000000
        /*0030*/ 	.short	0x0009
        /*0032*/ 	.short	0x0044
        /*0034*/ 	.byte	0x00, 0xf0, 0x11, 0x00


	//----- nvinfo : EIATTR_KPARAM_INFO
	.align		4
.L_106:
        /*0038*/ 	.byte	0x04, 0x17
        /*003a*/ 	.short	(.L_108 - .L_107)
.L_107:
        /*003c*/ 	.word	0x00000000
        /*0040*/ 	.short	0x0008
        /*0042*/ 	.short	0x0040
        /*0044*/ 	.byte	0x00, 0xf0, 0x11, 0x00


	//----- nvinfo : EIATTR_KPARAM_INFO
	.align		4
.L_108:
        /*0048*/ 	.byte	0x04, 0x17
        /*004a*/ 	.short	(.L_110 - .L_109)
.L_109:
        /*004c*/ 	.word	0x00000000
        /*0050*/ 	.short	0x0007
        /*0052*/ 	.short	0x0038
        /*0054*/ 	.byte	0x00, 0xf5, 0x21, 0x00


	//----- nvinfo : EIATTR_KPARAM_INFO
	.align		4
.L_110:
        /*0058*/ 	.byte	0x04, 0x17
        /*005a*/ 	.short	(.L_112 - .L_111)
.L_111:
        /*005c*/ 	.word	0x00000000
        /*0060*/ 	.short	0x0006
        /*0062*/ 	.short	0x0030
        /*0064*/ 	.byte	0x00, 0xf5, 0x21, 0x00


	//----- nvinfo : EIATTR_KPARAM_INFO
	.align		4
.L_112:
        /*0068*/ 	.byte	0x04, 0x17
        /*006a*/ 	.short	(.L_114 - .L_113)
.L_113:
        /*006c*/ 	.word	0x00000000
        /*0070*/ 	.short	0x0005
        /*0072*/ 	.short	0x0028
        /*0074*/ 	.byte	0x00, 0xf5, 0x21, 0x00


	//----- nvinfo : EIATTR_KPARAM_INFO
	.align		4
.L_114:
        /*0078*/ 	.byte	0x04, 0x17
        /*007a*/ 	.short	(.L_116 - .L_115)
.L_115:
        /*007c*/ 	.word	0x00000000
        /*0080*/ 	.short	0x0004
        /*0082*/ 	.short	0x0020
        /*0084*/ 	.byte	0x00, 0xf5, 0x21, 0x00


	//----- nvinfo : EIATTR_KPARAM_INFO
	.align		4
.L_116:
        /*0088*/ 	.byte	0x04, 0x17
        /*008a*/ 	.short	(.L_118 - .L_117)
.L_117:
        /*008c*/ 	.word	0x00000000
        /*0090*/ 	.short	0x0003
        /*0092*/ 	.short	0x0018
        /*0094*/ 	.byte	0x00, 0xf5, 0x21, 0x00


	//----- nvinfo : EIATTR_KPARAM_INFO
	.align		4
.L_118:
        /*0098*/ 	.byte	0x04, 0x17
        /*009a*/ 	.short	(.L_120 - .L_119)
.L_119:
        /*009c*/ 	.word	0x00000000
        /*00a0*/ 	.short	0x0002
        /*00a2*/ 	.short	0x0010
        /*00a4*/ 	.byte	0x00, 0xf5, 0x21, 0x00


	//----- nvinfo : EIATTR_KPARAM_INFO
	.align		4
.L_120:
        /*00a8*/ 	.byte	0x04, 0x17
        /*00aa*/ 	.short	(.L_122 - .L_121)
.L_121:
        /*00ac*/ 	.word	0x00000000
        /*00b0*/ 	.short	0x0001
        /*00b2*/ 	.short	0x0008
        /*00b4*/ 	.byte	0x00, 0xf5, 0x21, 0x00


	//----- nvinfo : EIATTR_KPARAM_INFO
	.align		4
.L_122:
        /*00b8*/ 	.byte	0x04, 0x17
        /*00ba*/ 	.short	(.L_124 - .L_123)
.L_123:
        /*00bc*/ 	.word	0x00000000
        /*00c0*/ 	.short	0x0000
        /*00c2*/ 	.short	0x0000
        /*00c4*/ 	.byte	0x00, 0xf5, 0x21, 0x00


	//----- nvinfo : EIATTR_SPARSE_MMA_MASK
	.align		4
.L_124:
        /*00c8*/ 	.byte	0x03, 0x50
        /*00ca*/ 	.short	0x0000


	//----- nvinfo : EIATTR_MAXREG_COUNT
	.align		4
        /*00cc*/ 	.byte	0x03, 0x1b
        /*00ce*/ 	.short	0x00a8


	//----- nvinfo : EIATTR_NUM_BARRIERS
	.align		4
        /*00d0*/ 	.byte	0x02, 0x4c
        /*00d2*/ 	.byte	0x01
	.zero		1


	//----- nvinfo : EIATTR_MERCURY_ISA_VERSION
	.align		4
        /*00d4*/ 	.byte	0x03, 0x5f
        /*00d6*/ 	.short	0x0101


	//----- nvinfo : EIATTR_COOP_GROUP_MASK_REGIDS
	.align		4
        /*00d8*/ 	.byte	0x04, 0x29
        /*00da*/ 	.short	(.L_126 - .L_125)


	//   ....[0]....
.L_125:
        /*00dc*/ 	.word	0xffffffff


	//   ....[1]....
        /*00e0*/ 	.word	0x05000006


	//   ....[2]....
        /*00e4*/ 	.word	0xffffffff


	//   ....[3]....
        /*00e8*/ 	.word	0xffffffff


	//   ....[4]....
        /*00ec*/ 	.word	0xffffffff


	//   ....[5]....
        /*00f0*/ 	.word	0xffffffff


	//   ....[6]....
        /*00f4*/ 	.word	0xffffffff


	//   ....[7]....
        /*00f8*/ 	.word	0xffffffff


	//   ....[8]....
        /*00fc*/ 	.word	0xffffffff


	//   ....[9]....
        /*0100*/ 	.word	0xffffffff


	//   ....[10]....
        /*0104*/ 	.word	0xffffffff


	//   ....[11]....
        /*0108*/ 	.word	0xffffffff


	//   ....[12]....
        /*010c*/ 	.word	0xffffffff


	//   ....[13]....
        /*0110*/ 	.word	0xffffffff


	//   ....[14]....
        /*0114*/ 	.word	0xffffffff


	//   ....[15]....
        /*0118*/ 	.word	0xffffffff


	//   ....[16]....
        /*011c*/ 	.word	0xffffffff


	//   ....[17]....
        /*0120*/ 	.word	0xffffffff


	//   ....[18]....
        /*0124*/ 	.word	0xffffffff


	//   ....[19]....
        /*0128*/ 	.word	0xffffffff


	//   ....[20]....
        /*012c*/ 	.word	0xffffffff


	//   ....[21]....
        /*0130*/ 	.word	0xffffffff


	//   ....[22]....
        /*0134*/ 	.word	0xffffffff


	//   ....[23]....
        /*0138*/ 	.word	0xffffffff


	//   ....[24]....
        /*013c*/ 	.word	0xffffffff


	//   ....[25]....
        /*0140*/ 	.word	0xffffffff


	//   ....[26]....
        /*0144*/ 	.word	0xffffffff


	//   ....[27]....
        /*0148*/ 	.word	0xffffffff


	//   ....[28]....
        /*014c*/ 	.word	0xffffffff


	//   ....[29]....
        /*0150*/ 	.word	0xffffffff


	//   ....[30]....
        /*0154*/ 	.word	0xffffffff


	//   ....[31]....
        /*0158*/ 	.word	0xffffffff


	//   ....[32]....
        /*015c*/ 	.word	0xffffffff


	//   ....[33]....
        /*0160*/ 	.word	0xffffffff


	//   ....[34]....
        /*0164*/ 	.word	0xffffffff


	//   ....[35]....
        /*0168*/ 	.word	0xffffffff


	//   ....[36]....
        /*016c*/ 	.word	0xffffffff


	//   ....[37]....
        /*0170*/ 	.word	0xffffffff


	//   ....[38]....
        /*0174*/ 	.word	0xffffffff


	//   ....[39]....
        /*0178*/ 	.word	0xffffffff


	//   ....[40]....
        /*017c*/ 	.word	0xffffffff


	//   ....[41]....
        /*0180*/ 	.word	0xffffffff


	//   ....[42]....
        /*0184*/ 	.word	0xffffffff


	//   ....[43]....
        /*0188*/ 	.word	0xffffffff


	//   ....[44]....
        /*018c*/ 	.word	0xffffffff


	//   ....[45]....
        /*0190*/ 	.word	0xffffffff


	//   ....[46]....
        /*0194*/ 	.word	0xffffffff


	//   ....[47]....
        /*0198*/ 	.word	0xffffffff


	//   ....[48]....
        /*019c*/ 	.word	0xffffffff


	//   ....[49]....
        /*01a0*/ 	.word	0xffffffff


	//   ....[50]....
        /*01a4*/ 	.word	0xffffffff


	//   ....[51]....
        /*01a8*/ 	.word	0xffffffff


	//   ....[52]....
        /*01ac*/ 	.word	0xffffffff


	//   ....[53]....
        /*01b0*/ 	.word	0xffffffff


	//   ....[54]....
        /*01b4*/ 	.word	0xffffffff


	//   ....[55]....
        /*01b8*/ 	.word	0xffffffff


	//   ....[56]....
        /*01bc*/ 	.word	0xffffffff


	//   ....[57]....
        /*01c0*/ 	.word	0xffffffff


	//   ....[58]....
        /*01c4*/ 	.word	0xffffffff


	//   ....[59]....
        /*01c8*/ 	.word	0xffffffff


	//   ....[60]....
        /*01cc*/ 	.word	0xffffffff


	//   ....[61]....
        /*01d0*/ 	.word	0xffffffff


	//   ....[62]....
        /*01d4*/ 	.word	0xffffffff


	//   ....[63]....
        /*01d8*/ 	.word	0xffffffff


	//   ....[64]....
        /*01dc*/ 	.word	0xffffffff


	//   ....[65]....
        /*01e0*/ 	.word	0xffffffff


	//   ....[66]....
        /*01e4*/ 	.word	0xffffffff


	//   ....[67]....
        /*01e8*/ 	.word	0xffffffff


	//   ....[68]....
        /*01ec*/ 	.word	0xffffffff


	//   ....[69]....
        /*01f0*/ 	.word	0xffffffff


	//   ....[70]....
        /*01f4*/ 	.word	0xffffffff


	//   ....[71]....
        /*01f8*/ 	.word	0xffffffff


	//   ....[72]....
        /*01fc*/ 	.word	0xffffffff


	//   ....[73]....
        /*0200*/ 	.word	0xffffffff


	//   ....[74]....
        /*0204*/ 	.word	0xffffffff


	//   ....[75]....
        /*0208*/ 	.word	0xffffffff


	//   ....[76]....
        /*020c*/ 	.word	0xffffffff


	//   ....[77]....
        /*0210*/ 	.word	0xffffffff


	//   ....[78]....
        /*0214*/ 	.word	0xffffffff


	//   ....[79]....
        /*0218*/ 	.word	0xffffffff


	//   ....[80]....
        /*021c*/ 	.word	0xffffffff


	//   ....[81]....
        /*0220*/ 	.word	0xffffffff


	//   ....[82]....
        /*0224*/ 	.word	0xffffffff


	//   ....[83]....
        /*0228*/ 	.word	0xffffffff


	//   ....[84]....
        /*022c*/ 	.word	0xffffffff


	//   ....[85]....
        /*0230*/ 	.word	0xffffffff


	//   ....[86]....
        /*0234*/ 	.word	0xffffffff


	//   ....[87]....
        /*0238*/ 	.word	0xffffffff


	//   ....[88]....
        /*023c*/ 	.word	0xffffffff


	//   ....[89]....
        /*0240*/ 	.word	0xffffffff


	//   ....[90]....
        /*0244*/ 	.word	0xffffffff


	//   ....[91]....
        /*0248*/ 	.word	0xffffffff


	//   ....[92]....
        /*024c*/ 	.word	0xffffffff


	//   ....[93]....
        /*0250*/ 	.word	0xffffffff


	//   ....[94]....
        /*0254*/ 	.word	0xffffffff


	//   ....[95]....
        /*0258*/ 	.word	0xffffffff


	//   ....[96]....
        /*025c*/ 	.word	0xffffffff


	//   ....[97]....
        /*0260*/ 	.word	0xffffffff


	//   ....[98]....
        /*0264*/ 	.word	0xffffffff


	//   ....[99]....
        /*0268*/ 	.word	0xffffffff


	//   ....[100]....
        /*026c*/ 	.word	0xffffffff


	//   ....[101]....
        /*0270*/ 	.word	0xffffffff


	//   ....[102]....
        /*0274*/ 	.word	0xffffffff


	//   ....[103]....
        /*0278*/ 	.word	0xffffffff


	//   ....[104]....
        /*027c*/ 	.word	0xffffffff


	//   ....[105]....
        /*0280*/ 	.word	0xffffffff


	//   ....[106]....
        /*0284*/ 	.word	0xffffffff


	//   ....[107]....
        /*0288*/ 	.word	0xffffffff


	//   ....[108]....
        /*028c*/ 	.word	0xffffffff


	//   ....[109]....
        /*0290*/ 	.word	0xffffffff


	//   ....[110]....
        /*0294*/ 	.word	0xffffffff


	//   ....[111]....
        /*0298*/ 	.word	0xffffffff


	//   ....[112]....
        /*029c*/ 	.word	0xffffffff


	//   ....[113]....
        /*02a0*/ 	.word	0xffffffff


	//   ....[114]....
        /*02a4*/ 	.word	0xffffffff


	//   ....[115]....
        /*02a8*/ 	.word	0xffffffff


	//   ....[116]....
        /*02ac*/ 	.word	0xffffffff


	//   ....[117]....
        /*02b0*/ 	.word	0xffffffff


	//   ....[118]....
        /*02b4*/ 	.word	0xffffffff


	//   ....[119]....
        /*02b8*/ 	.word	0xffffffff


	//   ....[120]....
        /*02bc*/ 	.word	0xffffffff


	//   ....[121]....
        /*02c0*/ 	.word	0xffffffff


	//   ....[122]....
        /*02c4*/ 	.word	0xffffffff


	//   ....[123]....
        /*02c8*/ 	.word	0xffffffff


	//   ....[124]....
        /*02cc*/ 	.word	0xffffffff


	//   ....[125]....
        /*02d0*/ 	.word	0xffffffff


	//   ....[126]....
        /*02d4*/ 	.word	0xffffffff


	//   ....[127]....
        /*02d8*/ 	.word	0xffffffff


	//   ....[128]....
        /*02dc*/ 	.word	0xffffffff


	//   ....[129]....
        /*02e0*/ 	.word	0xffffffff


	//   ....[130]....
        /*02e4*/ 	.word	0xffffffff


	//   ....[131]....
        /*02e8*/ 	.word	0xffffffff


	//   ....[132]....
        /*02ec*/ 	.word	0xffffffff


	//   ....[133]....
        /*02f0*/ 	.word	0xffffffff


	//   ....[134]....
        /*02f4*/ 	.word	0xffffffff


	//   ....[135]....
        /*02f8*/ 	.word	0xffffffff


	//   ....[136]....
        /*02fc*/ 	.word	0xffffffff


	//   ....[137]....
        /*0300*/ 	.word	0xffffffff


	//   ....[138]....
        /*0304*/ 	.word	0xffffffff


	//   ....[139]....
        /*0308*/ 	.word	0xffffffff


	//   ....[140]....
        /*030c*/ 	.word	0xffffffff


	//   ....[141]....
        /*0310*/ 	.word	0xffffffff


	//   ....[142]....
        /*0314*/ 	.word	0xffffffff


	//   ....[143]....
        /*0318*/ 	.word	0xffffffff


	//   ....[144]....
        /*031c*/ 	.word	0xffffffff


	//   ....[145]....
        /*0320*/ 	.word	0xffffffff


	//   ....[146]....
        /*0324*/ 	.word	0xffffffff


	//   ....[147]....
        /*0328*/ 	.word	0xffffffff


	//   ....[148]....
        /*032c*/ 	.word	0xffffffff


	//   ....[149]....
        /*0330*/ 	.word	0xffffffff


	//   ....[150]....
        /*0334*/ 	.word	0xffffffff


	//   ....[151]....
        /*0338*/ 	.word	0xffffffff


	//   ....[152]....
        /*033c*/ 	.word	0xffffffff


	//   ....[153]....
        /*0340*/ 	.word	0xffffffff


	//   ....[154]....
        /*0344*/ 	.word	0xffffffff


	//   ....[155]....
        /*0348*/ 	.word	0xffffffff


	//   ....[156]....
        /*034c*/ 	.word	0xffffffff


	//   ....[157]....
        /*0350*/ 	.word	0xffffffff


	//   ....[158]....
        /*0354*/ 	.word	0xffffffff


	//   ....[159]....
        /*0358*/ 	.word	0xffffffff


	//   ....[160]....
        /*035c*/ 	.word	0x05000006


	//   ....[161]....
        /*0360*/ 	.word	0xffffffff


	//   ....[162]....
        /*0364*/ 	.word	0xffffffff


	//   ....[163]....
        /*0368*/ 	.word	0xffffffff


	//   ....[164]....
        /*036c*/ 	.word	0xffffffff


	//   ....[165]....
        /*0370*/ 	.word	0xffffffff


	//   ....[166]....
        /*0374*/ 	.word	0xffffffff


	//   ....[167]....
        /*0378*/ 	.word	0xffffffff


	//   ....[168]....
        /*037c*/ 	.word	0xffffffff


	//   ....[169]....
        /*0380*/ 	.word	0xffffffff


	//   ....[170]....
        /*0384*/ 	.word	0xffffffff


	//   ....[171]....
        /*0388*/ 	.word	0xffffffff


	//   ....[172]....
        /*038c*/ 	.word	0xffffffff


	//   ....[173]....
        /*0390*/ 	.word	0xffffffff


	//   ....[174]....
        /*0394*/ 	.word	0xffffffff


	//   ....[175]....
        /*0398*/ 	.word	0xffffffff


	//   ....[176]....
        /*039c*/ 	.word	0xffffffff


	//   ....[177]....
        /*03a0*/ 	.word	0xffffffff


	//   ....[178]....
        /*03a4*/ 	.word	0xffffffff


	//   ....[179]....
        /*03a8*/ 	.word	0xffffffff


	//   ....[180]....
        /*03ac*/ 	.word	0xffffffff


	//   ....[181]....
        /*03b0*/ 	.word	0xffffffff


	//   ....[182]....
        /*03b4*/ 	.word	0xffffffff


	//   ....[183]....
        /*03b8*/ 	.word	0xffffffff


	//   ....[184]....
        /*03bc*/ 	.word	0xffffffff


	//   ....[185]....
        /*03c0*/ 	.word	0xffffffff


	//   ....[186]....
        /*03c4*/ 	.word	0xffffffff


	//   ....[187]....
        /*03c8*/ 	.word	0xffffffff


	//   ....[188]....
        /*03cc*/ 	.word	0xffffffff


	//   ....[189]....
        /*03d0*/ 	.word	0xffffffff


	//   ....[190]....
        /*03d4*/ 	.word	0xffffffff


	//   ....[191]....
        /*03d8*/ 	.word	0xffffffff


	//   ....[192]....
        /*03dc*/ 	.word	0xffffffff


	//   ....[193]....
        /*03e0*/ 	.word	0xffffffff


	//   ....[194]....
        /*03e4*/ 	.word	0xffffffff


	//   ....[195]....
        /*03e8*/ 	.word	0xffffffff


	//   ....[196]....
        /*03ec*/ 	.word	0xffffffff


	//   ....[197]....
        /*03f0*/ 	.word	0xffffffff


	//   ....[198]....
        /*03f4*/ 	.word	0xffffffff


	//   ....[199]....
        /*03f8*/ 	.word	0xffffffff


	//   ....[200]....
        /*03fc*/ 	.word	0xffffffff


	//   ....[201]....
        /*0400*/ 	.word	0xffffffff


	//   ....[202]....
        /*0404*/ 	.word	0xffffffff


	//   ....[203]....
        /*0408*/ 	.word	0xffffffff


	//   ....[204]....
        /*040c*/ 	.word	0xffffffff


	//   ....[205]....
        /*0410*/ 	.word	0xffffffff


	//   ....[206]....
        /*0414*/ 	.word	0xffffffff


	//   ....[207]....
        /*0418*/ 	.word	0xffffffff


	//   ....[208]....
        /*041c*/ 	.word	0xffffffff


	//   ....[209]....
        /*0420*/ 	.word	0xffffffff


	//   ....[210]....
        /*0424*/ 	.word	0xffffffff


	//   ....[211]....
        /*0428*/ 	.word	0xffffffff


	//   ....[212]....
        /*042c*/ 	.word	0xffffffff


	//   ....[213]....
        /*0430*/ 	.word	0xffffffff


	//   ....[214]....
        /*0434*/ 	.word	0xffffffff


	//   ....[215]....
        /*0438*/ 	.word	0xffffffff


	//   ....[216]....
        /*043c*/ 	.word	0xffffffff


	//   ....[217]....
        /*0440*/ 	.word	0xffffffff


	//   ....[218]....
        /*0444*/ 	.word	0xffffffff


	//   ....[219]....
        /*0448*/ 	.word	0xffffffff


	//   ....[220]....
        /*044c*/ 	.word	0xffffffff


	//   ....[221]....
        /*0450*/ 	.word	0xffffffff


	//   ....[222]....
        /*0454*/ 	.word	0xffffffff


	//   ....[223]....
        /*0458*/ 	.word	0xffffffff


	//   ....[224]....
        /*045c*/ 	.word	0xffffffff


	//   ....[225]....
        /*0460*/ 	.word	0xffffffff


	//   ....[226]....
        /*0464*/ 	.word	0xffffffff


	//   ....[227]....
        /*0468*/ 	.word	0xffffffff


	//   ....[228]....
        /*046c*/ 	.word	0xffffffff


	//   ....[229]....
        /*0470*/ 	.word	0x0500002f


	//   ....[230]....
        /*0474*/ 	.word	0x0500002f


	//   ....[231]....
        /*0478*/ 	.word	0x0500002f


	//   ....[232]....
        /*047c*/ 	.word	0x0500002f


	//   ....[233]....
        /*0480*/ 	.word	0x0500002f


	//----- nvinfo : EIATTR_COOP_GROUP_INSTR_OFFSETS
	.align		4
.L_126:
        /*0484*/ 	.byte	0x04, 0x28
        /*0486*/ 	.short	(.L_128 - .L_127)


	//   ....[0]....
.L_127:
        /*0488*/ 	.word	0x00000e40


	//   ....[1]....
        /*048c*/ 	.word	0x00001890


	//   ....[2]....
        /*0490*/ 	.word	0x00002ad0


	//   ....[3]....
        /*0494*/ 	.word	0x00002af0


	//   ....[4]....
        /*0498*/ 	.word	0x00002b10


	//   ....[5]....
        /*049c*/ 	.word	0x00002b30


	//   ....[6]....
        /*04a0*/ 	.word	0x00002b50


	//   ....[7]....
        /*04a4*/ 	.word	0x00003000


	//   ....[8]....
        /*04a8*/ 	.word	0x00003010


	//   ....[9]....
        /*04ac*/ 	.word	0x00003030


	//   ....[10]....
        /*04b0*/ 	.word	0x00003050


	//   ....[11]....
        /*04b4*/ 	.word	0x000030a0


	//   ....[12]....
        /*04b8*/ 	.word	0x000030d0


	//   ....[13]....
        /*04bc*/ 	.word	0x00003120


	//   ....[14]....
        /*04c0*/ 	.word	0x00003160


	//   ....[15]....
        /*04c4*/ 	.word	0x00003250


	//   ....[16]....
        /*04c8*/ 	.word	0x00003280


	//   ....[17]....
        /*04cc*/ 	.word	0x00003290


	//   ....[18]....
        /*04d0*/ 	.word	0x000032b0


	//   ....[19]....
        /*04d4*/ 	.word	0x000032f0


	//   ....[20]....
        /*04d8*/ 	.word	0x00003320


	//   ....[21]....
        /*04dc*/ 	.word	0x00003360


	//   ....[22]....
        /*04e0*/ 	.word	0x00003380


	//   ....[23]....
        /*04e4*/ 	.word	0x000033a0


	//   ....[24]....
        /*04e8*/ 	.word	0x00003490


	//   ....[25]....
        /*04ec*/ 	.word	0x000034c0


	//   ....[26]....
        /*04f0*/ 	.word	0x000034d0


	//   ....[27]....
        /*04f4*/ 	.word	0x000034f0


	//   ....[28]....
        /*04f8*/ 	.word	0x00003530


	//   ....[29]....
        /*04fc*/ 	.word	0x00003560


	//   ....[30]....
        /*0500*/ 	.word	0x000035a0


	//   ....[31]....
        /*0504*/ 	.word	0x000035c0


	//   ....[32]....
        /*0508*/ 	.word	0x000035e0


	//   ....[33]....
        /*050c*/ 	.word	0x000036d0


	//   ....[34]....
        /*0510*/ 	.word	0x00003700


	//   ....[35]....
        /*0514*/ 	.word	0x00003710


	//   ....[36]....
        /*0518*/ 	.word	0x00003730


	//   ....[37]....
        /*051c*/ 	.word	0x00003770


	//   ....[38]....
        /*0520*/ 	.word	0x000037a0


	//   ....[39]....
        /*0524*/ 	.word	0x000037e0


	//   ....[40]....
        /*0528*/ 	.word	0x00003800


	//   ....[41]....
        /*052c*/ 	.word	0x00003820


	//   ....[42]....
        /*0530*/ 	.word	0x00003930


	//   ....[43]....
        /*0534*/ 	.word	0x00003960


	//   ....[44]....
        /*0538*/ 	.word	0x00003970


	//   ....[45]....
        /*053c*/ 	.word	0x00003990


	//   ....[46]....
        /*0540*/ 	.word	0x000039d0


	//   ....[47]....
        /*0544*/ 	.word	0x00003a00


	//   ....[48]....
        /*0548*/ 	.word	0x00003a40


	//   ....[49]....
        /*054c*/ 	.word	0x00003a60


	//   ....[50]....
        /*0550*/ 	.word	0x00003a80


	//   ....[51]....
        /*0554*/ 	.word	0x00003b90


	//   ....[52]....
        /*0558*/ 	.word	0x00003bc0


	//   ....[53]....
        /*055c*/ 	.word	0x00003bd0


	//   ....[54]....
        /*0560*/ 	.word	0x00003bf0


	//   ....[55]....
        /*0564*/ 	.word	0x00003c30


	//   ....[56]....
        /*0568*/ 	.word	0x00003c60


	//   ....[57]....
        /*056c*/ 	.word	0x00003ca0


	//   ....[58]....
        /*0570*/ 	.word	0x00003cc0


	//   ....[59]....
        /*0574*/ 	.word	0x00003ce0


	//   ....[60]....
        /*0578*/ 	.word	0x00003df0


	//   ....[61]....
        /*057c*/ 	.word	0x00003e20


	//   ....[62]....
        /*0580*/ 	.word	0x00003e30


	//   ....[63]....
        /*0584*/ 	.word	0x00003e50


	//   ....[64]....
        /*0588*/ 	.word	0x00003e90


	//   ....[65]....
        /*058c*/ 	.word	0x00003ec0


	//   ....[66]....
        /*0590*/ 	.word	0x00003f00


	//   ....[67]....
        /*0594*/ 	.word	0x00003f20


	//   ....[68]....
        /*0598*/ 	.word	0x00003f40


	//   ....[69]....
        /*059c*/ 	.word	0x00004050


	//   ....[70]....
        /*05a0*/ 	.word	0x00004080


	//   ....[71]....
        /*05a4*/ 	.word	0x00004090


	//   ....[72]....
        /*05a8*/ 	.word	0x000040b0


	//   ....[73]....
        /*05ac*/ 	.word	0x000040f0


	//   ....[74]....
        /*05b0*/ 	.word	0x00004120


	//   ....[75]....
        /*05b4*/ 	.word	0x00004160


	//   ....[76]....
        /*05b8*/ 	.word	0x00004180


	//   ....[77]....
        /*05bc*/ 	.word	0x000041a0


	//   ....[78]....
        /*05c0*/ 	.word	0x000042b0


	//   ....[79]....
        /*05c4*/ 	.word	0x00004300


	//   ....[80]....
        /*05c8*/ 	.word	0x00004310


	//   ....[81]....
        /*05cc*/ 	.word	0x00004330


	//   ....[82]....
        /*05d0*/ 	.word	0x00004370


	//   ....[83]....
        /*05d4*/ 	.word	0x000043a0


	//   ....[84]....
        /*05d8*/ 	.word	0x000043e0


	//   ....[85]....
        /*05dc*/ 	.word	0x00004400


	//   ....[86]....
        /*05e0*/ 	.word	0x00004420


	//   ....[87]....
        /*05e4*/ 	.word	0x00004510


	//   ....[88]....
        /*05e8*/ 	.word	0x00004560


	//   ....[89]....
        /*05ec*/ 	.word	0x00004570


	//   ....[90]....
        /*05f0*/ 	.word	0x000045a0


	//   ....[91]....
        /*05f4*/ 	.word	0x000045c0


	//   ....[92]....
        /*05f8*/ 	.word	0x00004610


	//   ....[93]....
        /*05fc*/ 	.word	0x00004630


	//   ....[94]....
        /*0600*/ 	.word	0x00004670


	//   ....[95]....
        /*0604*/ 	.word	0x00004690


	//   ....[96]....
        /*0608*/ 	.word	0x00004770


	//   ....[97]....
        /*060c*/ 	.word	0x000047c0


	//   ....[98]....
        /*0610*/ 	.word	0x000047d0


	//   ....[99]....
        /*0614*/ 	.word	0x00004820


	//   ....[100]....
        /*0618*/ 	.word	0x00004850


	//   ....[101]....
        /*061c*/ 	.word	0x00004880


	//   ....[102]....
        /*0620*/ 	.word	0x000048b0


	//   ....[103]....
        /*0624*/ 	.word	0x000048e0


	//   ....[104]....
        /*0628*/ 	.word	0x00004910


	//   ....[105]....
        /*062c*/ 	.word	0x000049d0


	//   ....[106]....
        /*0630*/ 	.word	0x00004a20


	//   ....[107]....
        /*0634*/ 	.word	0x00004a30


	//   ....[108]....
        /*0638*/ 	.word	0x00004a80


	//   ....[109]....
        /*063c*/ 	.word	0x00004ab0


	//   ....[110]....
        /*0640*/ 	.word	0x00004ae0


	//   ....[111]....
        /*0644*/ 	.word	0x00004b10


	//   ....[112]....
        /*0648*/ 	.word	0x00004b40


	//   ....[113]....
        /*064c*/ 	.word	0x00004b70


	//   ....[114]....
        /*0650*/ 	.word	0x00004c60


	//   ....[115]....
        /*0654*/ 	.word	0x00004c80


	//   ....[116]....
        /*0658*/ 	.word	0x00004c90


	//   ....[117]....
        /*065c*/ 	.word	0x00004ce0


	//   ....[118]....
        /*0660*/ 	.word	0x00004d10


	//   ....[119]....
        /*0664*/ 	.word	0x00004d40


	//   ....[120]....
        /*0668*/ 	.word	0x00004d70


	//   ....[121]....
        /*066c*/ 	.word	0x00004da0


	//   ....[122]....
        /*0670*/ 	.word	0x00004dd0


	//   ....[123]....
        /*0674*/ 	.word	0x00004ec0


	//   ....[124]....
        /*0678*/ 	.word	0x00004f00


	//   ....[125]....
        /*067c*/ 	.word	0x00004f10


	//   ....[126]....
        /*0680*/ 	.word	0x00004f60


	//   ....[127]....
        /*0684*/ 	.word	0x00004f90


	//   ....[128]....
        /*0688*/ 	.word	0x00004fc0


	//   ....[129]....
        /*068c*/ 	.word	0x00004ff0


	//   ....[130]....
        /*0690*/ 	.word	0x00005020


	//   ....[131]....
        /*0694*/ 	.word	0x00005050


	//   ....[132]....
        /*0698*/ 	.word	0x00005140


	//   ....[133]....
        /*069c*/ 	.word	0x00005170


	//   ....[134]....
        /*06a0*/ 	.word	0x00005180


	//   ....[135]....
        /*06a4*/ 	.word	0x000051d0


	//   ....[136]....
        /*06a8*/ 	.word	0x00005200


	//   ....[137]....
        /*06ac*/ 	.word	0x00005230


	//   ....[138]....
        /*06b0*/ 	.word	0x00005260


	//   ....[139]....
        /*06b4*/ 	.word	0x00005290


	//   ....[140]....
        /*06b8*/ 	.word	0x000052c0


	//   ....[141]....
        /*06bc*/ 	.word	0x000053e0


	//   ....[142]....
        /*06c0*/ 	.word	0x000053f0


	//   ....[143]....
        /*06c4*/ 	.word	0x00005440


	//   ....[144]....
        /*06c8*/ 	.word	0x00005470


	//   ....[145]....
        /*06cc*/ 	.word	0x000054a0


	//   ....[146]....
        /*06d0*/ 	.word	0x000054d0


	//   ....[147]....
        /*06d4*/ 	.word	0x00005500


	//   ....[148]....
        /*06d8*/ 	.word	0x00005530


	//   ....[149]....
        /*06dc*/ 	.word	0x00005560


	//   ....[150]....
        /*06e0*/ 	.word	0x00005600


	//   ....[151]....
        /*06e4*/ 	.word	0x00005620


	//   ....[152]....
        /*06e8*/ 	.word	0x00005630


	//   ....[153]....
        /*06ec*/ 	.word	0x00005680


	//   ....[154]....
        /*06f0*/ 	.word	0x000056b0


	//   ....[155]....
        /*06f4*/ 	.word	0x000056e0


	//   ....[156]....
        /*06f8*/ 	.word	0x00005710


	//   ....[157]....
        /*06fc*/ 	.word	0x00005740


	//   ....[158]....
        /*0700*/ 	.word	0x00005770


	//   ....[159]....
        /*0704*/ 	.word	0x000058a0


	//   ....[160]....
        /*0708*/ 	.word	0x00005d40


	//   ....[161]....
        /*070c*/ 	.word	0x00006070


	//   ....[162]....
        /*0710*/ 	.word	0x00006130


	//   ....[163]....
        /*0714*/ 	.word	0x000061f0


	//   ....[164]....
        /*0718*/ 	.word	0x000062b0


	//   ....[165]....
        /*071c*/ 	.word	0x00006370


	//   ....[166]....
        /*0720*/ 	.word	0x00006430


	//   ....[167]....
        /*0724*/ 	.word	0x000064f0


	//   ....[168]....
        /*0728*/ 	.word	0x000065b0


	//   ....[169]....
        /*072c*/ 	.word	0x00006670


	//   ....[170]....
        /*0730*/ 	.word	0x00006730


	//   ....[171]....
        /*0734*/ 	.word	0x000067f0


	//   ....[172]....
        /*0738*/ 	.word	0x000068b0


	//   ....[173]....
        /*073c*/ 	.word	0x00006970


	//   ....[174]....
        /*0740*/ 	.word	0x00006a30


	//   ....[175]....
        /*0744*/ 	.word	0x00006af0


	//   ....[176]....
        /*0748*/ 	.word	0x00006bb0


	//   ....[177]....
        /*074c*/ 	.word	0x00006c70


	//   ....[178]....
        /*0750*/ 	.word	0x00006e60


	//   ....[179]....
        /*0754*/ 	.word	0x00006f90


	//   ....[180]....
        /*0758*/ 	.word	0x000070c0


	//   ....[181]....
        /*075c*/ 	.word	0x000071f0


	//   ....[182]....
        /*0760*/ 	.word	0x00007320


	//   ....[183]....
        /*0764*/ 	.word	0x00007450


	//   ....[184]....
        /*0768*/ 	.word	0x00007580


	//   ....[185]....
        /*076c*/ 	.word	0x000076b0


	//   ....[186]....
        /*0770*/ 	.word	0x000077e0


	//   ....[187]....
        /*0774*/ 	.word	0x00007910


	//   ....[188]....
        /*0778*/ 	.word	0x00007a40


	//   ....[189]....
        /*077c*/ 	.word	0x00007b60


	//   ....[190]....
        /*0780*/ 	.word	0x00007c70


	//   ....[191]....
        /*0784*/ 	.word	0x00007d80


	//   ....[192]....
        /*0788*/ 	.word	0x00007e90


	//   ....[193]....
        /*078c*/ 	.word	0x00007fa0


	//   ....[194]....
        /*0790*/ 	.word	0x000080b0


	//   ....[195]....
        /*0794*/ 	.word	0x00008eb0


	//   ....[196]....
        /*0798*/ 	.word	0x00008f40


	//   ....[197]....
        /*079c*/ 	.word	0x00008fc0


	//   ....[198]....
        /*07a0*/ 	.word	0x00009050


	//   ....[199]....
        /*07a4*/ 	.word	0x000090d0


	//   ....[200]....
        /*07a8*/ 	.word	0x00009160


	//   ....[201]....
        /*07ac*/ 	.word	0x000091e0


	//   ....[202]....
        /*07b0*/ 	.word	0x00009270


	//   ....[203]....
        /*07b4*/ 	.word	0x000092f0


	//   ....[204]....
        /*07b8*/ 	.word	0x00009380


	//   ....[205]....
        /*07bc*/ 	.word	0x00009400


	//   ....[206]....
        /*07c0*/ 	.word	0x00009490


	//   ....[207]....
        /*07c4*/ 	.word	0x00009510


	//   ....[208]....
        /*07c8*/ 	.word	0x000095a0


	//   ....[209]....
        /*07cc*/ 	.word	0x00009620


	//   ....[210]....
        /*07d0*/ 	.word	0x000096b0


	//   ....[211]....
        /*07d4*/ 	.word	0x00009730


	//   ....[212]....
        /*07d8*/ 	.word	0x00009890


	//   ....[213]....
        /*07dc*/ 	.word	0x00009960


	//   ....[214]....
        /*07e0*/ 	.word	0x00009a10


	//   ....[215]....
        /*07e4*/ 	.word	0x00009ad0


	//   ....[216]....
        /*07e8*/ 	.word	0x00009b80


	//   ....[217]....
        /*07ec*/ 	.word	0x00009c40


	//   ....[218]....
        /*07f0*/ 	.word	0x00009cf0


	//   ....[219]....
        /*07f4*/ 	.word	0x00009db0


	//   ....[220]....
        /*07f8*/ 	.word	0x00009e60


	//   ....[221]....
        /*07fc*/ 	.word	0x00009f20


	//   ....[222]....
        /*0800*/ 	.word	0x00009fd0


	//   ....[223]....
        /*0804*/ 	.word	0x0000a090


	//   ....[224]....
        /*0808*/ 	.word	0x0000a140


	//   ....[225]....
        /*080c*/ 	.word	0x0000a200


	//   ....[226]....
        /*0810*/ 	.word	0x0000a2a0


	//   ....[227]....
        /*0814*/ 	.word	0x0000a360


	//   ....[228]....
        /*0818*/ 	.word	0x0000a400


	//   ....[229]....
        /*081c*/ 	.word	0x0000a470


	//   ....[230]....
        /*0820*/ 	.word	0x0000a4e0


	//   ....[231]....
        /*0824*/ 	.word	0x0000a550


	//   ....[232]....
        /*0828*/ 	.word	0x0000a5c0


	//   ....[233]....
        /*082c*/ 	.word	0x0000a630


	//----- nvinfo : EIATTR_VRC_CTA_INIT_COUNT
	.align		4
.L_128:
        /*0830*/ 	.byte	0x02, 0x4a
	.zero		1
	.zero		1


	//----- nvinfo : EIATTR_EXIT_INSTR_OFFSETS
	.align		4
        /*0834*/ 	.byte	0x04, 0x1c
        /*0836*/ 	.short	(.L_130 - .L_129)


	//   ....[0]....
.L_129:
        /*0838*/ 	.word	0x00002570


	//   ....[1]....
        /*083c*/ 	.word	0x000028d0


	//   ....[2]....
        /*0840*/ 	.word	0x000028f0


	//   ....[3]....
        /*0844*/ 	.word	0x00009740


	//   ....[4]....
        /*0848*/ 	.word	0x0000a410


	//----- nvinfo : EIATTR_MAX_THREADS
	.align		4
.L_130:
        /*084c*/ 	.byte	0x04, 0x05
        /*084e*/ 	.short	(.L_132 - .L_131)
.L_131:
        /*0850*/ 	.word	0x00000180
        /*0854*/ 	.word	0x00000001
        /*0858*/ 	.word	0x00000001


	//----- nvinfo : EIATTR_CRS_STACK_SIZE
	.align		4
.L_132:
        /*085c*/ 	.byte	0x04, 0x1e
        /*085e*/ 	.short	(.L_134 - .L_133)
.L_133:
        /*0860*/ 	.word	0x00000000


	//----- nvinfo : EIATTR_CBANK_PARAM_SIZE
	.align		4
.L_134:
        /*0864*/ 	.byte	0x03, 0x19
        /*0866*/ 	.short	0x004d


	//----- nvinfo : EIATTR_PARAM_CBANK
	.align		4
        /*0868*/ 	.byte	0x04, 0x0a
        /*086a*/ 	.short	(.L_136 - .L_135)
	.align		4
.L_135:
        /*086c*/ 	.word	index@(.nv.constant0._ZN3cub18CUB_300001_SM_10006detail10radix_sort29DeviceRadixSortOnesweepKernelINS1_5radix10policy_hubIiiyE10Policy1000ELNS0_9SortOrderE0EiiyiiNS1_21identity_decomposer_tEEEvPT5_SB_PT3_PKSC_PT1_PKSG_PT2_PKSK_T4_iiT6_)
        /*0870*/ 	.short	0x0380
        /*0872*/ 	.short	0x004d


	//----- nvinfo : EIATTR_SW_WAR
	.align		4
.L_136:
        /*0874*/ 	.byte	0x04, 0x36
        /*0876*/ 	.short	(.L_138 - .L_137)
.L_137:
        /*0878*/ 	.word	0x00000008
.L_138:


//--------------------- .nv.info._ZN3cub18CUB_300001_SM_10006detail10radix_sort33DeviceRadixSortExclusiveSumKernelINS1_5radix10policy_hubIiiyE10Policy1000EyEEvPT0_ --------------------------
	.section	.nv.info._ZN3cub18CUB_300001_SM_10006detail10radix_sort33DeviceRadixSortExclusiveSumKernelINS1_5radix10policy_hubIiiyE10Policy1000EyEEvPT0_,"",@"SHT_CUDA_INFO"
	.sectionflags	@""
	.align	4


	//----- nvinfo : EIATTR_CUDA_API_VERSION
	.align		4
        /*0000*/ 	.byte	0x04, 0x37
        /*0002*/ 	.short	(.L_140 - .L_139)
.L_139:
        /*0004*/ 	.word	0x00000082


	//----- nvinfo : EIATTR_KPARAM_INFO
	.align		4
.L_140:
        /*0008*/ 	.byte	0x04, 0x17
        /*000a*/ 	.short	(.L_142 - .L_141)
.L_141:
        /*000c*/ 	.word	0x00000000
        /*0010*/ 	.short	0x0000
        /*0012*/ 	.short	0x0000
        /*0014*/ 	.byte	0x00, 0xf5, 0x21, 0x00


	//----- nvinfo : EIATTR_SPARSE_MMA_MASK
	.align		4
.L_142:
        /*0018*/ 	.byte	0x03, 0x50
        /*001a*/ 	.short	0x0000


	//----- nvinfo : EIATTR_MAXREG_COUNT
	.align		4
        /*001c*/ 	.byte	0x03, 0x1b
        /*001e*/ 	.short	0x00ff


	//----- nvinfo : EIATTR_NUM_BARRIERS
	.align		4
        /*0020*/ 	.byte	0x02, 0x4c
        /*0022*/ 	.byte	0x01
	.zero		1


	//----- nvinfo : EIATTR_MERCURY_ISA_VERSION
	.align		4
        /*0024*/ 	.byte	0x03, 0x5f
        /*0026*/ 	.short	0x0101


	//----- nvinfo : EIATTR_COOP_GROUP_MASK_REGIDS
	.align		4
        /*0028*/ 	.byte	0x04, 0x29
        /*002a*/ 	.short	(.L_144 - .L_143)


	//   ....[0]....
.L_143:
        /*002c*/ 	.word	0xffffffff


	//   ....[1]....
        /*0030*/ 	.word	0xffffffff


	//   ....[2]....
        /*0034*/ 	.word	0xffffffff


	//   ....[3]....
        /*0038*/ 	.word	0xffffffff


	//   ....[4]....
        /*003c*/ 	.word	0xffffffff


	//   ....[5]....
        /*0040*/ 	.word	0xffffffff


	//   ....[6]....
        /*0044*/ 	.word	0xffffffff


	//   ....[7]....
        /*0048*/ 	.word	0xffffffff


	//   ....[8]....
        /*004c*/ 	.word	0xffffffff


	//   ....[9]....
        /*0050*/ 	.word	0xffffffff


	//   ....[10]....
        /*0054*/ 	.word	0x05000015


	//   ....[11]....
        /*0058*/ 	.word	0x05000015


	//   ....[12]....
        /*005c*/ 	.word	0x05000015


	//   ....[13]....
        /*0060*/ 	.word	0x05000015


	//   ....[14]....
        /*0064*/ 	.word	0x05000015


	//   ....[15]....
        /*0068*/ 	.word	0x05000015


	//   ....[16]....
        /*006c*/ 	.word	0x05000015


	//   ....[17]....
        /*0070*/ 	.word	0x05000015


	//   ....[18]....
        /*0074*/ 	.word	0x05000015


	//   ....[19]....
        /*0078*/ 	.word	0x05000015


	//----- nvinfo : EIATTR_COOP_GROUP_INSTR_OFFSETS
	.align		4
.L_144:
        /*007c*/ 	.byte	0x04, 0x28
        /*007e*/ 	.short	(.L_146 - .L_145)


	//   ....[0]....
.L_145:
        /*0080*/ 	.word	0x00000250


	//   ....[1]....
        /*0084*/ 	.word	0x00000260


	//   ....[2]....
        /*0088*/ 	.word	0x000002a0


	//   ....[3]....
        /*008c*/ 	.word	0x000002c0


	//   ....[4]....
        /*0090*/ 	.word	0x00000310


	//   ....[5]....
        /*0094*/ 	.word	0x00000320


	//   ....[6]....
        /*0098*/ 	.word	0x00000360


	//   ....[7]....
        /*009c*/ 	.word	0x00000380


	//   ....[8]....
        /*00a0*/ 	.word	0x000003d0


	//   ....[9]....
        /*00a4*/ 	.word	0x000003e0


	//   ....[10]....
        /*00a8*/ 	.word	0x00000660


	//   ....[11]....
        /*00ac*/ 	.word	0x000006b0


	//   ....[12]....
        /*00b0*/ 	.word	0x00000740


	//   ....[13]....
        /*00b4*/ 	.word	0x00000790


	//   ....[14]....
        /*00b8*/ 	.word	0x00000820


	//   ....[15]....
        /*00bc*/ 	.word	0x00000870


	//   ....[16]....
        /*00c0*/ 	.word	0x00000900


	//   ....[17]....
        /*00c4*/ 	.word	0x00000950


	//   ....[18]....
        /*00c8*/ 	.word	0x000009e0


	//   ....[19]....
        /*00cc*/ 	.word	0x00000a30


	//----- nvinfo : EIATTR_VRC_CTA_INIT_COUNT
	.align		4
.L_146:
        /*00d0*/ 	.byte	0x02, 0x4a
	.zero		1
	.zero		1


	//----- nvinfo : EIATTR_EXIT_INSTR_OFFSETS
	.align		4
        /*00d4*/ 	.byte	0x04, 0x1c
        /*00d6*/ 	.short	(.L_148 - .L_147)


	//   ....[0]....
.L_147:
        /*00d8*/ 	.word	0x000005d0


	//   ....[1]....
        /*00dc*/ 	.word	0x00000600


	//----- nvinfo : EIATTR_CRS_STACK_SIZE
	.align		4
.L_148:
        /*00e0*/ 	.byte	0x04, 0x1e
        /*00e2*/ 	.short	(.L_150 - .L_149)
.L_149:
        /*00e4*/ 	.word	0x00000000


	//----- nvinfo : EIATTR_CBANK_PARAM_SIZE
	.align		4
.L_150:
        /*00e8*/ 	.byte	0x03, 0x19
        /*00ea*/ 	.short	0x0008


	//----- nvinfo : EIATTR_PARAM_CBANK
	.align		4
        /*00ec*/ 	.byte	0x04, 0x0a
        /*00ee*/ 	.short	(.L_152 - .L_151)
	.align		4
.L_151:
        /*00f0*/ 	.word	index@(.nv.constant0._ZN3cub18CUB_300001_SM_10006detail10radix_sort33DeviceRadixSortExclusiveSumKernelINS1_5radix10policy_hubIiiyE10Policy1000EyEEvPT0_)
        /*00f4*/ 	.short	0x0380
        /*00f6*/ 	.short	0x0008


	//----- nvinfo : EIATTR_SW_WAR
	.align		4
.L_152:
        /*00f8*/ 	.byte	0x04, 0x36
        /*00fa*/ 	.short	(.L_154 - .L_153)
.L_153:
        /*00fc*/ 	.word	0x00000008
.L_154:


//--------------------- .nv.info._ZN3cub18CUB_300001_SM_10006detail10radix_sort30DeviceRadixSortHistogramKernelINS1_5radix10policy_hubIiiyE10Policy1000ELNS0_9SortOrderE0EiyNS1_21identity_decomposer_tEEEvPT2_PKT1_SA_iiT3_ --------------------------
	.section	.nv.info._ZN3cub18CUB_300001_SM_10006detail10radix_sort30DeviceRadixSortHistogramKernelINS1_5radix10policy_hubIiiyE10Policy1000ELNS0_9SortOrderE0EiyNS1_21identity_decomposer_tEEEvPT2_PKT1_SA_iiT3_,"",@"SHT_CUDA_INFO"
	.sectionflags	@""
	.align	4


	//----- nvinfo : EIATTR_CUDA_API_VERSION
	.align		4
        /*0000*/ 	.byte	0x04, 0x37
        /*0002*/ 	.short	(.L_156 - .L_155)
.L_155:
        /*0004*/ 	.word	0x00000082


	//----- nvinfo : EIATTR_KPARAM_INFO
	.align		4
.L_156:
        /*0008*/ 	.byte	0x04, 0x17
        /*000a*/ 	.short	(.L_158 - .L_157)
.L_157:
        /*000c*/ 	.word	0x00000000
        /*0010*/ 	.short	0x0005
        /*0012*/ 	.short	0x0020
        /*0014*/ 	.byte	0x00, 0xf0, 0x05, 0x00


	//----- nvinfo : EIATTR_KPARAM_INFO
	.align		4
.L_158:
        /*0018*/ 	.byte	0x04, 0x17
        /*001a*/ 	.short	(.L_160 - .L_159)
.L_159:
        /*001c*/ 	.word	0x00000000
        /*0020*/ 	.short	0x0004
        /*0022*/ 	.short	0x001c
        /*0024*/ 	.byte	0x00, 0xf0, 0x11, 0x00


	//----- nvinfo : EIATTR_KPARAM_INFO
	.align		4
.L_160:
        /*0028*/ 	.byte	0x04, 0x17
        /*002a*/ 	.short	(.L_162 - .L_161)
.L_161:
        /*002c*/ 	.word	0x00000000
        /*0030*/ 	.short	0x0003
        /*0032*/ 	.short	0x0018
        /*0034*/ 	.byte	0x00, 0xf0, 0x11, 0x00


	//----- nvinfo : EIATTR_KPARAM_INFO
	.align		4
.L_162:
        /*0038*/ 	.byte	0x04, 0x17
        /*003a*/ 	.short	(.L_164 - .L_163)
.L_163:
        /*003c*/ 	.word	0x00000000
        /*0040*/ 	.short	0x0002
        /*0042*/ 	.short	0x0010
        /*0044*/ 	.byte	0x00, 0xf0, 0x21, 0x00


	//----- nvinfo : EIATTR_KPARAM_INFO
	.align		4
.L_164:
        /*0048*/ 	.byte	0x04, 0x17
        /*004a*/ 	.short	(.L_166 - .L_165)
.L_165:
        /*004c*/ 	.word	0x00000000
        /*0050*/ 	.short	0x0001
        /*0052*/ 	.short	0x0008
        /*0054*/ 	.byte	0x00, 0xf5, 0x21, 0x00


	//----- nvinfo : EIATTR_KPARAM_INFO
	.align		4
.L_166:
        /*0058*/ 	.byte	0x04, 0x17
        /*005a*/ 	.short	(.L_168 - .L_167)
.L_167:
        /*005c*/ 	.word	0x00000000
        /*0060*/ 	.short	0x0000
        /*0062*/ 	.short	0x0000
        /*0064*/ 	.byte	0x00, 0xf5, 0x21, 0x00


	//----- nvinfo : EIATTR_SPARSE_MMA_MASK
	.align		4
.L_168:
        /*0068*/ 	.byte	0x03, 0x50
        /*006a*/ 	.short	0x0000


	//----- nvinfo : EIATTR_MAXREG_COUNT
	.align		4
        /*006c*/ 	.byte	0x03, 0x1b
        /*006e*/ 	.short	0x00ff


	//----- nvinfo : EIATTR_NUM_BARRIERS
	.align		4
        /*0070*/ 	.byte	0x02, 0x4c
        /*0072*/ 	.byte	0x01
	.zero		1


	//----- nvinfo : EIATTR_MERCURY_ISA_VERSION
	.align		4
        /*0074*/ 	.byte	0x03, 0x5f
        /*0076*/ 	.short	0x0101


	//----- nvinfo : EIATTR_VRC_CTA_INIT_COUNT
	.align		4
        /*0078*/ 	.byte	0x02, 0x4a
	.zero		1
	.zero		1


	//----- nvinfo : EIATTR_EXIT_INSTR_OFFSETS
	.align		4
        /*007c*/ 	.byte	0x04, 0x1c
        /*007e*/ 	.short	(.L_170 - .L_169)


	//   ....[0]....
.L_169:
        /*0080*/ 	.word	0x00000040


	//   ....[1]....
        /*0084*/ 	.word	0x00002ee0


	//----- nvinfo : EIATTR_MAX_THREADS
	.align		4
.L_170:
        /*0088*/ 	.byte	0x04, 0x05
        /*008a*/ 	.short	(.L_172 - .L_171)
.L_171:
        /*008c*/ 	.word	0x00000080
        /*0090*/ 	.word	0x00000001
        /*0094*/ 	.word	0x00000001


	//----- nvinfo : EIATTR_CRS_STACK_SIZE
	.align		4
.L_172:
        /*0098*/ 	.byte	0x04, 0x1e
        /*009a*/ 	.short	(.L_174 - .L_173)
.L_173:
        /*009c*/ 	.word	0x00000000


	//----- nvinfo : EIATTR_CBANK_PARAM_SIZE
	.align		4
.L_174:
        /*00a0*/ 	.byte	0x03, 0x19
        /*00a2*/ 	.short	0x0021


	//----- nvinfo : EIATTR_PARAM_CBANK
	.align		4
        /*00a4*/ 	.byte	0x04, 0x0a
        /*00a6*/ 	.short	(.L_176 - .L_175)
	.align		4
.L_175:
        /*00a8*/ 	.word	index@(.nv.constant0._ZN3cub18CUB_300001_SM_10006detail10radix_sort30DeviceRadixSortHistogramKernelINS1_5radix10policy_hubIiiyE10Policy1000ELNS0_9SortOrderE0EiyNS1_21identity_decomposer_tEEEvPT2_PKT1_SA_iiT3_)
        /*00ac*/ 	.short	0x0380
        /*00ae*/ 	.short	0x0021


	//----- nvinfo : EIATTR_SW_WAR
	.align		4
.L_176:
        /*00b0*/ 	.byte	0x04, 0x36
        /*00b2*/ 	.short	(.L_178 - .L_177)
.L_177:
        /*00b4*/ 	.word	0x00000008
.L_178:


//--------------------- .nv.info._ZN3cub18CUB_300001_SM_10006detail10radix_sort31DeviceRadixSortSingleTileKernelINS1_5radix10policy_hubIiiyE10Policy1000ELNS0_9SortOrderE0EiiyNS1_21identity_decomposer_tEEEvPKT1_PSA_PKT2_PSE_T3_iiT4_ --------------------------
	.section	.nv.info._ZN3cub18CUB_300001_SM_10006detail10radix_sort31DeviceRadixSortSingleTileKernelINS1_5radix10policy_hubIiiyE10Policy1000ELNS0_9SortOrderE0EiiyNS1_21identity_decomposer_tEEEvPKT1_PSA_PKT2_PSE_T3_iiT4_,"",@"SHT_CUDA_INFO"
	.sectionflags	@""
	.align	4


	//----- nvinfo : EIATTR_CUDA_API_VERSION
	.align		4
        /*0000*/ 	.byte	0x04, 0x37
        /*0002*/ 	.short	(.L_180 - .L_179)
.L_179:
        /*0004*/ 	.word	0x00000082


	//----- nvinfo : EIATTR_KPARAM_INFO
	.align		4
.L_180:
        /*0008*/ 	.byte	0x04, 0x17
        /*000a*/ 	.short	(.L_182 - .L_181)
.L_181:
        /*000c*/ 	.word	0x00000000
        /*0010*/ 	.short	0x0007
        /*0012*/ 	.short	0x0030
        /*0014*/ 	.byte	0x00, 0xf0, 0x05, 0x00


	//----- nvinfo : EIATTR_KPARAM_INFO
	.align		4
.L_182:
        /*0018*/ 	.byte	0x04, 0x17
        /*001a*/ 	.short	(.L_184 - .L_183)
.L_183:
        /*001c*/ 	.word	0x00000000
        /*0020*/ 	.short	0x0006
        /*0022*/ 	.short	0x002c
        /*0024*/ 	.byte	0x00, 0xf0, 0x11, 0x00


	//----- nvinfo : EIATTR_KPARAM_INFO
	.align		4
.L_184:
        /*0028*/ 	.byte	0x04, 0x17
        /*002a*/ 	.short	(.L_186 - .L_185)
.L_185:
        /*002c*/ 	.word	0x00000000
        /*0030*/ 	.short	0x0005
        /*0032*/ 	.short	0x0028
        /*0034*/ 	.byte	0x00, 0xf0, 0x11, 0x00


	//----- nvinfo : EIATTR_KPARAM_INFO
	.align		4
.L_186:
        /*0038*/ 	.byte	0x04, 0x17
        /*003a*/ 	.short	(.L_188 - .L_187)
.L_187:
        /*003c*/ 	.word	0x00000000
        /*0040*/ 	.short	0x0004
        /*0042*/ 	.short	0x0020
        /*0044*/ 	.byte	0x00, 0xf0, 0x21, 0x00


	//----- nvinfo : EIATTR_KPARAM_INFO
	.align		4
.L_188:
        /*0048*/ 	.byte	0x04, 0x17
        /*004a*/ 	.short	(.L_190 - .L_189)
.L_189:
        /*004c*/ 	.word	0x00000000
        /*0050*/ 	.short	0x0003
        /*0052*/ 	.short	0x0018
        /*0054*/ 	.byte	0x00, 0xf5, 0x21, 0x00


	//----- nvinfo : EIATTR_KPARAM_INFO
	.align		4
.L_190:
        /*0058*/ 	.byte	0x04, 0x17
        /*005a*/ 	.short	(.L_192 - .L_191)
.L_191:
        /*005c*/ 	.word	0x00000000
        /*0060*/ 	.short	0x0002
        /*0062*/ 	.short	0x0010
        /*0064*/ 	.byte	0x00, 0xf5, 0x21, 0x00


	//----- nvinfo : EIATTR_KPARAM_INFO
	.align		4
.L_192:
        /*0068*/ 	.byte	0x04, 0x17
        /*006a*/ 	.short	(.L_194 - .L_193)
.L_193:
        /*006c*/ 	.word	0x00000000
        /*0070*/ 	.short	0x0001
        /*0072*/ 	.short	0x0008
        /*0074*/ 	.byte	0x00, 0xf5, 0x21, 0x00


	//----- nvinfo : EIATTR_KPARAM_INFO
	.align		4
.L_194:
        /*0078*/ 	.byte	0x04, 0x17
        /*007a*/ 	.short	(.L_196 - .L_195)
.L_195:
        /*007c*/ 	.word	0x00000000
        /*0080*/ 	.short	0x0000
        /*0082*/ 	.short	0x0000
        /*0084*/ 	.byte	0x00, 0xf5, 0x21, 0x00


	//----- nvinfo : EIATTR_SPARSE_MMA_MASK
	.align		4
.L_196:
        /*0088*/ 	.byte	0x03, 0x50
        /*008a*/ 	.short	0x0000


	//----- nvinfo : EIATTR_MAXREG_COUNT
	.align		4
        /*008c*/ 	.byte	0x03, 0x1b
        /*008e*/ 	.short	0x00ff


	//----- nvinfo : EIATTR_NUM_BARRIERS
	.align		4
        /*0090*/ 	.byte	0x02, 0x4c
        /*0092*/ 	.byte	0x01
	.zero		1


	//----- nvinfo : EIATTR_MERCURY_ISA_VERSION
	.align		4
        /*0094*/ 	.byte	0x03, 0x5f
        /*0096*/ 	.short	0x0101


	//----- nvinfo : EIATTR_COOP_GROUP_MASK_REGIDS
	.align		4
        /*0098*/ 	.byte	0x04, 0x29
        /*009a*/ 	.short	(.L_198 - .L_197)


	//   ....[0]....
.L_197:
        /*009c*/ 	.word	0xffffffff


	//   ....[1]....
        /*00a0*/ 	.word	0xffffffff


	//   ....[2]....
        /*00a4*/ 	.word	0xffffffff


	//   ....[3]....
        /*00a8*/ 	.word	0xffffffff


	//   ....[4]....
        /*00ac*/ 	.word	0xffffffff


	//----- nvinfo : EIATTR_COOP_GROUP_INSTR_OFFSETS
	.align		4
.L_198:
        /*00b0*/ 	.byte	0x04, 0x28
        /*00b2*/ 	.short	(.L_200 - .L_199)


	//   ....[0]....
.L_199:
        /*00b4*/ 	.word	0x00001e20


	//   ....[1]....
        /*00b8*/ 	.word	0x00001e40


	//   ....[2]....
        /*00bc*/ 	.word	0x00001e60


	//   ....[3]....
        /*00c0*/ 	.word	0x00001e80


	//   ....[4]....
        /*00c4*/ 	.word	0x00001ea0


	//----- nvinfo : EIATTR_VRC_CTA_INIT_COUNT
	.align		4
.L_200:
        /*00c8*/ 	.byte	0x02, 0x4a
	.zero		1
	.zero		1


	//----- nvinfo : EIATTR_EXIT_INSTR_OFFSETS
	.align		4
        /*00cc*/ 	.byte	0x04, 0x1c
        /*00ce*/ 	.short	(.L_202 - .L_201)


	//   ....[0]....
.L_201:
        /*00d0*/ 	.word	0x00003bf0


	//   ....[1]....
        /*00d4*/ 	.word	0x00003c40


	//----- nvinfo : EIATTR_MAX_THREADS
	.align		4
.L_202:
        /*00d8*/ 	.byte	0x04, 0x05
        /*00da*/ 	.short	(.L_204 - .L_203)
.L_203:
        /*00dc*/ 	.word	0x00000100
        /*00e0*/ 	.word	0x00000001
        /*00e4*/ 	.word	0x00000001


	//----- nvinfo : EIATTR_CBANK_PARAM_SIZE
	.align		4
.L_204:
        /*00e8*/ 	.byte	0x03, 0x19
        /*00ea*/ 	.short	0x0031


	//----- nvinfo : EIATTR_PARAM_CBANK
	.align		4
        /*00ec*/ 	.byte	0x04, 0x0a
        /*00ee*/ 	.short	(.L_206 - .L_205)
	.align		4
.L_205:
        /*00f0*/ 	.word	index@(.nv.constant0._ZN3cub18CUB_300001_SM_10006detail10radix_sort31DeviceRadixSortSingleTileKernelINS1_5radix10policy_hubIiiyE10Policy1000ELNS0_9SortOrderE0EiiyNS1_21identity_decomposer_tEEEvPKT1_PSA_PKT2_PSE_T3_iiT4_)
        /*00f4*/ 	.short	0x0380
        /*00f6*/ 	.short	0x0031


	//----- nvinfo : EIATTR_SW_WAR
	.align		4
.L_206:
        /*00f8*/ 	.byte	0x04, 0x36
        /*00fa*/ 	.short	(.L_208 - .L_207)
.L_207:
        /*00fc*/ 	.word	0x00000008
.L_208:


//--------------------- .nv.info._ZN3cub18CUB_300001_SM_10006detail9transform16transform_kernelINS2_10policy_hubILb1EN4cuda3std3__45tupleIJN6thrust24THRUST_300001_SM_1000_NS7pointerIcNSA_8cuda_cub3tagENSA_11use_defaultESE_EEEEEE10policy1000ElNS7_10__identityENSA_10device_ptrIiEEJPcEEEvT0_iT1_T2_DpNS2_10kernel_argIT3_EE --------------------------
	.section	.nv.info._ZN3cub18CUB_300001_SM_10006detail9transform16transform_kernelINS2_10policy_hubILb1EN4cuda3std3__45tupleIJN6thrust24THRUST_300001_SM_1000_NS7pointerIcNSA_8cuda_cub3tagENSA_11use_defaultESE_EEEEEE10policy1000ElNS7_10__identityENSA_10device_ptrIiEEJPcEEEvT0_iT1_T2_DpNS2_10kernel_argIT3_EE,"",@"SHT_CUDA_INFO"
	.sectionflags	@""
	.align	4


	//----- nvinfo : EIATTR_CUDA_API_VERSION
	.align		4
        /*0000*/ 	.byte	0x04, 0x37
        /*0002*/ 	.short	(.L_210 - .L_209)
.L_209:
        /*0004*/ 	.word	0x00000082


	//----- nvinfo : EIATTR_KPARAM_INFO
	.align		4
.L_210:
        /*0008*/ 	.byte	0x04, 0x17
        /*000a*/ 	.short	(.L_212 - .L_211)
.L_211:
        /*000c*/ 	.word	0x00000000
        /*0010*/ 	.short	0x0004
        /*0012*/ 	.short	0x0018
        /*0014*/ 	.byte	0x00, 0xf0, 0x41, 0x00


	//----- nvinfo : EIATTR_KPARAM_INFO
	.align		4
.L_212:
        /*0018*/ 	.byte	0x04, 0x17
        /*001a*/ 	.short	(.L_214 - .L_213)
.L_213:
        /*001c*/ 	.word	0x00000000
        /*0020*/ 	.short	0x0003
        /*0022*/ 	.short	0x0010
        /*0024*/ 	.byte	0x00, 0xf0, 0x21, 0x00


	//----- nvinfo : EIATTR_KPARAM_INFO
	.align		4
.L_214:
        /*0028*/ 	.byte	0x04, 0x17
        /*002a*/ 	.short	(.L_216 - .L_215)
.L_215:
        /*002c*/ 	.word	0x00000000
        /*0030*/ 	.short	0x0002
        /*0032*/ 	.short	0x000c
        /*0034*/ 	.byte	0x00, 0xf0, 0x05, 0x00


	//----- nvinfo : EIATTR_KPARAM_INFO
	.align		4
.L_216:
        /*0038*/ 	.byte	0x04, 0x17
        /*003a*/ 	.short	(.L_218 - .L_217)
.L_217:
        /*003c*/ 	.word	0x00000000
        /*0040*/ 	.short	0x0001
        /*0042*/ 	.short	0x0008
        /*0044*/ 	.byte	0x00, 0xf0, 0x11, 0x00


	//----- nvinfo : EIATTR_KPARAM_INFO
	.align		4
.L_218:
        /*0048*/ 	.byte	0x04, 0x17
        /*004a*/ 	.short	(.L_220 - .L_219)
.L_219:
        /*004c*/ 	.word	0x00000000
        /*0050*/ 	.short	0x0000
        /*0052*/ 	.short	0x0000
        /*0054*/ 	.byte	0x00, 0xf0, 0x21, 0x00


	//----- nvinfo : EIATTR_SPARSE_MMA_MASK
	.align		4
.L_220:
        /*0058*/ 	.byte	0x03, 0x50
        /*005a*/ 	.short	0x0000


	//----- nvinfo : EIATTR_MAXREG_COUNT
	.align		4
        /*005c*/ 	.byte	0x03, 0x1b
        /*005e*/ 	.short	0x00ff


	//----- nvinfo : EIATTR_MERCURY_ISA_VERSION
	.align		4
        /*0060*/ 	.byte	0x03, 0x5f
        /*0062*/ 	.short	0x0101


	//----- nvinfo : EIATTR_VRC_CTA_INIT_COUNT
	.align		4
        /*0064*/ 	.byte	0x02, 0x4a
	.zero		1
	.zero		1


	//----- nvinfo : EIATTR_EXIT_INSTR_OFFSETS
	.align		4
        /*0068*/ 	.byte	0x04, 0x1c
        /*006a*/ 	.short	(.L_222 - .L_221)


	//   ....[0]....
.L_221:
        /*006c*/ 	.word	0x00000290


	//   ....[1]....
        /*0070*/ 	.word	0x00001060


	//   ....[2]....
        /*0074*/ 	.word	0x000014a0


	//   ....[3]....
        /*0078*/ 	.word	0x000016c0


	//   ....[4]....
        /*007c*/ 	.word	0x00001790


	//   ....[5]....
        /*0080*/ 	.word	0x000017b0


	//   ....[6]....
        /*0084*/ 	.word	0x00001b60


	//   ....[7]....
        /*0088*/ 	.word	0x00001d00


	//   ....[8]....
        /*008c*/ 	.word	0x00001e20


	//   ....[9]....
        /*0090*/ 	.word	0x00001ec0


	//----- nvinfo : EIATTR_MAX_THREADS
	.align		4
.L_222:
        /*0094*/ 	.byte	0x04, 0x05
        /*0096*/ 	.short	(.L_224 - .L_223)
.L_223:
        /*0098*/ 	.word	0x00000080
        /*009c*/ 	.word	0x00000001
        /*00a0*/ 	.word	0x00000001


	//----- nvinfo : EIATTR_CRS_STACK_SIZE
	.align		4
.L_224:
        /*00a4*/ 	.byte	0x04, 0x1e
        /*00a6*/ 	.short	(.L_226 - .L_225)
.L_225:
        /*00a8*/ 	.word	0x00000000


	//----- nvinfo : EIATTR_CBANK_PARAM_SIZE
	.align		4
.L_226:
        /*00ac*/ 	.byte	0x03, 0x19
        /*00ae*/ 	.short	0x0028


	//----- nvinfo : EIATTR_PARAM_CBANK
	.align		4
        /*00b0*/ 	.byte	0x04, 0x0a
        /*00b2*/ 	.short	(.L_228 - .L_227)
	.align		4
.L_227:
        /*00b4*/ 	.word	index@(.nv.constant0._ZN3cub18CUB_300001_SM_10006detail9transform16transform_kernelINS2_10policy_hubILb1EN4cuda3std3__45tupleIJN6thrust24THRUST_300001_SM_1000_NS7pointerIcNSA_8cuda_cub3tagENSA_11use_defaultESE_EEEEEE10policy1000ElNS7_10__identityENSA_10device_ptrIiEEJPcEEEvT0_iT1_T2_DpNS2_10kernel_argIT3_EE)
        /*00b8*/ 	.short	0x0380
        /*00ba*/ 	.short	0x0028


	//----- nvinfo : EIATTR_SW_WAR
	.align		4
.L_228:
        /*00bc*/ 	.byte	0x04, 0x36
        /*00be*/ 	.short	(.L_230 - .L_229)
.L_229:
        /*00c0*/ 	.word	0x00000008
.L_230:


//--------------------- .nv.info._ZN3cub18CUB_300001_SM_10006detail9transform16transform_kernelINS2_10policy_hubILb1EN4cuda3std3__45tupleIJN6thrust24THRUST_300001_SM_1000_NS7pointerIcNSA_8cuda_cub3tagENSA_11use_defaultESE_EEEEEE10policy1000EiNS7_10__identityENSA_10device_ptrIiEEJPcEEEvT0_iT1_T2_DpNS2_10kernel_argIT3_EE --------------------------
	.section	.nv.info._ZN3cub18CUB_300001_SM_10006detail9transform16transform_kernelINS2_10policy_hubILb1EN4cuda3std3__45tupleIJN6thrust24THRUST_300001_SM_1000_NS7pointerIcNSA_8cuda_cub3tagENSA_11use_defaultESE_EEEEEE10policy1000EiNS7_10__identityENSA_10device_ptrIiEEJPcEEEvT0_iT1_T2_DpNS2_10kernel_argIT3_EE,"",@"SHT_CUDA_INFO"
	.sectionflags	@""
	.align	4


	//----- nvinfo : EIATTR_CUDA_API_VERSION
	.align		4
        /*0000*/ 	.byte	0x04, 0x37
        /*0002*/ 	.short	(.L_232 - .L_231)
.L_231:
        /*0004*/ 	.word	0x00000082


	//----- nvinfo : EIATTR_KPARAM_INFO
	.align		4
.L_232:
        /*0008*/ 	.byte	0x04, 0x17
        /*000a*/ 	.short	(.L_234 - .L_233)
.L_233:
        /*000c*/ 	.word	0x00000000
        /*0010*/ 	.short	0x0004
        /*0012*/ 	.short	0x0018
        /*0014*/ 	.byte	0x00, 0xf0, 0x41, 0x00


	//----- nvinfo : EIATTR_KPARAM_INFO
	.align		4
.L_234:
        /*0018*/ 	.byte	0x04, 0x17
        /*001a*/ 	.short	(.L_236 - .L_235)
.L_235:
        /*001c*/ 	.word	0x00000000
        /*0020*/ 	.short	0x0003
        /*0022*/ 	.short	0x0010
        /*0024*/ 	.byte	0x00, 0xf0, 0x21, 0x00


	//----- nvinfo : EIATTR_KPARAM_INFO
	.align		4
.L_236:
        /*0028*/ 	.byte	0x04, 0x17
        /*002a*/ 	.short	(.L_238 - .L_237)
.L_237:
        /*002c*/ 	.word	0x00000000
        /*0030*/ 	.short	0x0002
        /*0032*/ 	.short	0x0008
        /*0034*/ 	.byte	0x00, 0xf0, 0x05, 0x00


	//----- nvinfo : EIATTR_KPARAM_INFO
	.align		4
.L_238:
        /*0038*/ 	.byte	0x04, 0x17
        /*003a*/ 	.short	(.L_240 - .L_239)
.L_239:
        /*003c*/ 	.word	0x00000000
        /*0040*/ 	.short	0x0001
        /*0042*/ 	.short	0x0004
        /*0044*/ 	.byte	0x00, 0xf0, 0x11, 0x00


	//----- nvinfo : EIATTR_KPARAM_INFO
	.align		4
.L_240:
        /*0048*/ 	.byte	0x04, 0x17
        /*004a*/ 	.short	(.L_242 - .L_241)
.L_241:
        /*004c*/ 	.word	0x00000000
        /*0050*/ 	.short	0x0000
        /*0052*/ 	.short	0x0000
        /*0054*/ 	.byte	0x00, 0xf0, 0x11, 0x00


	//----- nvinfo : EIATTR_SPARSE_MMA_MASK
	.align		4
.L_242:
        /*0058*/ 	.byte	0x03, 0x50
        /*005a*/ 	.short	0x0000


	//----- nvinfo : EIATTR_MAXREG_COUNT
	.align		4
        /*005c*/ 	.byte	0x03, 0x1b
        /*005e*/ 	.short	0x00ff


	//----- nvinfo : EIATTR_MERCURY_ISA_VERSION
	.align		4
        /*0060*/ 	.byte	0x03, 0x5f
        /*0062*/ 	.short	0x0101


	//----- nvinfo : EIATTR_VRC_CTA_INIT_COUNT
	.align		4
        /*0064*/ 	.byte	0x02, 0x4a
	.zero		1
	.zero		1


	//----- nvinfo : EIATTR_EXIT_INSTR_OFFSETS
	.align		4
        /*0068*/ 	.byte	0x04, 0x1c
        /*006a*/ 	.short	(.L_244 - .L_243)


	//   ....[0]....
.L_243:
        /*006c*/ 	.word	0x00000250


	//   ....[1]....
        /*0070*/ 	.word	0x00000600


	//   ....[2]....
        /*0074*/ 	.word	0x000007b0


	//   ....[3]....
        /*0078*/ 	.word	0x000008d0


	//   ....[4]....
        /*007c*/ 	.word	0x00000990


	//   ....[5]....
        /*0080*/ 	.word	0x000009b0


	//   ....[6]....
        /*0084*/ 	.word	0x00001070


	//   ....[7]....
        /*0088*/ 	.word	0x000014b0


	//   ....[8]....
        /*008c*/ 	.word	0x000016d0


	//   ....[9]....
        /*0090*/ 	.word	0x00001780


	//----- nvinfo : EIATTR_MAX_THREADS
	.align		4
.L_244:
        /*0094*/ 	.byte	0x04, 0x05
        /*0096*/ 	.short	(.L_246 - .L_245)
.L_245:
        /*0098*/ 	.word	0x00000080
        /*009c*/ 	.word	0x00000001
        /*00a0*/ 	.word	0x00000001


	//----- nvinfo : EIATTR_CRS_STACK_SIZE
	.align		4
.L_246:
        /*00a4*/ 	.byte	0x04, 0x1e
        /*00a6*/ 	.short	(.L_248 - .L_247)
.L_247:
        /*00a8*/ 	.word	0x00000000


	//----- nvinfo : EIATTR_CBANK_PARAM_SIZE
	.align		4
.L_248:
        /*00ac*/ 	.byte	0x03, 0x19
        /*00ae*/ 	.short	0x0028


	//----- nvinfo : EIATTR_PARAM_CBANK
	.align		4
        /*00b0*/ 	.byte	0x04, 0x0a
        /*00b2*/ 	.short	(.L_250 - .L_249)
	.align		4
.L_249:
        /*00b4*/ 	.word	index@(.nv.constant0._ZN3cub18CUB_300001_SM_10006detail9transform16transform_kernelINS2_10policy_hubILb1EN4cuda3std3__45tupleIJN6thrust24THRUST_300001_SM_1000_NS7pointerIcNSA_8cuda_cub3tagENSA_11use_defaultESE_EEEEEE10policy1000EiNS7_10__identityENSA_10device_ptrIiEEJPcEEEvT0_iT1_T2_DpNS2_10kernel_argIT3_EE)
        /*00b8*/ 	.short	0x0380
        /*00ba*/ 	.short	0x0028


	//----- nvinfo : EIATTR_SW_WAR
	.align		4
.L_250:
        /*00bc*/ 	.byte	0x04, 0x36
        /*00be*/ 	.short	(.L_252 - .L_251)
.L_251:
        /*00c0*/ 	.word	0x00000008
.L_252:


//--------------------- .nv.info._ZN3cub18CUB_300001_SM_10006detail8for_each13static_kernelINS2_12policy_hub_t12policy_500_tElN6thrust24THRUST_300001_SM_1000_NS8cuda_cub10__tabulate7functorINS7_10device_ptrIiEENS7_6system6detail7generic6detail22compute_sequence_valueIivEElEEEEvT0_T1_ --------------------------
	.section	.nv.info._ZN3cub18CUB_300001_SM_10006detail8for_each13static_kernelINS2_12policy_hub_t12policy_500_tElN6thrust24THRUST_300001_SM_1000_NS8cuda_cub10__tabulate7functorINS7_10device_ptrIiEENS7_6system6detail7generic6detail22compute_sequence_valueIivEElEEEEvT0_T1_,"",@"SHT_CUDA_INFO"
	.sectionflags	@""
	.align	4


	//----- nvinfo : EIATTR_CUDA_API_VERSION
	.align		4
        /*0000*/ 	.byte	0x04, 0x37
        /*0002*/ 	.short	(.L_254 - .L_253)
.L_253:
        /*0004*/ 	.word	0x00000082


	//----- nvinfo : EIATTR_KPARAM_INFO
	.align		4
.L_254:
        /*0008*/ 	.byte	0x04, 0x17
        /*000a*/ 	.short	(.L_256 - .L_255)
.L_255:
        /*000c*/ 	.word	0x00000000
        /*0010*/ 	.short	0x0001
        /*0012*/ 	.short	0x0008
        /*0014*/ 	.byte	0x00, 0xf0, 0x41, 0x00


	//----- nvinfo : EIATTR_KPARAM_INFO
	.align		4
.L_256:
        /*0018*/ 	.byte	0x04, 0x17
        /*001a*/ 	.short	(.L_258 - .L_257)
.L_257:
        /*001c*/ 	.word	0x00000000
        /*0020*/ 	.short	0x0000
        /*0022*/ 	.short	0x0000
        /*0024*/ 	.byte	0x00, 0xf0, 0x21, 0x00


	//----- nvinfo : EIATTR_SPARSE_MMA_MASK
	.align		4
.L_258:
        /*0028*/ 	.byte	0x03, 0x50
        /*002a*/ 	.short	0x0000


	//----- nvinfo : EIATTR_MAXREG_COUNT
	.align		4
        /*002c*/ 	.byte	0x03, 0x1b
        /*002e*/ 	.short	0x00ff


	//----- nvinfo : EIATTR_MERCURY_ISA_VERSION
	.align		4
        /*0030*/ 	.byte	0x03, 0x5f
        /*0032*/ 	.short	0x0101


	//----- nvinfo : EIATTR_VRC_CTA_INIT_COUNT
	.align		4
        /*0034*/ 	.byte	0x02, 0x4a
	.zero		1
	.zero		1


	//----- nvinfo : EIATTR_EXIT_INSTR_OFFSETS
	.align		4
        /*0038*/ 	.byte	0x04, 0x1c
        /*003a*/ 	.short	(.L_260 - .L_259)


	//   ....[0]....
.L_259:
        /*003c*/ 	.word	0x00000160


	//   ....[1]....
        /*0040*/ 	.word	0x000002b0


	//   ....[2]....
        /*0044*/ 	.word	0x00000340


	//----- nvinfo : EIATTR_MAX_THREADS
	.align		4
.L_260:
        /*0048*/ 	.byte	0x04, 0x05
        /*004a*/ 	.short	(.L_262 - .L_261)
.L_261:
        /*004c*/ 	.word	0x00000100
        /*0050*/ 	.word	0x00000001
        /*0054*/ 	.word	0x00000001


	//----- nvinfo : EIATTR_CRS_STACK_SIZE
	.align		4
.L_262:
        /*0058*/ 	.byte	0x04, 0x1e
        /*005a*/ 	.short	(.L_264 - .L_263)
.L_263:
        /*005c*/ 	.word	0x00000000


	//----- nvinfo : EIATTR_CBANK_PARAM_SIZE
	.align		4
.L_264:
        /*0060*/ 	.byte	0x03, 0x19
        /*0062*/ 	.short	0x0018


	//----- nvinfo : EIATTR_PARAM_CBANK
	.align		4
        /*0064*/ 	.byte	0x04, 0x0a
        /*0066*/ 	.short	(.L_266 - .L_265)
	.align		4
.L_265:
        /*0068*/ 	.word	index@(.nv.constant0._ZN3cub18CUB_300001_SM_10006detail8for_each13static_kernelINS2_12policy_hub_t12policy_500_tElN6thrust24THRUST_300001_SM_1000_NS8cuda_cub10__tabulate7functorINS7_10device_ptrIiEENS7_6system6detail7generic6detail22compute_sequence_valueIivEElEEEEvT0_T1_)
        /*006c*/ 	.short	0x0380
        /*006e*/ 	.short	0x0018


	//----- nvinfo : EIATTR_SW_WAR
	.align		4
.L_266:
        /*0070*/ 	.byte	0x04, 0x36
        /*0072*/ 	.short	(.L_268 - .L_267)
.L_267:
        /*0074*/ 	.word	0x00000008
.L_268:


//--------------------- .nv.info._ZN3cub18CUB_300001_SM_10006detail11EmptyKernelIvEEvv --------------------------
	.section	.nv.info._ZN3cub18CUB_300001_SM_10006detail11EmptyKernelIvEEvv,"",@"SHT_CUDA_INFO"
	.sectionflags	@""
	.align	4


	//----- nvinfo : EIATTR_CUDA_API_VERSION
	.align		4
        /*0000*/ 	.byte	0x04, 0x37
        /*0002*/ 	.short	(.L_270 - .L_269)
.L_269:
        /*0004*/ 	.word	0x00000082


	//----- nvinfo : EIATTR_SPARSE_MMA_MASK
	.align		4
.L_270:
        /*0008*/ 	.byte	0x03, 0x50
        /*000a*/ 	.short	0x0000


	//----- nvinfo : EIATTR_MAXREG_COUNT
	.align		4
        /*000c*/ 	.byte	0x03, 0x1b
        /*000e*/ 	.short	0x00ff


	//----- nvinfo : EIATTR_MERCURY_ISA_VERSION
	.align		4
        /*0010*/ 	.byte	0x03, 0x5f
        /*0012*/ 	.short	0x0101


	//----- nvinfo : EIATTR_VRC_CTA_INIT_COUNT
	.align		4
        /*0014*/ 	.byte	0x02, 0x4a
	.zero		1
	.zero		1


	//----- nvinfo : EIATTR_EXIT_INSTR_OFFSETS
	.align		4
        /*0018*/ 	.byte	0x04, 0x1c
        /*001a*/ 	.short	(.L_272 - .L_271)


	//   ....[0]....
.L_271:
        /*001c*/ 	.word	0x00000010


	//----- nvinfo : EIATTR_SW_WAR
	.align		4
.L_272:
        /*0020*/ 	.byte	0x04, 0x36
        /*0022*/ 	.short	(.L_274 - .L_273)
.L_273:
        /*0024*/ 	.word	0x00000008
.L_274:


//--------------------- .nv.info._Z6fnKernPiS_S_  --------------------------
	.section	.nv.info._Z6fnKernPiS_S_,"",@"SHT_CUDA_INFO"
	.sectionflags	@""
	.align	4


	//----- nvinfo : EIATTR_CUDA_API_VERSION
	.align		4
        /*0000*/ 	.byte	0x04, 0x37
        /*0002*/ 	.short	(.L_276 - .L_275)
.L_275:
        /*0004*/ 	.word	0x00000082


	//----- nvinfo : EIATTR_KPARAM_INFO
	.align		4
.L_276:
        /*0008*/ 	.byte	0x04, 0x17
        /*000a*/ 	.short	(.L_278 - .L_277)
.L_277:
        /*000c*/ 	.word	0x00000000
        /*0010*/ 	.short	0x0002
        /*0012*/ 	.short	0x0010
        /*0014*/ 	.byte	0x00, 0xf5, 0x21, 0x00


	//----- nvinfo : EIATTR_KPARAM_INFO
	.align		4
.L_278:
        /*0018*/ 	.byte	0x04, 0x17
        /*001a*/ 	.short	(.L_280 - .L_279)
.L_279:
        /*001c*/ 	.word	0x00000000
        /*0020*/ 	.short	0x0001
        /*0022*/ 	.short	0x0008
        /*0024*/ 	.byte	0x00, 0xf5, 0x21, 0x00


	//----- nvinfo : EIATTR_KPARAM_INFO
	.align		4
.L_280:
        /*0028*/ 	.byte	0x04, 0x17
        /*002a*/ 	.short	(.L_282 - .L_281)
.L_281:
        /*002c*/ 	.word	0x00000000
        /*0030*/ 	.short	0x0000
        /*0032*/ 	.short	0x0000
        /*0034*/ 	.byte	0x00, 0xf5, 0x21, 0x00


	//----- nvinfo : EIATTR_SPARSE_MMA_MASK
	.align		4
.L_282:
        /*0038*/ 	.byte	0x03, 0x50
        /*003a*/ 	.short	0x0000


	//----- nvinfo : EIATTR_MAXREG_COUNT
	.align		4
        /*003c*/ 	.byte	0x03, 0x1b
        /*003e*/ 	.short	0x00ff


	//----- nvinfo : EIATTR_MERCURY_ISA_VERSION
	.align		4
        /*0040*/ 	.byte	0x03, 0x5f
        /*0042*/ 	.short	0x0101


	//----- nvinfo : EIATTR_VRC_CTA_INIT_COUNT
	.align		4
        /*0044*/ 	.byte	0x02, 0x4a
	.zero		1
	.zero		1


	//----- nvinfo : EIATTR_EXIT_INSTR_OFFSETS
	.align		4
        /*0048*/ 	.byte	0x04, 0x1c
        /*004a*/ 	.short	(.L_284 - .L_283)


	//   ....[0]....
.L_283:
        /*004c*/ 	.word	0x000000c0


	//----- nvinfo : EIATTR_CBANK_PARAM_SIZE
	.align		4
.L_284:
        /*0050*/ 	.byte	0x03, 0x19
        /*0052*/ 	.short	0x0018


	//----- nvinfo : EIATTR_PARAM_CBANK
	.align		4
        /*0054*/ 	.byte	0x04, 0x0a
        /*0056*/ 	.short	(.L_286 - .L_285)
	.align		4
.L_285:
        /*0058*/ 	.word	index@(.nv.constant0._Z6fnKernPiS_S_)
        /*005c*/ 	.short	0x0380
        /*005e*/ 	.short	0x0018


	//----- nvinfo : EIATTR_SW_WAR
	.align		4
.L_286:
        /*0060*/ 	.byte	0x04, 0x36
        /*0062*/ 	.short	(.L_288 - .L_287)
.L_287:
        /*0064*/ 	.word	0x00000008
.L_288:


//--------------------- .nv.callgraph             --------------------------
	.section	.nv.callgraph,"",@"SHT_CUDA_CALLGRAPH"
	.align	4
	.sectionentsize	8
	.align		4
        /*0000*/ 	.word	0x00000000
	.align		4
        /*0004*/ 	.word	0xffffffff
	.align		4
        /*0008*/ 	.word	0x00000000
	.align		4
        /*000c*/ 	.word	0xfffffffe
	.align		4
        /*0010*/ 	.word	0x00000000
	.align		4
        /*0014*/ 	.word	0xfffffffd
	.align		4
        /*0018*/ 	.word	0x00000000
	.align		4
        /*001c*/ 	.word	0xfffffffc


//--------------------- .nv.constant4             --------------------------
	.section	.nv.constant4,"a",@progbits
	.align	8
	.align		8
.nv.constant4:
        /*0000*/ 	.dword	_ZN34_INTERNAL_a7ea4681_4_k_cu_934b7c7b4cuda3std3__45__cpo5beginE
	.align		8
        /*0008*/ 	.dword	_ZN34_INTERNAL_a7ea4681_4_k_cu_934b7c7b4cuda3std3__45__cpo3endE
	.align		8
        /*0010*/ 	.dword	_ZN34_INTERNAL_a7ea4681_4_k_cu_934b7c7b4cuda3std3__45__cpo6cbeginE
	.align		8
        /*0018*/ 	.dword	_ZN34_INTERNAL_a7ea4681_4_k_cu_934b7c7b4cuda3std3__45__cpo4cendE
	.align		8
        /*0020*/ 	.dword	_ZN34_INTERNAL_a7ea4681_4_k_cu_934b7c7b4cuda3std3__45__cpo6rbeginE
	.align		8
        /*0028*/ 	.dword	_ZN34_INTERNAL_a7ea4681_4_k_cu_934b7c7b4cuda3std3__45__cpo4rendE
	.align		8
        /*0030*/ 	.dword	_ZN34_INTERNAL_a7ea4681_4_k_cu_934b7c7b4cuda3std3__45__cpo7crbeginE
	.align		8
        /*0038*/ 	.dword	_ZN34_INTERNAL_a7ea4681_4_k_cu_934b7c7b4cuda3std3__45__cpo5crendE
	.align		8
        /*0040*/ 	.dword	_ZN34_INTERNAL_a7ea4681_4_k_cu_934b7c7b4cuda3std3__436_GLOBAL__N__a7ea4681_4_k_cu_934b7c7b6ignoreE
	.align		8
        /*0048*/ 	.dword	_ZN34_INTERNAL_a7ea4681_4_k_cu_934b7c7b4cuda3std3__419piecewise_constructE
	.align		8
        /*0050*/ 	.dword	_ZN34_INTERNAL_a7ea4681_4_k_cu_934b7c7b4cuda3std3__48in_placeE
	.align		8
        /*0058*/ 	.dword	_ZN34_INTERNAL_a7ea4681_4_k_cu_934b7c7b4cuda3std3__420unreachable_sentinelE
	.align		8
        /*0060*/ 	.dword	_ZN34_INTERNAL_a7ea4681_4_k_cu_934b7c7b4cuda3std3__47nulloptE
	.align		8
        /*0068*/ 	.dword	_ZN34_INTERNAL_a7ea4681_4_k_cu_934b7c7b4cuda3std3__48unexpectE
	.align		8
        /*0070*/ 	.dword	_ZN34_INTERNAL_a7ea4681_4_k_cu_934b7c7b4cuda3std6ranges3__45__cpo4swapE
	.align		8
        /*0078*/ 	.dword	_ZN34_INTERNAL_a7ea4681_4_k_cu_934b7c7b4cuda3std6ranges3__45__cpo9iter_moveE
	.align		8
        /*0080*/ 	.dword	_ZN34_INTERNAL_a7ea4681_4_k_cu_934b7c7b4cuda3std6ranges3__45__cpo5beginE
	.align		8
        /*0088*/ 	.dword	_ZN34_INTERNAL_a7ea4681_4_k_cu_934b7c7b4cuda3std6ranges3__45__cpo3endE
	.align		8
        /*0090*/ 	.dword	_ZN34_INTERNAL_a7ea4681_4_k_cu_934b7c7b4cuda3std6ranges3__45__cpo6cbeginE
	.align		8
        /*0098*/ 	.dword	_ZN34_INTERNAL_a7ea4681_4_k_cu_934b7c7b4cuda3std6ranges3__45__cpo4cendE
	.align		8
        /*00a0*/ 	.dword	_ZN34_INTERNAL_a7ea4681_4_k_cu_934b7c7b4cuda3std6ranges3__45__cpo7advanceE
	.align		8
        /*00a8*/ 	.dword	_ZN34_INTERNAL_a7ea4681_4_k_cu_934b7c7b4cuda3std6ranges3__45__cpo9iter_swapE
	.align		8
        /*00b0*/ 	.dword	_ZN34_INTERNAL_a7ea4681_4_k_cu_934b7c7b4cuda3std6ranges3__45__cpo4nextE
	.align		8
        /*00b8*/ 	.dword	_ZN34_INTERNAL_a7ea4681_4_k_cu_934b7c7b4cuda3std6ranges3__45__cpo4prevE
	.align		8
        /*00c0*/ 	.dword	_ZN34_INTERNAL_a7ea4681_4_k_cu_934b7c7b4cuda3std6ranges3__45__cpo4dataE
	.align		8
        /*00c8*/ 	.dword	_ZN34_INTERNAL_a7ea4681_4_k_cu_934b7c7b4cuda3std6ranges3__45__cpo5cdataE
	.align		8
        /*00d0*/ 	.dword	_ZN34_INTERNAL_a7ea4681_4_k_cu_934b7c7b4cuda3std6ranges3__45__cpo4sizeE
	.align		8
        /*00d8*/ 	.dword	_ZN34_INTERNAL_a7ea4681_4_k_cu_934b7c7b4cuda3std6ranges3__45__cpo5ssizeE
	.align		8
        /*00e0*/ 	.dword	_ZN34_INTERNAL_a7ea4681_4_k_cu_934b7c7b4cuda3std6ranges3__45__cpo8distanceE
	.align		8
        /*00e8*/ 	.dword	_ZN34_INTERNAL_a7ea4681_4_k_cu_934b7c7b6thrust24THRUST_300001_SM_1000_NS8cuda_cub3parE
	.align		8
        /*00f0*/ 	.dword	_ZN34_INTERNAL_a7ea4681_4_k_cu_934b7c7b6thrust24THRUST_300001_SM_1000_NS8cuda_cub10par_nosyncE
	.align		8
        /*00f8*/ 	.dword	_ZN34_INTERNAL_a7ea4681_4_k_cu_934b7c7b6thrust24THRUST_300001_SM_1000_NS6system6detail10sequential3seqE
	.align		8
        /*0100*/ 	.dword	_ZN34_INTERNAL_a7ea4681_4_k_cu_934b7c7b6thrust24THRUST_300001_SM_1000_NS6system3cpp3parE
	.align		8
        /*0108*/ 	.dword	_ZN34_INTERNAL_a7ea4681_4_k_cu_934b7c7b6thrust24THRUST_300001_SM_1000_NS12placeholders2_1E
	.align		8
        /*0110*/ 	.dword	_ZN34_INTERNAL_a7ea4681_4_k_cu_934b7c7b6thrust24THRUST_300001_SM_1000_NS12placeholders2_2E
	.align		8
        /*0118*/ 	.dword	_ZN34_INTERNAL_a7ea4681_4_k_cu_934b7c7b6thrust24THRUST_300001_SM_1000_NS12placeholders2_3E
	.align		8
        /*0120*/ 	.dword	_ZN34_INTERNAL_a7ea4681_4_k_cu_934b7c7b6thrust24THRUST_300001_SM_1000_NS12placeholders2_4E
	.align		8
        /*0128*/ 	.dword	_ZN34_INTERNAL_a7ea4681_4_k_cu_934b7c7b6thrust24THRUST_300001_SM_1000_NS12placeholders2_5E
	.align		8
        /*0130*/ 	.dword	_ZN34_INTERNAL_a7ea4681_4_k_cu_934b7c7b6thrust24THRUST_300001_SM_1000_NS12placeholders2_6E
	.align		8
        /*0138*/ 	.dword	_ZN34_INTERNAL_a7ea4681_4_k_cu_934b7c7b6thrust24THRUST_300001_SM_1000_NS12placeholders2_7E
	.align		8
        /*0140*/ 	.dword	_ZN34_INTERNAL_a7ea4681_4_k_cu_934b7c7b6thrust24THRUST_300001_SM_1000_NS12placeholders2_8E
	.align		8
        /*0148*/ 	.dword	_ZN34_INTERNAL_a7ea4681_4_k_cu_934b7c7b6thrust24THRUST_300001_SM_1000_NS12placeholders2_9E
	.align		8
        /*0150*/ 	.dword	_ZN34_INTERNAL_a7ea4681_4_k_cu_934b7c7b6thrust24THRUST_300001_SM_1000_NS12placeholders3_10E
	.align		8
        /*0158*/ 	.dword	_ZN34_INTERNAL_a7ea4681_4_k_cu_934b7c7b6thrust24THRUST_300001_SM_1000_NS3seqE
	.align		8
        /*0160*/ 	.dword	_ZN34_INTERNAL_a7ea4681_4_k_cu_934b7c7b6thrust24THRUST_300001_SM_1000_NS6deviceE


//--------------------- .text._ZN3cub18CUB_300001_SM_10006detail10radix_sort29DeviceRadixSortOnesweepKernelINS1_5radix10policy_hubIiiyE10Policy1000ELNS0_9SortOrderE0EiiyiiNS1_21identity_decomposer_tEEEvPT5_SB_PT3_PKSC_PT1_PKSG_PT2_PKSK_T4_iiT6_ --------------------------
	.section	.text._ZN3cub18CUB_300001_SM_10006detail10radix_sort29DeviceRadixSortOnesweepKernelINS1_5radix10policy_hubIiiyE10Policy1000ELNS0_9SortOrderE0EiiyiiNS1_21identity_decomposer_tEEEvPT5_SB_PT3_PKSC_PT1_PKSG_PT2_PKSK_T4_iiT6_,"ax",@progbits
	.align	128
        .global         _ZN3cub18CUB_300001_SM_10006detail10radix_sort29DeviceRadixSortOnesweepKernelINS1_5radix10policy_hubIiiyE10Policy1000ELNS0_9SortOrderE0EiiyiiNS1_21identity_decomposer_tEEEvPT5_SB_PT3_PKSC_PT1_PKSG_PT2_PKSK_T4_iiT6_
        .type           _ZN3cub18CUB_300001_SM_10006detail10radix_sort29DeviceRadixSortOnesweepKernelINS1_5radix10policy_hubIiiyE10Policy1000ELNS0_9SortOrderE0EiiyiiNS1_21identity_decomposer_tEEEvPT5_SB_PT3_PKSC_PT1_PKSG_PT2_PKSK_T4_iiT6_,@function
        .size           _ZN3cub18CUB_300001_SM_10006detail10radix_sort29DeviceRadixSortOnesweepKernelINS1_5radix10policy_hubIiiyE10Policy1000ELNS0_9SortOrderE0EiiyiiNS1_21identity_decomposer_tEEEvPT5_SB_PT3_PKSC_PT1_PKSG_PT2_PKSK_T4_iiT6_,(.L_x_308 - _ZN3cub18CUB_300001_SM_10006detail10radix_sort29DeviceRadixSortOnesweepKernelINS1_5radix10policy_hubIiiyE10Policy1000ELNS0_9SortOrderE0EiiyiiNS1_21identity_decomposer_tEEEvPT5_SB_PT3_PKSC_PT1_PKSG_PT2_PKSK_T4_iiT6_)
        .other          _ZN3cub18CUB_300001_SM_10006detail10radix_sort29DeviceRadixSortOnesweepKernelINS1_5radix10policy_hubIiiyE10Policy1000ELNS0_9SortOrderE0EiiyiiNS1_21identity_decomposer_tEEEvPT5_SB_PT3_PKSC_PT1_PKSG_PT2_PKSK_T4_iiT6_,@"STO_CUDA_ENTRY STV_DEFAULT"
_ZN3cub18CUB_300001_SM_10006detail10radix_sort29DeviceRadixSortOnesweepKernelINS1_5radix10policy_hubIiiyE10Policy1000ELNS0_9SortOrderE0EiiyiiNS1_21identity_decomposer_tEEEvPT5_SB_PT3_PKSC_PT1_PKSG_PT2_PKSK_T4_iiT6_:
.text._ZN3cub18CUB_300001_SM_10006detail10radix_sort29DeviceRadixSortOnesweepKernelINS1_5radix10policy_hubIiiyE10Policy1000ELNS0_9SortOrderE0EiiyiiNS1_21identity_decomposer_tEEEvPT5_SB_PT3_PKSC_PT1_PKSG_PT2_PKSK_T4_iiT6_:
[----:B------:R-:W-:Y:S01]  /*0000*/  LDC R1, c[0x0][0x37c] ;  /* 0x0000df00ff017b82 */ /* 0x000fe20000000800 */
[----:B------:R-:W0:Y:S01]  /*0010*/  S2R R3, SR_TID.X ;  /* 0x0000000000037919 */ /* 0x000e220000002100 */
[----:B------:R-:W-:Y:S01]  /*0020*/  MOV R7, 0x400 ;  /* 0x0000040000077802 */ /* 0x000fe20000000f00 */
[----:B------:R-:W1:Y:S01]  /*0030*/  LDCU.64 UR6, c[0x0][0x358] ;  /* 0x00006b00ff0677ac */ /* 0x000e620008000a00 */
[----:B------:R-:W-:Y:S01]  /*0040*/  BSSY.RECONVERGENT B0, `(.L_x_0) ;  /* 0x000000c000007945 */ /* 0x000fe20003800200 */
[----:B------:R-:W2:Y:S01]  /*0050*/  S2R R0, SR_CgaCtaId ;  /* 0x0000000000007919 */ /* 0x000ea20000008800 */
[----:B0-----:R-:W-:Y:S02]  /*0060*/  ISETP.NE.AND P0, PT, R3, RZ, PT ;  /* 0x000000ff0300720c */ /* 0x001fe40003f05270 */
[----:B--2---:R-:W-:-:S11]  /*0070*/  LEA R7, R0, R7, 0x18 ;  /* 0x0000000700077211 */ /* 0x004fd600078ec0ff */
[----:B-1----:R-:W-:Y:S05]  /*0080*/  @P0 BRA `(.L_x_1) ;  /* 0x00000000001c0947 */ /* 0x002fea0003800000 */
[----:B------:R-:W0:Y:S01]  /*0090*/  LDC.64 R4, c[0x0][0x388] ;  /* 0x0000e200ff047b82 */ /* 0x000e220000000a00 */
[----:B------:R-:W-:-:S05]  /*00a0*/  IMAD.MOV.U32 R9, RZ, RZ, 0x1 ;  /* 0x00000001ff097424 */ /* 0x000fca00078e00ff */
[----:B0-----:R-:W2:Y:S02]  /*00b0*/  ATOMG.E.ADD.STRONG.GPU PT, R4, desc[UR6][R4.64], R9 ;  /* 0x80000009040479a8 */ /* 0x001ea400081ef106 */
[----:B------:R-:W0:Y:S01]  /*00c0*/  S2UR UR5, SR_CgaCtaId ;  /* 0x00000000000579c3 */ /* 0x000e220000008800 */
[----:B------:R-:W-:Y:S02]  /*00d0*/  UMOV UR4, 0x400 ;  /* 0x0000040000047882 */ /* 0x000fe40000000000 */
[----:B0-----:R-:W-:-:S09]  /*00e0*/  ULEA UR4, UR5, UR4, 0x18 ;  /* 0x0000000405047291 */ /* 0x001fd2000f8ec0ff */
[----:B--2---:R0:W-:Y:S03]  /*00f0*/  STS [UR4+0x6600], R4 ;  /* 0x00660004ff007988 */ /* 0x0041e60008000804 */
.L_x_1:
[----:B------:R-:W-:Y:S05]  /*0100*/  BSYNC.RECONVERGENT B0 ;  /* 0x0000000000007941 */ /* 0x000fea0003800200 */
.L_x_0:
[----:B------:R-:W-:Y:S06]  /*0110*/  BAR.SYNC.DEFER_BLOCKING 0x0 ;  /* 0x0000000000007b1d */ /* 0x000fec0000010000 */
[----:B------:R-:W1:Y:S01]  /*0120*/  LDCU UR4, c[0x0][0x3c0] ;  /* 0x00007800ff0477ac */ /* 0x000e620008000800 */
[----:B------:R-:W2:Y:S01]  /*0130*/  S2R R24, SR_LANEID ;  /* 0x0000000000187919 */ /* 0x000ea20000000000 */
[----:B------:R-:W3:Y:S02]  /*0140*/  LDS R42, [R7+0x6600] ;  /* 0x00660000072a7984 */ /* 0x000ee40000000800 */
[----:B---3--:R-:W-:-:S04]  /*0150*/  IMAD R0, R42, 0x1980, RZ ;  /* 0x000019802a007824 */ /* 0x008fc800078e02ff */
[----:B------:R-:W-:Y:S01]  /*0160*/  VIADD R47, R0, 0x1980 ;  /* 0x00001980002f7836 */ /* 0x000fe20000000000 */
[----:B------:R-:W-:-:S04]  /*0170*/  SHF.R.S32.HI R9, RZ, 0x1f, R0 ;  /* 0x0000001fff097819 */ /* 0x000fc80000011400 */
[----:B-1----:R-:W-:-:S13]  /*0180*/  ISETP.GT.AND P0, PT, R47, UR4, PT ;  /* 0x000000042f007c0c */ /* 0x002fda000bf04270 */
[----:B--2---:R-:W-:Y:S05]  /*0190*/  @P0 BRA `(.L_x_2) ;  /* 0x0000000000680947 */ /* 0x004fea0003800000 */
[----:B------:R-:W1:Y:S01]  /*01a0*/  LDCU.64 UR4, c[0x0][0x3a8] ;  /* 0x00007500ff0477ac */ /* 0x000e620008000a00 */
[C---:B0-----:R-:W-:Y:S02]  /*01b0*/  LOP3.LUT R4, R3.reuse, 0x1f, RZ, 0xc0, !PT ;  /* 0x0000001f03047812 */ /* 0x041fe400078ec0ff */
[----:B------:R-:W-:-:S05]  /*01c0*/  LOP3.LUT R41, R3, 0x3e0, RZ, 0xc0, !PT ;  /* 0x000003e003297812 */ /* 0x000fca00078ec0ff */
[----:B------:R-:W-:-:S05]  /*01d0*/  IMAD R5, R41, 0x11, R4 ;  /* 0x0000001129057824 */ /* 0x000fca00078e0204 */
[----:B------:R-:W-:-:S05]  /*01e0*/  IADD3 R5, P0, PT, R0, R5, RZ ;  /* 0x0000000500057210 */ /* 0x000fca0007f1e0ff */
[----:B------:R-:W-:Y:S01]  /*01f0*/  IMAD.X R0, RZ, RZ, R9, P0 ;  /* 0x000000ffff007224 */ /* 0x000fe200000e0609 */
[----:B-1----:R-:W-:-:S04]  /*0200*/  LEA R8, P0, R5, UR4, 0x2 ;  /* 0x0000000405087c11 */ /* 0x002fc8000f8010ff */
[----:B------:R-:W-:-:S05]  /*0210*/  LEA.HI.X R9, R5, UR5, R0, 0x2, P0 ;  /* 0x0000000505097c11 */ /* 0x000fca00080f1400 */
[----:B------:R0:W5:Y:S04]  /*0220*/  LDG.E R28, desc[UR6][R8.64] ;  /* 0x00000006081c7981 */ /* 0x000168000c1e1900 */
        /* <DEDUP_REMOVED lines=15> */
[----:B------:R0:W5:Y:S01]  /*0320*/  LDG.E R46, desc[UR6][R8.64+0x800] ;  /* 0x00080006082e7981 */ /* 0x000162000c1e1900 */
[----:B------:R-:W-:Y:S05]  /*0330*/  BRA `(.L_x_3) ;  /* 0x0000000400307947 */ /* 0x000fea0003800000 */
.L_x_2:
[----:B------:R-:W1:Y:S01]  /*0340*/  LDCU.64 UR8, c[0x0][0x3a8] ;  /* 0x00007500ff0877ac */ /* 0x000e620008000a00 */
[C---:B0-----:R-:W-:Y:S01]  /*0350*/  LOP3.LUT R4, R3.reuse, 0x1f, RZ, 0xc0, !PT ;  /* 0x0000001f03047812 */ /* 0x041fe200078ec0ff */
[----:B------:R-:W-:Y:S01]  /*0360*/  IMAD.MOV.U32 R28, RZ, RZ, 0x7fffffff ;  /* 0x7fffffffff1c7424 */ /* 0x000fe200078e00ff */
[----:B------:R-:W-:Y:S02]  /*0370*/  LOP3.LUT R41, R3, 0x3e0, RZ, 0xc0, !PT ;  /* 0x000003e003297812 */ /* 0x000fe400078ec0ff */
[----:B------:R-:W-:-:S03]  /*0380*/  IADD3 R5, PT, PT, -R0, UR4, RZ ;  /* 0x0000000400057c10 */ /* 0x000fc6000fffe1ff */
[----:B------:R-:W-:-:S04]  /*0390*/  IMAD R10, R41, 0x11, R4 ;  /* 0x00000011290a7824 */ /* 0x000fc800078e0204 */
[----:B------:R-:W-:Y:S01]  /*03a0*/  VIADD R8, R10, 0x40 ;  /* 0x000000400a087836 */ /* 0x000fe20000000000 */
[----:B------:R-:W-:Y:S01]  /*03b0*/  IADD3 R11, P0, PT, R0, R10, RZ ;  /* 0x0000000a000b7210 */ /* 0x000fe20007f1e0ff */
[C---:B------:R-:W-:Y:S01]  /*03c0*/  VIADD R0, R10.reuse, 0x60 ;  /* 0x000000600a007836 */ /* 0x040fe20000000000 */
[CC--:B------:R-:W-:Y:S01]  /*03d0*/  ISETP.GE.AND P2, PT, R10.reuse, R5.reuse, PT ;  /* 0x000000050a00720c */ /* 0x0c0fe20003f46270 */
[----:B------:R-:W-:Y:S01]  /*03e0*/  VIADD R6, R10, 0x20 ;  /* 0x000000200a067836 */ /* 0x000fe20000000000 */
[-C--:B------:R-:W-:Y:S01]  /*03f0*/  ISETP.GE.AND P4, PT, R8, R5.reuse, PT ;  /* 0x000000050800720c */ /* 0x080fe20003f86270 */
[----:B------:R-:W-:Y:S01]  /*0400*/  IMAD.X R12, RZ, RZ, R9, P0 ;  /* 0x000000ffff0c7224 */ /* 0x000fe200000e0609 */
[-C--:B------:R-:W-:Y:S01]  /*0410*/  ISETP.GE.AND P5, PT, R0, R5.reuse, PT ;  /* 0x000000050000720c */ /* 0x080fe20003fa6270 */
[----:B------:R-:W-:Y:S01]  /*0420*/  VIADD R0, R10, 0xa0 ;  /* 0x000000a00a007836 */ /* 0x000fe20000000000 */
[C---:B-1----:R-:W-:Y:S02]  /*0430*/  LEA R8, P0, R11.reuse, UR8, 0x2 ;  /* 0x000000080b087c11 */ /* 0x042fe4000f8010ff */
[----:B------:R-:W-:Y:S01]  /*0440*/  ISETP.GE.AND P3, PT, R6, R5, PT ;  /* 0x000000050600720c */ /* 0x000fe20003f66270 */
[----:B------:R-:W-:Y:S01]  /*0450*/  VIADD R6, R10, 0x80 ;  /* 0x000000800a067836 */ /* 0x000fe20000000000 */
[----:B------:R-:W-:-:S02]  /*0460*/  LEA.HI.X R9, R11, UR9, R12, 0x2, P0 ;  /* 0x000000090b097c11 */ /* 0x000fc400080f140c */
[-C--:B------:R-:W-:Y:S01]  /*0470*/  ISETP.GE.AND P0, PT, R0, R5.reuse, PT ;  /* 0x000000050000720c */ /* 0x080fe20003f06270 */
[----:B------:R-:W-:Y:S01]  /*0480*/  VIADD R0, R10, 0xe0 ;  /* 0x000000e00a007836 */ /* 0x000fe20000000000 */
[-C--:B------:R-:W-:Y:S01]  /*0490*/  ISETP.GE.AND P6, PT, R6, R5.reuse, PT ;  /* 0x000000050600720c */ /* 0x080fe20003fc6270 */
[----:B------:R1:W5:Y:S01]  /*04a0*/  @!P2 LDG.E R28, desc[UR6][R8.64] ;  /* 0x00000006081ca981 */ /* 0x000362000c1e1900 */
[----:B------:R-:W-:Y:S02]  /*04b0*/  IMAD.MOV.U32 R29, RZ, RZ, 0x7fffffff ;  /* 0x7fffffffff1d7424 */ /* 0x000fe400078e00ff */
[-C--:B------:R-:W-:Y:S01]  /*04c0*/  ISETP.GE.AND P2, PT, R0, R5.reuse, PT ;  /* 0x000000050000720c */ /* 0x080fe20003f46270 */
[C---:B------:R-:W-:Y:S02]  /*04d0*/  VIADD R0, R10.reuse, 0x100 ;  /* 0x000001000a007836 */ /* 0x040fe40000000000 */
[----:B------:R-:W-:Y:S01]  /*04e0*/  VIADD R6, R10, 0xc0 ;  /* 0x000000c00a067836 */ /* 0x000fe20000000000 */
[----:B------:R1:W5:Y:S01]  /*04f0*/  @!P3 LDG.E R29, desc[UR6][R8.64+0x80] ;  /* 0x00008006081db981 */ /* 0x000362000c1e1900 */
[----:B------:R-:W-:Y:S01]  /*0500*/  IMAD.MOV.U32 R31, RZ, RZ, 0x7fffffff ;  /* 0x7fffffffff1f7424 */ /* 0x000fe200078e00ff */
[-C--:B------:R-:W-:Y:S01]  /*0510*/  ISETP.GE.AND P3, PT, R0, R5.reuse, PT ;  /* 0x000000050000720c */ /* 0x080fe20003f66270 */
[----:B------:R-:W-:Y:S01]  /*0520*/  VIADD R0, R10, 0x140 ;  /* 0x000001400a007836 */ /* 0x000fe20000000000 */
[----:B------:R-:W-:Y:S01]  /*0530*/  ISETP.GE.AND P1, PT, R6, R5, PT ;  /* 0x000000050600720c */ /* 0x000fe20003f26270 */
[----:B------:R-:W-:-:S02]  /*0540*/  IMAD.MOV.U32 R32, RZ, RZ, 0x7fffffff ;  /* 0x7fffffffff207424 */ /* 0x000fc400078e00ff */
[----:B------:R1:W5:Y:S01]  /*0550*/  @!P5 LDG.E R31, desc[UR6][R8.64+0x180] ;  /* 0x00018006081fd981 */ /* 0x000362000c1e1900 */
[-C--:B------:R-:W-:Y:S01]  /*0560*/  ISETP.GE.AND P5, PT, R0, R5.reuse, PT ;  /* 0x000000050000720c */ /* 0x080fe20003fa6270 */
[C---:B------:R-:W-:Y:S02]  /*0570*/  VIADD R0, R10.reuse, 0x160 ;  /* 0x000001600a007836 */ /* 0x040fe40000000000 */
[----:B------:R-:W-:Y:S01]  /*0580*/  IMAD.MOV.U32 R30, RZ, RZ, 0x7fffffff ;  /* 0x7fffffffff1e7424 */ /* 0x000fe200078e00ff */
[----:B------:R1:W5:Y:S01]  /*0590*/  @!P6 LDG.E R32, desc[UR6][R8.64+0x200] ;  /* 0x000200060820e981 */ /* 0x000362000c1e1900 */
[----:B------:R-:W-:Y:S01]  /*05a0*/  VIADD R6, R10, 0x120 ;  /* 0x000001200a067836 */ /* 0x000fe20000000000 */
[-C--:B------:R-:W-:Y:S01]  /*05b0*/  ISETP.GE.AND P6, PT, R0, R5.reuse, PT ;  /* 0x000000050000720c */ /* 0x080fe20003fc6270 */
[----:B------:R-:W-:Y:S02]  /*05c0*/  IMAD.MOV.U32 R34, RZ, RZ, 0x7fffffff ;  /* 0x7fffffffff227424 */ /* 0x000fe400078e00ff */
[----:B------:R-:W-:Y:S01]  /*05d0*/  VIADD R0, R10, 0x1a0 ;  /* 0x000001a00a007836 */ /* 0x000fe20000000000 */
[----:B------:R1:W5:Y:S01]  /*05e0*/  @!P4 LDG.E R30, desc[UR6][R8.64+0x100] ;  /* 0x00010006081ec981 */ /* 0x000362000c1e1900 */
[----:B------:R-:W-:Y:S01]  /*05f0*/  ISETP.GE.AND P4, PT, R6, R5, PT ;  /* 0x000000050600720c */ /* 0x000fe20003f86270 */
[----:B------:R-:W-:-:S02]  /*0600*/  IMAD.MOV.U32 R33, RZ, RZ, 0x7fffffff ;  /* 0x7fffffffff217424 */ /* 0x000fc400078e00ff */
[----:B------:R1:W5:Y:S01]  /*0610*/  @!P1 LDG.E R34, desc[UR6][R8.64+0x300] ;  /* 0x0003000608229981 */ /* 0x000362000c1e1900 */
[----:B------:R-:W-:Y:S01]  /*0620*/  IMAD.MOV.U32 R35, RZ, RZ, 0x7fffffff ;  /* 0x7fffffffff237424 */ /* 0x000fe200078e00ff */
[-C--:B------:R-:W-:Y:S01]  /*0630*/  ISETP.GE.AND P1, PT, R0, R5.reuse, PT ;  /* 0x000000050000720c */ /* 0x080fe20003f26270 */
[C---:B------:R-:W-:Y:S01]  /*0640*/  VIADD R6, R10.reuse, 0x180 ;  /* 0x000001800a067836 */ /* 0x040fe20000000000 */
[----:B------:R1:W5:Y:S01]  /*0650*/  @!P0 LDG.E R33, desc[UR6][R8.64+0x280] ;  /* 0x0002800608218981 */ /* 0x000362000c1e1900 */
[----:B------:R-:W-:Y:S02]  /*0660*/  VIADD R0, R10, 0x1c0 ;  /* 0x000001c00a007836 */ /* 0x000fe40000000000 */
[----:B------:R-:W-:Y:S01]  /*0670*/  IMAD.MOV.U32 R36, RZ, RZ, 0x7fffffff ;  /* 0x7fffffffff247424 */ /* 0x000fe200078e00ff */
[----:B------:R1:W5:Y:S01]  /*0680*/  @!P2 LDG.E R35, desc[UR6][R8.64+0x380] ;  /* 0x000380060823a981 */ /* 0x000362000c1e1900 */
[----:B------:R-:W-:Y:S01]  /*0690*/  IMAD.MOV.U32 R37, RZ, RZ, 0x7fffffff ;  /* 0x7fffffffff257424 */ /* 0x000fe200078e00ff */
[-C--:B------:R-:W-:Y:S01]  /*06a0*/  ISETP.GE.AND P0, PT, R6, R5.reuse, PT ;  /* 0x000000050600720c */ /* 0x080fe20003f06270 */
[----:B------:R-:W-:Y:S01]  /*06b0*/  VIADD R6, R10, 0x1e0 ;  /* 0x000001e00a067836 */ /* 0x000fe20000000000 */
[-C--:B------:R-:W-:Y:S01]  /*06c0*/  ISETP.GE.AND P2, PT, R0, R5.reuse, PT ;  /* 0x000000050000720c */ /* 0x080fe20003f46270 */
[----:B------:R-:W-:Y:S01]  /*06d0*/  VIADD R0, R10, 0x200 ;  /* 0x000002000a007836 */ /* 0x000fe20000000000 */
[----:B------:R1:W5:Y:S02]  /*06e0*/  @!P3 LDG.E R36, desc[UR6][R8.64+0x400] ;  /* 0x000400060824b981 */ /* 0x000364000c1e1900 */
[----:B------:R-:W-:-:S02]  /*06f0*/  ISETP.GE.AND P3, PT, R6, R5, PT ;  /* 0x000000050600720c */ /* 0x000fc40003f66270 */
[----:B------:R1:W5:Y:S01]  /*0700*/  @!P4 LDG.E R37, desc[UR6][R8.64+0x480] ;  /* 0x000480060825c981 */ /* 0x000362000c1e1900 */
[----:B------:R-:W-:Y:S01]  /*0710*/  ISETP.GE.AND P4, PT, R0, R5, PT ;  /* 0x000000050000720c */ /* 0x000fe20003f86270 */
[----:B------:R-:W-:Y:S02]  /*0720*/  IMAD.MOV.U32 R38, RZ, RZ, 0x7fffffff ;  /* 0x7fffffffff267424 */ /* 0x000fe400078e00ff */
[----:B------:R-:W-:Y:S02]  /*0730*/  IMAD.MOV.U32 R39, RZ, RZ, 0x7fffffff ;  /* 0x7fffffffff277424 */ /* 0x000fe400078e00ff */
[----:B------:R-:W-:Y:S02]  /*0740*/  IMAD.MOV.U32 R40, RZ, RZ, 0x7fffffff ;  /* 0x7fffffffff287424 */ /* 0x000fe400078e00ff */
[----:B------:R-:W-:Y:S01]  /*0750*/  IMAD.MOV.U32 R43, RZ, RZ, 0x7fffffff ;  /* 0x7fffffffff2b7424 */ /* 0x000fe200078e00ff */
[----:B------:R1:W5:Y:S01]  /*0760*/  @!P5 LDG.E R38, desc[UR6][R8.64+0x500] ;  /* 0x000500060826d981 */ /* 0x000362000c1e1900 */
[----:B------:R-:W-:-:S02]  /*0770*/  IMAD.MOV.U32 R44, RZ, RZ, 0x7fffffff ;  /* 0x7fffffffff2c7424 */ /* 0x000fc400078e00ff */
[----:B------:R-:W-:Y:S01]  /*0780*/  IMAD.MOV.U32 R45, RZ, RZ, 0x7fffffff ;  /* 0x7fffffffff2d7424 */ /* 0x000fe200078e00ff */
[----:B------:R1:W5:Y:S01]  /*0790*/  @!P6 LDG.E R39, desc[UR6][R8.64+0x580] ;  /* 0x000580060827e981 */ /* 0x000362000c1e1900 */
[----:B------:R-:W-:-:S03]  /*07a0*/  IMAD.MOV.U32 R46, RZ, RZ, 0x7fffffff ;  /* 0x7fffffffff2e7424 */ /* 0x000fc600078e00ff */
[----:B------:R1:W5:Y:S04]  /*07b0*/  @!P0 LDG.E R40, desc[UR6][R8.64+0x600] ;  /* 0x0006000608288981 */ /* 0x000368000c1e1900 */
[----:B------:R1:W5:Y:S04]  /*07c0*/  @!P1 LDG.E R43, desc[UR6][R8.64+0x680] ;  /* 0x00068006082b9981 */ /* 0x000368000c1e1900 */
[----:B------:R1:W5:Y:S04]  /*07d0*/  @!P2 LDG.E R44, desc[UR6][R8.64+0x700] ;  /* 0x00070006082ca981 */ /* 0x000368000c1e1900 */
[----:B------:R1:W5:Y:S04]  /*07e0*/  @!P3 LDG.E R45, desc[UR6][R8.64+0x780] ;  /* 0x00078006082db981 */ /* 0x000368000c1e1900 */
[----:B------:R1:W5:Y:S02]  /*07f0*/  @!P4 LDG.E R46, desc[UR6][R8.64+0x800] ;  /* 0x00080006082ec981 */ /* 0x000364000c1e1900 */
.L_x_3:
[----:B------:R-:W-:Y:S01]  /*0800*/  VIMNMX R5, PT, PT, R24, 0xe0, !PT ;  /* 0x000000e018057848 */ /* 0x000fe20007fe0100 */
[----:B------:R-:W2:Y:S01]  /*0810*/  LDCU UR4, c[0x0][0x3c8] ;  /* 0x00007900ff0477ac */ /* 0x000ea20008000800 */
[----:B------:R-:W-:Y:S01]  /*0820*/  SHF.R.U32.HI R0, RZ, 0x5, R3 ;  /* 0x00000005ff007819 */ /* 0x000fe20000011603 */
[----:B------:R-:W-:Y:S01]  /*0830*/  BSSY.RECONVERGENT B0, `(.L_x_4) ;  /* 0x0000025000007945 */ /* 0x000fe20003800200 */
[--C-:B------:R-:W-:Y:S01]  /*0840*/  IADD3 R5, PT, PT, R5, 0x1f, -R24.reuse ;  /* 0x0000001f05057810 */ /* 0x100fe20007ffe818 */
[----:B------:R-:W-:Y:S01]  /*0850*/  UMOV UR5, 0xffffffff ;  /* 0xffffffff00057882 */ /* 0x000fe20000000000 */
[----:B01----:R-:W-:Y:S02]  /*0860*/  IMAD.MOV.U32 R8, RZ, RZ, R24 ;  /* 0x000000ffff087224 */ /* 0x003fe400078e0018 */
[C---:B------:R-:W-:Y:S01]  /*0870*/  ISETP.GE.U32.AND P0, PT, R5.reuse, 0x1e0, PT ;  /* 0x000001e00500780c */ /* 0x040fe20003f06070 */
[----:B------:R-:W-:Y:S01]  /*0880*/  IMAD.SHL.U32 R0, R0, 0x400, RZ ;  /* 0x0000040000007824 */ /* 0x000fe200078e00ff */
[----:B------:R-:W-:-:S04]  /*0890*/  LEA.HI R6, R5, 0x1, RZ, 0x1b ;  /* 0x0000000105067811 */ /* 0x000fc800078fd8ff */
[----:B------:R-:W-:-:S04]  /*08a0*/  LOP3.LUT R9, R6, 0xf, RZ, 0xc0, !PT ;  /* 0x0000000f06097812 */ /* 0x000fc800078ec0ff */
[----:B------:R-:W-:Y:S01]  /*08b0*/  ISETP.NE.AND P1, PT, R9, RZ, PT ;  /* 0x000000ff0900720c */ /* 0x000fe20003f25270 */
[----:B--2---:R-:W-:Y:S02]  /*08c0*/  USHF.L.U32 UR4, UR5, UR4, URZ ;  /* 0x0000000405047299 */ /* 0x004fe400080006ff */
[----:B------:R-:W-:Y:S10]  /*08d0*/  @!P0 BRA `(.L_x_5) ;  /* 0x0000000000688947 */ /* 0x000ff40003800000 */
[----:B------:R-:W-:Y:S01]  /*08e0*/  IMAD R10, R24, 0x4, R0 ;  /* 0x00000004180a7824 */ /* 0x000fe200078e0200 */
[----:B------:R-:W-:Y:S01]  /*08f0*/  LOP3.LUT R5, R6, 0xffffff0, RZ, 0xc0, !PT ;  /* 0x0ffffff006057812 */ /* 0x000fe200078ec0ff */
[----:B------:R-:W-:-:S03]  /*0900*/  IMAD.MOV.U32 R8, RZ, RZ, R24 ;  /* 0x000000ffff087224 */ /* 0x000fc600078e0018 */
[----:B------:R-:W-:Y:S01]  /*0910*/  IADD3 R10, PT, PT, R10, 0x400, R7 ;  /* 0x000004000a0a7810 */ /* 0x000fe20007ffe007 */
[----:B------:R-:W-:-:S07]  /*0920*/  IMAD.MOV R5, RZ, RZ, -R5 ;  /* 0x000000ffff057224 */ /* 0x000fce00078e0a05 */
.L_x_6:
[----:B------:R-:W-:Y:S01]  /*0930*/  VIADD R5, R5, 0x10 ;  /* 0x0000001005057836 */ /* 0x000fe20000000000 */
[----:B------:R-:W-:Y:S01]  /*0940*/  STS [R10+-0x400], RZ ;  /* 0xfffc00ff0a007388 */ /* 0x000fe20000000800 */
[----:B------:R-:W-:-:S03]  /*0950*/  VIADD R8, R8, 0x200 ;  /* 0x0000020008087836 */ /* 0x000fc60000000000 */
[----:B------:R-:W-:Y:S01]  /*0960*/  ISETP.NE.AND P0, PT, R5, RZ, PT ;  /* 0x000000ff0500720c */ /* 0x000fe20003f05270 */
[----:B------:R-:W-:Y:S04]  /*0970*/  STS [R10+-0x380], RZ ;  /* 0xfffc80ff0a007388 */ /* 0x000fe80000000800 */
[----:B------:R-:W-:Y:S04]  /*0980*/  STS [R10+-0x300], RZ ;  /* 0xfffd00ff0a007388 */ /* 0x000fe80000000800 */
[----:B------:R-:W-:Y:S04]  /*0990*/  STS [R10+-0x280], RZ ;  /* 0xfffd80ff0a007388 */ /* 0x000fe80000000800 */
[----:B------:R-:W-:Y:S04]  /*09a0*/  STS [R10+-0x200], RZ ;  /* 0xfffe00ff0a007388 */ /* 0x000fe80000000800 */
[----:B------:R-:W-:Y:S04]  /*09b0*/  STS [R10+-0x180], RZ ;  /* 0xfffe80ff0a007388 */ /* 0x000fe80000000800 */
[----:B------:R-:W-:Y:S04]  /*09c0*/  STS [R10+-0x100], RZ ;  /* 0xffff00ff0a007388 */ /* 0x000fe80000000800 */
[----:B------:R-:W-:Y:S04]  /*09d0*/  STS [R10+-0x80], RZ ;  /* 0xffff80ff0a007388 */ /* 0x000fe80000000800 */
[----:B------:R-:W-:Y:S04]  /*09e0*/  STS [R10], RZ ;  /* 0x000000ff0a007388 */ /* 0x000fe80000000800 */
[----:B------:R-:W-:Y:S04]  /*09f0*/  STS [R10+0x80], RZ ;  /* 0x000080ff0a007388 */ /* 0x000fe80000000800 */
[----:B------:R-:W-:Y:S04]  /*0a00*/  STS [R10+0x100], RZ ;  /* 0x000100ff0a007388 */ /* 0x000fe80000000800 */
[----:B------:R-:W-:Y:S04]  /*0a10*/  STS [R10+0x180], RZ ;  /* 0x000180ff0a007388 */ /* 0x000fe80000000800 */
[----:B------:R-:W-:Y:S04]  /*0a20*/  STS [R10+0x200], RZ ;  /* 0x000200ff0a007388 */ /* 0x000fe80000000800 */
[----:B------:R-:W-:Y:S04]  /*0a30*/  STS [R10+0x280], RZ ;  /* 0x000280ff0a007388 */ /* 0x000fe80000000800 */
[----:B------:R-:W-:Y:S04]  /*0a40*/  STS [R10+0x300], RZ ;  /* 0x000300ff0a007388 */ /* 0x000fe80000000800 */
[----:B------:R0:W-:Y:S02]  /*0a50*/  STS [R10+0x380], RZ ;  /* 0x000380ff0a007388 */ /* 0x0001e40000000800 */
[----:B0-----:R-:W-:Y:S01]  /*0a60*/  VIADD R10, R10, 0x800 ;  /* 0x000008000a0a7836 */ /* 0x001fe20000000000 */
[----:B------:R-:W-:Y:S06]  /*0a70*/  @P0 BRA `(.L_x_6) ;  /* 0xfffffffc00ac0947 */ /* 0x000fec000383ffff */
.L_x_5:
[----:B------:R-:W-:Y:S05]  /*0a80*/  BSYNC.RECONVERGENT B0 ;  /* 0x0000000000007941 */ /* 0x000fea0003800200 */
.L_x_4:
[----:B------:R-:W-:Y:S01]  /*0a90*/  BSSY.RECONVERGENT B0, `(.L_x_7) ;  /* 0x0000026000007945 */ /* 0x000fe20003800200 */
[----:B------:R-:W-:-:S03]  /*0aa0*/  IMAD.IADD R5, R7, 0x1, R0 ;  /* 0x0000000107057824 */ /* 0x000fc600078e0200 */
[----:B------:R-:W-:Y:S05]  /*0ab0*/  @!P1 BRA `(.L_x_8) ;  /* 0x00000000008c9947 */ /* 0x000fea0003800000 */
[----:B------:R-:W-:Y:S01]  /*0ac0*/  ISETP.GE.U32.AND P0, PT, R9, 0x8, PT ;  /* 0x000000080900780c */ /* 0x000fe20003f06070 */
[----:B------:R-:W-:Y:S01]  /*0ad0*/  BSSY.RECONVERGENT B1, `(.L_x_9) ;  /* 0x000000e000017945 */ /* 0x000fe20003800200 */
[----:B------:R-:W-:-:S04]  /*0ae0*/  LOP3.LUT R10, R6, 0x7, RZ, 0xc0, !PT ;  /* 0x00000007060a7812 */ /* 0x000fc800078ec0ff */
[----:B------:R-:W-:-:S07]  /*0af0*/  ISETP.NE.AND P1, PT, R10, RZ, PT ;  /* 0x000000ff0a00720c */ /* 0x000fce0003f25270 */
[----:B------:R-:W-:Y:S06]  /*0b00*/  @!P0 BRA `(.L_x_10) ;  /* 0x0000000000288947 */ /* 0x000fec0003800000 */
[C---:B------:R-:W-:Y:S02]  /*0b10*/  IMAD R9, R8.reuse, 0x4, R5 ;  /* 0x0000000408097824 */ /* 0x040fe400078e0205 */
[----:B------:R-:W-:-:S03]  /*0b20*/  VIADD R8, R8, 0x100 ;  /* 0x0000010008087836 */ /* 0x000fc60000000000 */
[----:B------:R0:W-:Y:S04]  /*0b30*/  STS [R9], RZ ;  /* 0x000000ff09007388 */ /* 0x0001e80000000800 */
[----:B------:R0:W-:Y:S04]  /*0b40*/  STS [R9+0x80], RZ ;  /* 0x000080ff09007388 */ /* 0x0001e80000000800 */
[----:B------:R0:W-:Y:S04]  /*0b50*/  STS [R9+0x100], RZ ;  /* 0x000100ff09007388 */ /* 0x0001e80000000800 */
[----:B------:R0:W-:Y:S04]  /*0b60*/  STS [R9+0x180], RZ ;  /* 0x000180ff09007388 */ /* 0x0001e80000000800 */
[----:B------:R0:W-:Y:S04]  /*0b70*/  STS [R9+0x200], RZ ;  /* 0x000200ff09007388 */ /* 0x0001e80000000800 */
[----:B------:R0:W-:Y:S04]  /*0b80*/  STS [R9+0x280], RZ ;  /* 0x000280ff09007388 */ /* 0x0001e80000000800 */
[----:B------:R0:W-:Y:S04]  /*0b90*/  STS [R9+0x300], RZ ;  /* 0x000300ff09007388 */ /* 0x0001e80000000800 */
[----:B------:R0:W-:Y:S02]  /*0ba0*/  STS [R9+0x380], RZ ;  /* 0x000380ff09007388 */ /* 0x0001e40000000800 */
.L_x_10:
[----:B------:R-:W-:Y:S05]  /*0bb0*/  BSYNC.RECONVERGENT B1 ;  /* 0x0000000000017941 */ /* 0x000fea0003800200 */
.L_x_9:
[----:B------:R-:W-:Y:S05]  /*0bc0*/  @!P1 BRA `(.L_x_8) ;  /* 0x0000000000489947 */ /* 0x000fea0003800000 */
[----:B------:R-:W-:Y:S02]  /*0bd0*/  ISETP.GE.U32.AND P0, PT, R10, 0x4, PT ;  /* 0x000000040a00780c */ /* 0x000fe40003f06070 */
[----:B------:R-:W-:-:S04]  /*0be0*/  LOP3.LUT R6, R6, 0x3, RZ, 0xc0, !PT ;  /* 0x0000000306067812 */ /* 0x000fc800078ec0ff */
[----:B------:R-:W-:-:S07]  /*0bf0*/  ISETP.NE.AND P1, PT, R6, RZ, PT ;  /* 0x000000ff0600720c */ /* 0x000fce0003f25270 */
[C---:B0-----:R-:W-:Y:S02]  /*0c00*/  @P0 IMAD R9, R8.reuse, 0x4, R5 ;  /* 0x0000000408090824 */ /* 0x041fe400078e0205 */
[----:B------:R-:W-:-:S03]  /*0c10*/  @P0 VIADD R8, R8, 0x80 ;  /* 0x0000008008080836 */ /* 0x000fc60000000000 */
[----:B------:R1:W-:Y:S04]  /*0c20*/  @P0 STS [R9], RZ ;  /* 0x000000ff09000388 */ /* 0x0003e80000000800 */
[----:B------:R1:W-:Y:S04]  /*0c30*/  @P0 STS [R9+0x80], RZ ;  /* 0x000080ff09000388 */ /* 0x0003e80000000800 */
[----:B------:R1:W-:Y:S04]  /*0c40*/  @P0 STS [R9+0x100], RZ ;  /* 0x000100ff09000388 */ /* 0x0003e80000000800 */
[----:B------:R1:W-:Y:S01]  /*0c50*/  @P0 STS [R9+0x180], RZ ;  /* 0x000180ff09000388 */ /* 0x0003e20000000800 */
[----:B------:R-:W-:Y:S05]  /*0c60*/  @!P1 BRA `(.L_x_8) ;  /* 0x0000000000209947 */ /* 0x000fea0003800000 */
[----:B------:R-:W-:Y:S02]  /*0c70*/  IMAD R0, R8, 0x4, R0 ;  /* 0x0000000408007824 */ /* 0x000fe400078e0200 */
[----:B------:R-:W-:Y:S02]  /*0c80*/  IMAD.MOV R6, RZ, RZ, -R6 ;  /* 0x000000ffff067224 */ /* 0x000fe400078e0a06 */
[----:B------:R-:W-:-:S07]  /*0c90*/  IMAD.IADD R0, R7, 0x1, R0 ;  /* 0x0000000107007824 */ /* 0x000fce00078e0200 */
.L_x_11:
[----:B------:R-:W-:Y:S01]  /*0ca0*/  VIADD R6, R6, 0x1 ;  /* 0x0000000106067836 */ /* 0x000fe20000000000 */
[----:B------:R0:W-:Y:S04]  /*0cb0*/  STS [R0], RZ ;  /* 0x000000ff00007388 */ /* 0x0001e80000000800 */
[----:B------:R-:W-:Y:S01]  /*0cc0*/  ISETP.NE.AND P0, PT, R6, RZ, PT ;  /* 0x000000ff0600720c */ /* 0x000fe20003f05270 */
[----:B0-----:R-:W-:-:S12]  /*0cd0*/  VIADD R0, R0, 0x80 ;  /* 0x0000008000007836 */ /* 0x001fd80000000000 */
[----:B------:R-:W-:Y:S05]  /*0ce0*/  @P0 BRA `(.L_x_11) ;  /* 0xfffffffc00ec0947 */ /* 0x000fea000383ffff */
.L_x_8:
[----:B------:R-:W-:Y:S05]  /*0cf0*/  BSYNC.RECONVERGENT B0 ;  /* 0x0000000000007941 */ /* 0x000fea0003800200 */
.L_x_7:
[----:B------:R-:W2:Y:S01]  /*0d00*/  LDCU UR5, c[0x0][0x3c4] ;  /* 0x00007880ff0577ac */ /* 0x000ea20008000800 */
[----:B-----5:R-:W-:Y:S01]  /*0d10*/  LOP3.LUT R27, R28, 0x80000000, RZ, 0x3c, !PT ;  /* 0x800000001c1b7812 */ /* 0x020fe200078e3cff */
[----:B------:R-:W-:Y:S01]  /*0d20*/  BSSY.RECONVERGENT B0, `(.L_x_12) ;  /* 0x0000080000007945 */ /* 0x000fe20003800200 */
[----:B------:R-:W-:Y:S02]  /*0d30*/  LOP3.LUT R22, R29, 0x80000000, RZ, 0x3c, !PT ;  /* 0x800000001d167812 */ /* 0x000fe400078e3cff */
[----:B------:R-:W-:Y:S02]  /*0d40*/  LOP3.LUT R21, R30, 0x80000000, RZ, 0x3c, !PT ;  /* 0x800000001e157812 */ /* 0x000fe400078e3cff */
[----:B------:R-:W-:Y:S02]  /*0d50*/  LOP3.LUT R18, R31, 0x80000000, RZ, 0x3c, !PT ;  /* 0x800000001f127812 */ /* 0x000fe400078e3cff */
[----:B------:R-:W-:Y:S02]  /*0d60*/  LOP3.LUT R20, R33, 0x80000000, RZ, 0x3c, !PT ;  /* 0x8000000021147812 */ /* 0x000fe400078e3cff */
[----:B------:R-:W-:-:S02]  /*0d70*/  LOP3.LUT R23, R32, 0x80000000, RZ, 0x3c, !PT ;  /* 0x8000000020177812 */ /* 0x000fc400078e3cff */
[----:B------:R-:W-:Y:S02]  /*0d80*/  LOP3.LUT R25, R34, 0x80000000, RZ, 0x3c, !PT ;  /* 0x8000000022197812 */ /* 0x000fe400078e3cff */
[----:B------:R-:W-:Y:S02]  /*0d90*/  LOP3.LUT R17, R36, 0x80000000, RZ, 0x3c, !PT ;  /* 0x8000000024117812 */ /* 0x000fe400078e3cff */
[----:B------:R-:W-:Y:S02]  /*0da0*/  LOP3.LUT R19, R38, 0x80000000, RZ, 0x3c, !PT ;  /* 0x8000000026137812 */ /* 0x000fe400078e3cff */
[----:B--2---:R-:W-:Y:S02]  /*0db0*/  SHF.R.U32.HI R49, RZ, UR5, R27 ;  /* 0x00000005ff317c19 */ /* 0x004fe4000801161b */
[----:B------:R-:W-:Y:S02]  /*0dc0*/  SHF.R.U32.HI R52, RZ, UR5, R22 ;  /* 0x00000005ff347c19 */ /* 0x000fe40008011616 */
[----:B------:R-:W-:-:S02]  /*0dd0*/  LOP3.LUT R49, R49, UR4, RZ, 0x30, !PT ;  /* 0x0000000431317c12 */ /* 0x000fc4000f8e30ff */
[----:B------:R-:W-:Y:S02]  /*0de0*/  LOP3.LUT R52, R52, UR4, RZ, 0x30, !PT ;  /* 0x0000000434347c12 */ /* 0x000fe4000f8e30ff */
[----:B------:R-:W-:Y:S01]  /*0df0*/  SHF.R.U32.HI R56, RZ, UR5, R21 ;  /* 0x00000005ff387c19 */ /* 0x000fe20008011615 */
[--C-:B------:R-:W-:Y:S01]  /*0e00*/  IMAD R0, R49, 0x4, R5.reuse ;  /* 0x0000000431007824 */ /* 0x100fe200078e0205 */
[----:B------:R-:W-:Y:S01]  /*0e10*/  SHF.R.U32.HI R48, RZ, UR5, R18 ;  /* 0x00000005ff307c19 */ /* 0x000fe20008011612 */
[----:B------:R-:W-:Y:S01]  /*0e20*/  IMAD R6, R52, 0x4, R5 ;  /* 0x0000000434067824 */ /* 0x000fe200078e0205 */
[----:B------:R-:W-:Y:S01]  /*0e30*/  LOP3.LUT R56, R56, UR4, RZ, 0x30, !PT ;  /* 0x0000000438387c12 */ /* 0x000fe2000f8e30ff */
[----:B------:R-:W-:Y:S01]  /*0e40*/  NOP ;  /* 0x0000000000007918 */ /* 0x000fe20000000000 */
[----:B01----:R-:W-:Y:S01]  /*0e50*/  SHF.R.U32.HI R9, RZ, UR5, R20 ;  /* 0x00000005ff097c19 */ /* 0x003fe20008011614 */
[----:B------:R0:W-:Y:S01]  /*0e60*/  ATOMS.POPC.INC.32 RZ, [R0+URZ] ;  /* 0x0000000000ff7f8c */ /* 0x0001e2000d8000ff */
[----:B------:R-:W-:-:S02]  /*0e70*/  LOP3.LUT R48, R48, UR4, RZ, 0x30, !PT ;  /* 0x0000000430307c12 */ /* 0x000fc4000f8e30ff */
[----:B------:R-:W-:Y:S01]  /*0e80*/  SHF.R.U32.HI R8, RZ, UR5, R23 ;  /* 0x00000005ff087c19 */ /* 0x000fe20008011617 */
[----:B------:R1:W-:Y:S01]  /*0e90*/  ATOMS.POPC.INC.32 RZ, [R6+URZ] ;  /* 0x0000000006ff7f8c */ /* 0x0003e2000d8000ff */
[----:B------:R-:W-:Y:S02]  /*0ea0*/  SHF.R.U32.HI R11, RZ, UR5, R25 ;  /* 0x00000005ff0b7c19 */ /* 0x000fe40008011619 */
[----:B------:R-:W-:Y:S01]  /*0eb0*/  LOP3.LUT R10, R9, UR4, RZ, 0x30, !PT ;  /* 0x00000004090a7c12 */ /* 0x000fe2000f8e30ff */
[--C-:B0-----:R-:W-:Y:S01]  /*0ec0*/  IMAD R0, R56, 0x4, R5.reuse ;  /* 0x0000000438007824 */ /* 0x101fe200078e0205 */
[----:B------:R-:W-:Y:S02]  /*0ed0*/  LOP3.LUT R8, R8, UR4, RZ, 0x30, !PT ;  /* 0x0000000408087c12 */ /* 0x000fe4000f8e30ff */
[----:B------:R-:W-:Y:S01]  /*0ee0*/  LOP3.LUT R12, R11, UR4, RZ, 0x30, !PT ;  /* 0x000000040b0c7c12 */ /* 0x000fe2000f8e30ff */
[--C-:B-1----:R-:W-:Y:S01]  /*0ef0*/  IMAD R6, R48, 0x4, R5.reuse ;  /* 0x0000000430067824 */ /* 0x102fe200078e0205 */
[----:B------:R0:W-:Y:S01]  /*0f00*/  ATOMS.POPC.INC.32 RZ, [R0+URZ] ;  /* 0x0000000000ff7f8c */ /* 0x0001e2000d8000ff */
[--C-:B------:R-:W-:Y:S01]  /*0f10*/  IMAD R9, R10, 0x4, R5.reuse ;  /* 0x000000040a097824 */ /* 0x100fe200078e0205 */
[----:B------:R-:W-:Y:S01]  /*0f20*/  LOP3.LUT R10, R35, 0x80000000, RZ, 0x3c, !PT ;  /* 0x80000000230a7812 */ /* 0x000fe200078e3cff */
[--C-:B------:R-:W-:Y:S01]  /*0f30*/  IMAD R8, R8, 0x4, R5.reuse ;  /* 0x0000000408087824 */ /* 0x100fe200078e0205 */
[----:B------:R1:W-:Y:S01]  /*0f40*/  ATOMS.POPC.INC.32 RZ, [R6+URZ] ;  /* 0x0000000006ff7f8c */ /* 0x0003e2000d8000ff */
[----:B------:R-:W-:Y:S01]  /*0f50*/  IMAD R11, R12, 0x4, R5 ;  /* 0x000000040c0b7824 */ /* 0x000fe200078e0205 */
[----:B------:R-:W-:-:S02]  /*0f60*/  LOP3.LUT R12, R37, 0x80000000, RZ, 0x3c, !PT ;  /* 0x80000000250c7812 */ /* 0x000fc400078e3cff */
[----:B------:R-:W-:Y:S01]  /*0f70*/  LOP3.LUT R16, R39, 0x80000000, RZ, 0x3c, !PT ;  /* 0x8000000027107812 */ /* 0x000fe200078e3cff */
[----:B------:R-:W-:Y:S01]  /*0f80*/  ATOMS.POPC.INC.32 RZ, [R8+URZ] ;  /* 0x0000000008ff7f8c */ /* 0x000fe2000d8000ff */
[----:B0-----:R-:W-:Y:S02]  /*0f90*/  SHF.R.U32.HI R0, RZ, UR5, R10 ;  /* 0x00000005ff007c19 */ /* 0x001fe4000801160a */
[----:B-1----:R-:W-:Y:S01]  /*0fa0*/  SHF.R.U32.HI R6, RZ, UR5, R17 ;  /* 0x00000005ff067c19 */ /* 0x002fe20008011611 */
[----:B------:R0:W-:Y:S01]  /*0fb0*/  ATOMS.POPC.INC.32 RZ, [R9+URZ] ;  /* 0x0000000009ff7f8c */ /* 0x0001e2000d8000ff */
[----:B------:R-:W-:Y:S02]  /*0fc0*/  SHF.R.U32.HI R14, RZ, UR5, R19 ;  /* 0x00000005ff0e7c19 */ /* 0x000fe40008011613 */
[----:B------:R-:W-:Y:S01]  /*0fd0*/  LOP3.LUT R6, R6, UR4, RZ, 0x30, !PT ;  /* 0x0000000406067c12 */ /* 0x000fe2000f8e30ff */
[----:B------:R1:W-:Y:S01]  /*0fe0*/  ATOMS.POPC.INC.32 RZ, [R11+URZ] ;  /* 0x000000000bff7f8c */ /* 0x0003e2000d8000ff */
[----:B------:R-:W-:-:S02]  /*0ff0*/  SHF.R.U32.HI R13, RZ, UR5, R12 ;  /* 0x00000005ff0d7c19 */ /* 0x000fc4000801160c */
[----:B------:R-:W-:Y:S02]  /*1000*/  LOP3.LUT R0, R0, UR4, RZ, 0x30, !PT ;  /* 0x0000000400007c12 */ /* 0x000fe4000f8e30ff */
[----:B0-----:R-:W-:Y:S02]  /*1010*/  SHF.R.U32.HI R9, RZ, UR5, R16 ;  /* 0x00000005ff097c19 */ /* 0x001fe40008011610 */
[----:B------:R-:W-:Y:S01]  /*1020*/  LOP3.LUT R50, R14, UR4, RZ, 0x30, !PT ;  /* 0x000000040e327c12 */ /* 0x000fe2000f8e30ff */
[--C-:B------:R-:W-:Y:S01]  /*1030*/  IMAD R14, R6, 0x4, R5.reuse ;  /* 0x00000004060e7824 */ /* 0x100fe200078e0205 */
[----:B------:R-:W-:Y:S01]  /*1040*/  LOP3.LUT R8, R13, UR4, RZ, 0x30, !PT ;  /* 0x000000040d087c12 */ /* 0x000fe2000f8e30ff */
[--C-:B------:R-:W-:Y:S01]  /*1050*/  IMAD R0, R0, 0x4, R5.reuse ;  /* 0x0000000400007824 */ /* 0x100fe200078e0205 */
[----:B------:R-:W-:Y:S01]  /*1060*/  LOP3.LUT R6, R9, UR4, RZ, 0x30, !PT ;  /* 0x0000000409067c12 */ /* 0x000fe2000f8e30ff */
[--C-:B------:R-:W-:Y:S01]  /*1070*/  IMAD R50, R50, 0x4, R5.reuse ;  /* 0x0000000432327824 */ /* 0x100fe200078e0205 */
[----:B------:R-:W-:Y:S01]  /*1080*/  LOP3.LUT R9, R40, 0x80000000, RZ, 0x3c, !PT ;  /* 0x8000000028097812 */ /* 0x000fe200078e3cff */
[--C-:B------:R-:W-:Y:S01]  /*1090*/  IMAD R26, R8, 0x4, R5.reuse ;  /* 0x00000004081a7824 */ /* 0x100fe200078e0205 */
[----:B------:R0:W-:Y:S01]  /*10a0*/  ATOMS.POPC.INC.32 RZ, [R0+URZ] ;  /* 0x0000000000ff7f8c */ /* 0x0001e2000d8000ff */
[----:B------:R-:W-:Y:S01]  /*10b0*/  IMAD R51, R6, 0x4, R5 ;  /* 0x0000000406337824 */ /* 0x000fe200078e0205 */
[----:B------:R-:W-:-:S02]  /*10c0*/  LOP3.LUT R6, R43, 0x80000000, RZ, 0x3c, !PT ;  /* 0x800000002b067812 */ /* 0x000fc400078e3cff */
[----:B-1----:R-:W-:Y:S01]  /*10d0*/  LOP3.LUT R11, R44, 0x80000000, RZ, 0x3c, !PT ;  /* 0x800000002c0b7812 */ /* 0x002fe200078e3cff */
[----:B------:R1:W-:Y:S01]  /*10e0*/  ATOMS.POPC.INC.32 RZ, [R14+URZ] ;  /* 0x000000000eff7f8c */ /* 0x0003e2000d8000ff */
[----:B------:R-:W-:Y:S02]  /*10f0*/  LOP3.LUT R8, R45, 0x80000000, RZ, 0x3c, !PT ;  /* 0x800000002d087812 */ /* 0x000fe400078e3cff */
[----:B------:R-:W-:Y:S01]  /*1100*/  LOP3.LUT R13, R46, 0x80000000, RZ, 0x3c, !PT ;  /* 0x800000002e0d7812 */ /* 0x000fe200078e3cff */
[----:B------:R2:W-:Y:S01]  /*1110*/  ATOMS.POPC.INC.32 RZ, [R26+URZ] ;  /* 0x000000001aff7f8c */ /* 0x0005e2000d8000ff */
[----:B0-----:R-:W-:Y:S02]  /*1120*/  SHF.R.U32.HI R0, RZ, UR5, R9 ;  /* 0x00000005ff007c19 */ /* 0x001fe40008011609 */
[----:B------:R-:W-:Y:S01]  /*1130*/  SHF.R.U32.HI R53, RZ, UR5, R11 ;  /* 0x00000005ff357c19 */ /* 0x000fe2000801160b */
[----:B-1----:R-:W0:Y:S01]  /*1140*/  LDC.64 R14, c[0x0][0x380] ;  /* 0x0000e000ff0e7b82 */ /* 0x002e220000000a00 */
[----:B------:R-:W-:Y:S01]  /*1150*/  SHF.R.U32.HI R55, RZ, UR5, R8 ;  /* 0x00000005ff377c19 */ /* 0x000fe20008011608 */
[----:B------:R1:W-:Y:S01]  /*1160*/  ATOMS.POPC.INC.32 RZ, [R50+URZ] ;  /* 0x0000000032ff7f8c */ /* 0x0003e2000d8000ff */
[----:B------:R-:W-:-:S02]  /*1170*/  SHF.R.U32.HI R57, RZ, UR5, R13 ;  /* 0x00000005ff397c19 */ /* 0x000fc4000801160d */
[----:B--2---:R-:W-:Y:S01]  /*1180*/  SHF.R.U32.HI R26, RZ, UR5, R6 ;  /* 0x00000005ff1a7c19 */ /* 0x004fe20008011606 */
[----:B------:R2:W-:Y:S01]  /*1190*/  ATOMS.POPC.INC.32 RZ, [R51+URZ] ;  /* 0x0000000033ff7f8c */ /* 0x0005e2000d8000ff */
[----:B------:R-:W-:Y:S02]  /*11a0*/  LOP3.LUT R0, R0, UR4, RZ, 0x30, !PT ;  /* 0x0000000400007c12 */ /* 0x000fe4000f8e30ff */
[----:B------:R-:W-:Y:S02]  /*11b0*/  LOP3.LUT R54, R26, UR4, RZ, 0x30, !PT ;  /* 0x000000041a367c12 */ /* 0x000fe4000f8e30ff */
[----:B------:R-:W-:Y:S01]  /*11c0*/  LOP3.LUT R58, R53, UR4, RZ, 0x30, !PT ;  /* 0x00000004353a7c12 */ /* 0x000fe2000f8e30ff */
[--C-:B------:R-:W-:Y:S01]  /*11d0*/  IMAD R53, R0, 0x4, R5.reuse ;  /* 0x0000000400357824 */ /* 0x100fe200078e0205 */
[----:B------:R-:W-:Y:S01]  /*11e0*/  ISETP.GT.U32.AND P2, PT, R3, 0xff, PT ;  /* 0x000000ff0300780c */ /* 0x000fe20003f44070 */
[--C-:B------:R-:W-:Y:S01]  /*11f0*/  IMAD R54, R54, 0x4, R5.reuse ;  /* 0x0000000436367824 */ /* 0x100fe200078e0205 */
[----:B------:R-:W-:Y:S01]  /*1200*/  LOP3.LUT R60, R55, UR4, RZ, 0x30, !PT ;  /* 0x00000004373c7c12 */ /* 0x000fe2000f8e30ff */
[--C-:B------:R-:W-:Y:S01]  /*1210*/  IMAD R58, R58, 0x4, R5.reuse ;  /* 0x000000043a3a7824 */ /* 0x100fe200078e0205 */
[----:B------:R-:W-:Y:S01]  /*1220*/  LOP3.LUT R26, R57, UR4, RZ, 0x30, !PT ;  /* 0x00000004391a7c12 */ /* 0x000fe2000f8e30ff */
[----:B------:R3:W-:Y:S01]  /*1230*/  ATOMS.POPC.INC.32 RZ, [R53+URZ] ;  /* 0x0000000035ff7f8c */ /* 0x0007e2000d8000ff */
[----:B-1----:R-:W-:Y:S01]  /*1240*/  P2R R50, PR, RZ, 0x4 ;  /* 0x00000004ff327803 */ /* 0x002fe20000000000 */
[----:B------:R-:W-:-:S02]  /*1250*/  IMAD R60, R60, 0x4, R5 ;  /* 0x000000043c3c7824 */ /* 0x000fc400078e0205 */
[----:B------:R-:W-:Y:S01]  /*1260*/  IMAD R5, R26, 0x4, R5 ;  /* 0x000000041a057824 */ /* 0x000fe200078e0205 */
[----:B------:R3:W-:Y:S01]  /*1270*/  ATOMS.POPC.INC.32 RZ, [R54+URZ] ;  /* 0x0000000036ff7f8c */ /* 0x0007e2000d8000ff */
[----:B--2---:R-:W-:Y:S02]  /*1280*/  IMAD R51, R3, 0x4, R7 ;  /* 0x0000000403337824 */ /* 0x004fe400078e0207 */
[----:B------:R-:W-:Y:S01]  /*1290*/  IMAD.MOV.U32 R0, RZ, RZ, RZ ;  /* 0x000000ffff007224 */ /* 0x000fe200078e00ff */
[----:B------:R3:W-:Y:S04]  /*12a0*/  ATOMS.POPC.INC.32 RZ, [R58+URZ] ;  /* 0x000000003aff7f8c */ /* 0x0007e8000d8000ff */
[----:B------:R3:W-:Y:S04]  /*12b0*/  ATOMS.POPC.INC.32 RZ, [R60+URZ] ;  /* 0x000000003cff7f8c */ /* 0x0007e8000d8000ff */
[----:B------:R3:W-:Y:S01]  /*12c0*/  ATOMS.POPC.INC.32 RZ, [R5+URZ] ;  /* 0x0000000005ff7f8c */ /* 0x0007e2000d8000ff */
[----:B------:R-:W-:Y:S06]  /*12d0*/  BAR.SYNC.DEFER_BLOCKING 0x0 ;  /* 0x0000000000007b1d */ /* 0x000fec0000010000 */
[----:B------:R-:W-:Y:S05]  /*12e0*/  @P2 BRA `(.L_x_13) ;  /* 0x00000000008c2947 */ /* 0x000fea0003800000 */
[----:B------:R-:W1:Y:S04]  /*12f0*/  LDS R0, [R51] ;  /* 0x0000000033007984 */ /* 0x000e680000000800 */
[----:B---3--:R-:W2:Y:S04]  /*1300*/  LDS R5, [R51+0x400] ;  /* 0x0004000033057984 */ /* 0x008ea80000000800 */
[----:B------:R-:W3:Y:S04]  /*1310*/  LDS R53, [R51+0x800] ;  /* 0x0008000033357984 */ /* 0x000ee80000000800 */
[----:B------:R-:W4:Y:S04]  /*1320*/  LDS R55, [R51+0xc00] ;  /* 0x000c000033377984 */ /* 0x000f280000000800 */
[----:B------:R-:W5:Y:S04]  /*1330*/  LDS R57, [R51+0x1000] ;  /* 0x0010000033397984 */ /* 0x000f680000000800 */
[----:B------:R-:W0:Y:S04]  /*1340*/  LDS R59, [R51+0x1400] ;  /* 0x00140000333b7984 */ /* 0x000e280000000800 */
[----:B------:R-:W-:Y:S04]  /*1350*/  LDS R61, [R51+0x2000] ;  /* 0x00200000333d7984 */ /* 0x000fe80000000800 */
[----:B------:R-:W-:Y:S04]  /*1360*/  LDS R63, [R51+0x2400] ;  /* 0x00240000333f7984 */ /* 0x000fe80000000800 */
[----:B------:R-:W-:Y:S04]  /*1370*/  LDS R65, [R51+0x2800] ;  /* 0x0028000033417984 */ /* 0x000fe80000000800 */
[----:B------:R-:W-:Y:S04]  /*1380*/  STS [R51], RZ ;  /* 0x000000ff33007388 */ /* 0x000fe80000000800 */
[----:B-1----:R-:W-:Y:S01]  /*1390*/  STS [R51+0x400], R0 ;  /* 0x0004000033007388 */ /* 0x002fe20000000800 */
[----:B--2---:R-:W-:-:S03]  /*13a0*/  IMAD.IADD R54, R0, 0x1, R5 ;  /* 0x0000000100367824 */ /* 0x004fc600078e0205 */
[----:B------:R-:W1:Y:S01]  /*13b0*/  LDS R5, [R51+0x1800] ;  /* 0x0018000033057984 */ /* 0x000e620000000800 */
[----:B---3--:R-:W-:-:S03]  /*13c0*/  IMAD.IADD R58, R54, 0x1, R53 ;  /* 0x00000001363a7824 */ /* 0x008fc600078e0235 */
[----:B------:R-:W2:Y:S01]  /*13d0*/  LDS R53, [R51+0x1c00] ;  /* 0x001c000033357984 */ /* 0x000ea20000000800 */
[----:B----4-:R-:W-:-:S03]  /*13e0*/  IMAD.IADD R60, R58, 0x1, R55 ;  /* 0x000000013a3c7824 */ /* 0x010fc600078e0237 */
[----:B------:R1:W-:Y:S01]  /*13f0*/  STS [R51+0x800], R54 ;  /* 0x0008003633007388 */ /* 0x0003e20000000800 */
[----:B-----5:R-:W-:-:S03]  /*1400*/  IMAD.IADD R62, R60, 0x1, R57 ;  /* 0x000000013c3e7824 */ /* 0x020fc600078e0239 */
[----:B------:R-:W3:Y:S01]  /*1410*/  LDS R55, [R51+0x2c00] ;  /* 0x002c000033377984 */ /* 0x000ee20000000800 */
[----:B0-----:R-:W-:-:S03]  /*1420*/  IMAD.IADD R64, R62, 0x1, R59 ;  /* 0x000000013e407824 */ /* 0x001fc600078e023b */
[----:B------:R0:W-:Y:S04]  /*1430*/  STS [R51+0xc00], R58 ;  /* 0x000c003a33007388 */ /* 0x0001e80000000800 */
[----:B------:R4:W-:Y:S04]  /*1440*/  STS [R51+0x1000], R60 ;  /* 0x0010003c33007388 */ /* 0x0009e80000000800 */
[----:B------:R4:W-:Y:S04]  /*1450*/  STS [R51+0x1400], R62 ;  /* 0x0014003e33007388 */ /* 0x0009e80000000800 */
[----:B------:R4:W-:Y:S01]  /*1460*/  STS [R51+0x1800], R64 ;  /* 0x0018004033007388 */ /* 0x0009e20000000800 */
[----:B-1----:R-:W-:-:S04]  /*1470*/  IMAD.IADD R54, R64, 0x1, R5 ;  /* 0x0000000140367824 */ /* 0x002fc800078e0205 */
[----:B--2---:R-:W-:Y:S01]  /*1480*/  IMAD.IADD R66, R54, 0x1, R53 ;  /* 0x0000000136427824 */ /* 0x004fe200078e0235 */
[----:B------:R4:W-:Y:S03]  /*1490*/  STS [R51+0x1c00], R54 ;  /* 0x001c003633007388 */ /* 0x0009e60000000800 */
[----:B------:R-:W-:Y:S01]  /*14a0*/  IMAD.IADD R68, R66, 0x1, R61 ;  /* 0x0000000142447824 */ /* 0x000fe200078e023d */
[----:B------:R4:W-:Y:S03]  /*14b0*/  STS [R51+0x2000], R66 ;  /* 0x0020004233007388 */ /* 0x0009e60000000800 */
[----:B------:R-:W-:Y:S01]  /*14c0*/  IMAD.IADD R70, R68, 0x1, R63 ;  /* 0x0000000144467824 */ /* 0x000fe200078e023f */
[----:B------:R4:W-:Y:S03]  /*14d0*/  STS [R51+0x2400], R68 ;  /* 0x0024004433007388 */ /* 0x0009e60000000800 */
[----:B0-----:R-:W-:Y:S01]  /*14e0*/  IMAD.IADD R58, R70, 0x1, R65 ;  /* 0x00000001463a7824 */ /* 0x001fe200078e0241 */
[----:B------:R4:W-:Y:S03]  /*14f0*/  STS [R51+0x2800], R70 ;  /* 0x0028004633007388 */ /* 0x0009e60000000800 */
[----:B---3--:R-:W-:Y:S01]  /*1500*/  IMAD.IADD R0, R58, 0x1, R55 ;  /* 0x000000013a007824 */ /* 0x008fe200078e0237 */
[----:B------:R4:W-:Y:S06]  /*1510*/  STS [R51+0x2c00], R58 ;  /* 0x002c003a33007388 */ /* 0x0009ec0000000800 */
.L_x_13:
[----:B------:R-:W-:Y:S05]  /*1520*/  BSYNC.RECONVERGENT B0 ;  /* 0x0000000000007941 */ /* 0x000fea0003800200 */
.L_x_12:
[----:B------:R-:W-:Y:S01]  /*1530*/  ISETP.NE.AND P0, PT, R0, 0x1980, PT ;  /* 0x000019800000780c */ /* 0x000fe20003f05270 */
[----:B---3--:R-:W-:Y:S01]  /*1540*/  IMAD R5, R42, 0x100, R3 ;  /* 0x000001002a057824 */ /* 0x008fe200078e0203 */
[----:B------:R-:W-:Y:S01]  /*1550*/  @!P2 LOP3.LUT R53, R0, 0x40000000, RZ, 0xfc, !PT ;  /* 0x400000000035a812 */ /* 0x000fe200078efcff */
[----:B------:R-:W-:Y:S01]  /*1560*/  IMAD R41, R41, 0x11, RZ ;  /* 0x0000001129297824 */ /* 0x000fe200078e02ff */
[----:B------:R-:W-:Y:S01]  /*1570*/  ISETP.LT.U32.AND P0, PT, R3, 0x100, !P0 ;  /* 0x000001000300780c */ /* 0x000fe20004701070 */
[----:B0-----:R-:W-:-:S03]  /*1580*/  IMAD.WIDE R14, R5, 0x4, R14 ;  /* 0x00000004050e7825 */ /* 0x001fc600078e020e */
[----:B------:R-:W-:Y:S01]  /*1590*/  LOP3.LUT R57, R41, R4, RZ, 0xfc, !PT ;  /* 0x0000000429397212 */ /* 0x000fe200078efcff */
[----:B----4-:R-:W-:Y:S01]  /*15a0*/  IMAD R54, R42, 0x1980, RZ ;  /* 0x000019802a367824 */ /* 0x010fe200078e02ff */
[----:B------:R0:W-:Y:S07]  /*15b0*/  @!P2 STG.E.STRONG.SYS desc[UR6][R14.64], R53 ;  /* 0x000000350e00a986 */ /* 0x0001ee000c115906 */
[----:B------:R-:W-:Y:S06]  /*15c0*/  BAR.RED.OR.DEFER_BLOCKING 0x0, P0 ;  /* 0x0000000000007b1d */ /* 0x000fec0000014800 */
[----:B------:R-:W1:Y:S01]  /*15d0*/  B2R.RESULT RZ, P0 ;  /* 0x0000000000ff731c */ /* 0x000e620000004000 */
[----:B------:R-:W-:-:S04]  /*15e0*/  IADD3 R4, P1, PT, R54, R57, RZ ;  /* 0x0000003936047210 */ /* 0x000fc80007f3e0ff */
[----:B------:R-:W-:Y:S01]  /*15f0*/  LEA.HI.X.SX32 R55, R54, RZ, 0x1, P1 ;  /* 0x000000ff36377211 */ /* 0x000fe200008f0eff */
[----:B------:R-:W-:-:S03]  /*1600*/  IMAD.SHL.U32 R5, R4, 0x4, RZ ;  /* 0x0000000404057824 */ /* 0x000fc600078e00ff */
[----:B------:R-:W-:Y:S01]  /*1610*/  SHF.L.U64.HI R4, R4, 0x2, R55 ;  /* 0x0000000204047819 */ /* 0x000fe20000010237 */
[----:B01----:R-:W-:Y:S06]  /*1620*/  @!P0 BRA `(.L_x_14) ;  /* 0x0000001000b48947 */ /* 0x003fec0003800000 */
[----:B------:R-:W0:Y:S01]  /*1630*/  LDCU.64 UR8, c[0x0][0x3b8] ;  /* 0x00007700ff0877ac */ /* 0x000e220008000a00 */
[----:B------:R-:W-:Y:S01]  /*1640*/  BSSY B1, `(.L_x_15) ;  /* 0x0000032000017945 */ /* 0x000fe20003800000 */
[----:B------:R-:W-:Y:S01]  /*1650*/  IMAD R13, R3, 0x8, R7 ;  /* 0x00000008030d7824 */ /* 0x000fe200078e0207 */
[----:B0-----:R-:W-:-:S04]  /*1660*/  IADD3 R8, P0, PT, R5, UR8, RZ ;  /* 0x0000000805087c10 */ /* 0x001fc8000ff1e0ff */
[----:B------:R-:W-:Y:S01]  /*1670*/  IADD3.X R9, PT, PT, R4, UR9, RZ, P0, !PT ;  /* 0x0000000904097c10 */ /* 0x000fe200087fe4ff */
[----:B------:R-:W-:Y:S08]  /*1680*/  @P2 BRA `(.L_x_16) ;  /* 0x0000000000b42947 */ /* 0x000ff00003800000 */
[----:B------:R-:W0:Y:S02]  /*1690*/  LDCU.64 UR8, c[0x0][0x398] ;  /* 0x00007300ff0877ac */ /* 0x000e240008000a00 */
[----:B0-----:R-:W-:-:S04]  /*16a0*/  LEA R10, P0, R3, UR8, 0x3 ;  /* 0x00000008030a7c11 */ /* 0x001fc8000f8018ff */
[----:B------:R-:W-:-:S05]  /*16b0*/  LEA.HI.X R11, R3, UR9, RZ, 0x3, P0 ;  /* 0x00000009030b7c11 */ /* 0x000fca00080f1cff */
[----:B------:R-:W2:Y:S01]  /*16c0*/  LDG.E.64 R4, desc[UR6][R10.64] ;  /* 0x000000060a047981 */ /* 0x000ea2000c1e1b00 */
[----:B------:R-:W-:-:S04]  /*16d0*/  ISETP.GT.U32.AND P0, PT, R3, R49, PT ;  /* 0x000000310300720c */ /* 0x000fc80003f04070 */
[----:B------:R-:W-:-:S04]  /*16e0*/  SEL R17, RZ, 0x1980, !P0 ;  /* 0x00001980ff117807 */ /* 0x000fc80004000000 */
[----:B--2---:R-:W-:Y:S01]  /*16f0*/  IADD3 R4, P0, PT, R4, -R17, RZ ;  /* 0x8000001104047210 */ /* 0x004fe20007f1e0ff */
[----:B------:R-:W-:-:S03]  /*1700*/  IMAD.MOV.U32 R17, RZ, RZ, R0 ;  /* 0x000000ffff117224 */ /* 0x000fc600078e0000 */
[----:B------:R-:W-:Y:S02]  /*1710*/  IADD3.X R5, PT, PT, R5, -0x1, RZ, P0, !PT ;  /* 0xffffffff05057810 */ /* 0x000fe400007fe4ff */
[----:B------:R-:W-:-:S03]  /*1720*/  ISETP.GE.AND P0, PT, R42, 0x1, PT ;  /* 0x000000012a00780c */ /* 0x000fc60003f06270 */
[----:B------:R0:W-:Y:S10]  /*1730*/  STS.64 [R13+0x6600], R4 ;  /* 0x006600040d007388 */ /* 0x0001f40000000a00 */
[----:B------:R-:W-:Y:S05]  /*1740*/  @!P0 BRA `(.L_x_17) ;  /* 0x00000000006c8947 */ /* 0x000fea0003800000 */
[----:B------:R-:W-:Y:S01]  /*1750*/  BSSY B0, `(.L_x_18) ;  /* 0x0000019000007945 */ /* 0x000fe20003800000 */
[----:B------:R-:W-:Y:S02]  /*1760*/  IMAD.MOV.U32 R6, RZ, RZ, -0x1 ;  /* 0xffffffffff067424 */ /* 0x000fe400078e00ff */
[----:B------:R-:W-:Y:S02]  /*1770*/  IMAD.MOV.U32 R10, RZ, RZ, R42 ;  /* 0x000000ffff0a7224 */ /* 0x000fe400078e002a */
[----:B------:R-:W-:-:S07]  /*1780*/  IMAD.MOV.U32 R17, RZ, RZ, R0 ;  /* 0x000000ffff117224 */ /* 0x000fce00078e0000 */
.L_x_22:
[----:B0-----:R-:W0:Y:S01]  /*1790*/  LDC.64 R4, c[0x0][0x380] ;  /* 0x0000e000ff047b82 */ /* 0x001e220000000a00 */
[----:B------:R-:W-:Y:S01]  /*17a0*/  VIADD R19, R10, 0xffffffff ;  /* 0xffffffff0a137836 */ /* 0x000fe20000000000 */
[----:B------:R-:W-:Y:S03]  /*17b0*/  BSSY B2, `(.L_x_19) ;  /* 0x0000008000027945 */ /* 0x000fe60003800000 */
[----:B------:R-:W-:-:S04]  /*17c0*/  IMAD R11, R19, 0x100, R3 ;  /* 0x00000100130b7824 */ /* 0x000fc800078e0203 */
[----:B0-----:R-:W-:-:S07]  /*17d0*/  IMAD.WIDE R4, R11, 0x4, R4 ;  /* 0x000000040b047825 */ /* 0x001fce00078e0204 */
.L_x_20:
[----:B------:R-:W-:Y:S05]  /*17e0*/  YIELD ;  /* 0x0000000000007946 */ /* 0x000fea0003800000 */
[----:B------:R0:W-:Y:S06]  /*17f0*/  MEMBAR.SC.CTA ;  /* 0x0000000000007992 */ /* 0x0001ec0000000000 */
[----:B0-----:R-:W2:Y:S02]  /*1800*/  LDG.E.STRONG.SYS R11, desc[UR6][R4.64] ;  /* 0x00000006040b7981 */ /* 0x001ea4000c1f5900 */
[----:B--2---:R-:W-:-:S13]  /*1810*/  ISETP.NE.AND P0, PT, R11, RZ, PT ;  /* 0x000000ff0b00720c */ /* 0x004fda0003f05270 */
[----:B------:R-:W-:Y:S05]  /*1820*/  @!P0 BRA `(.L_x_20) ;  /* 0xfffffffc00ec8947 */ /* 0x000fea000383ffff */
[----:B------:R-:W-:Y:S05]  /*1830*/  BSYNC B2 ;  /* 0x0000000000027941 */ /* 0x000fea0003800000 */
.L_x_19:
[----:B------:R-:W-:Y:S01]  /*1840*/  BSSY.RECONVERGENT B2, `(.L_x_21) ;  /* 0x0000006000027945 */ /* 0x000fe20003800200 */
[C---:B------:R-:W-:Y:S02]  /*1850*/  ISETP.GT.AND P0, PT, R11.reuse, -0x1, PT ;  /* 0xffffffff0b00780c */ /* 0x040fe40003f04270 */
[----:B------:R-:W-:Y:S01]  /*1860*/  LOP3.LUT R4, R11, 0x3fffffff, RZ, 0xc0, !PT ;  /* 0x3fffffff0b047812 */ /* 0x000fe200078ec0ff */
[----:B------:R-:W-:Y:S05]  /*1870*/  WARPSYNC.EXCLUSIVE R6 ;  /* 0x0000000006007348 */ /* 0x000fea0003a00000 */
[----:B------:R-:W-:-:S05]  /*1880*/  IMAD.IADD R17, R4, 0x1, R17 ;  /* 0x0000000104117824 */ /* 0x000fca00078e0211 */
[----:B------:R-:W-:-:S07]  /*1890*/  VOTE.ANY R6, PT, P0 ;  /* 0x0000000000067806 */ /* 0x000fce00000e0100 */
[----:B------:R-:W-:Y:S05]  /*18a0*/  BSYNC.RECONVERGENT B2 ;  /* 0x0000000000027941 */ /* 0x000fea0003800200 */
.L_x_21:
[----:B------:R-:W-:Y:S01]  /*18b0*/  ISETP.GT.U32.AND P1, PT, R10, 0x1, PT ;  /* 0x000000010a00780c */ /* 0x000fe20003f24070 */
[----:B------:R-:W-:-:S12]  /*18c0*/  IMAD.MOV.U32 R10, RZ, RZ, R19 ;  /* 0x000000ffff0a7224 */ /* 0x000fd800078e0013 */
[----:B------:R-:W-:Y:S05]  /*18d0*/  @P0 BRA P1, `(.L_x_22) ;  /* 0xfffffffc00ac0947 */ /* 0x000fea000083ffff */
[----:B------:R-:W-:Y:S05]  /*18e0*/  BSYNC B0 ;  /* 0x0000000000007941 */ /* 0x000fea0003800000 */
.L_x_18:
[----:B------:R1:W2:Y:S02]  /*18f0*/  LDS.64 R4, [R13+0x6600] ;  /* 0x006600000d047984 */ /* 0x0002a40000000a00 */
.L_x_17:
[C---:B------:R-:W-:Y:S01]  /*1900*/  IMAD.IADD R19, R17.reuse, 0x1, -R0 ;  /* 0x0000000111137824 */ /* 0x040fe200078e0a00 */
[----:B------:R-:W-:-:S04]  /*1910*/  LOP3.LUT R11, R17, 0x80000000, RZ, 0xfc, !PT ;  /* 0x80000000110b7812 */ /* 0x000fc800078efcff */
[C---:B0-2---:R-:W-:Y:S01]  /*1920*/  IADD3 R4, P0, PT, R19.reuse, R4, RZ ;  /* 0x0000000413047210 */ /* 0x045fe20007f1e0ff */
[----:B------:R0:W-:Y:S03]  /*1930*/  STG.E.STRONG.SYS desc[UR6][R14.64], R11 ;  /* 0x0000000b0e007986 */ /* 0x0001e6000c115906 */
[----:B------:R-:W-:-:S05]  /*1940*/  LEA.HI.X.SX32 R5, R19, R5, 0x1, P0 ;  /* 0x0000000513057211 */ /* 0x000fca00000f0eff */
[----:B------:R0:W-:Y:S04]  /*1950*/  STS.64 [R13+0x6600], R4 ;  /* 0x006600040d007388 */ /* 0x0001e80000000a00 */
.L_x_16:
[----:B------:R-:W-:Y:S05]  /*1960*/  BSYNC B1 ;  /* 0x0000000000017941 */ /* 0x000fea0003800000 */
.L_x_15:
[----:B0-----:R-:W0:Y:S01]  /*1970*/  LDC R5, c[0x0][0x3c0] ;  /* 0x0000f000ff057b82 */ /* 0x001e220000000800 */
[----:B------:R-:W-:-:S07]  /*1980*/  IMAD R4, R49, 0x8, R7 ;  /* 0x0000000831047824 */ /* 0x000fce00078e0207 */
[----:B------:R-:W2:Y:S01]  /*1990*/  LDC.64 R16, c[0x0][0x390] ;  /* 0x0000e400ff107b82 */ /* 0x000ea20000000a00 */
[----:B0-----:R-:W-:Y:S02]  /*19a0*/  ISETP.GE.AND P0, PT, R47, R5, PT ;  /* 0x000000052f00720c */ /* 0x001fe40003f06270 */
[----:B--2---:R-:W-:-:S04]  /*19b0*/  ISETP.EQ.U32.AND P1, PT, R16, RZ, PT ;  /* 0x000000ff1000720c */ /* 0x004fc80003f22070 */
[----:B------:R-:W-:-:S04]  /*19c0*/  ISETP.EQ.OR.EX P0, PT, R17, RZ, !P0, P1 ;  /* 0x000000ff1100720c */ /* 0x000fc80004702710 */
[----:B------:R-:W-:-:S13]  /*19d0*/  ISETP.GT.U32.OR P0, PT, R3, 0xff, P0 ;  /* 0x000000ff0300780c */ /* 0x000fda0000704470 */
[----:B------:R-:W-:Y:S05]  /*19e0*/  @P0 BRA `(.L_x_23) ;  /* 0x0000000000240947 */ /* 0x000fea0003800000 */
[----:B------:R-:W0:Y:S01]  /*19f0*/  LDS.64 R10, [R13+0x6600] ;  /* 0x006600000d0a7984 */ /* 0x000e220000000a00 */
[C---:B------:R-:W-:Y:S02]  /*1a00*/  ISETP.GT.U32.AND P0, PT, R3.reuse, R49, PT ;  /* 0x000000310300720c */ /* 0x040fe40003f04070 */
[C---:B------:R-:W-:Y:S02]  /*1a10*/  LEA R6, P2, R3.reuse, R16, 0x3 ;  /* 0x0000001003067211 */ /* 0x040fe400078418ff */
[----:B------:R-:W-:Y:S02]  /*1a20*/  SEL R7, RZ, 0x1980, !P0 ;  /* 0x00001980ff077807 */ /* 0x000fe40004000000 */
[--C-:B------:R-:W-:Y:S02]  /*1a30*/  SHF.R.S32.HI R15, RZ, 0x1f, R0.reuse ;  /* 0x0000001fff0f7819 */ /* 0x100fe40000011400 */
[----:B0-----:R-:W-:Y:S02]  /*1a40*/  IADD3 R2, P0, P1, R10, R7, R0 ;  /* 0x000000070a027210 */ /* 0x001fe4000791e000 */
[----:B------:R-:W-:-:S02]  /*1a50*/  LEA.HI.X R7, R3, R17, RZ, 0x3, P2 ;  /* 0x0000001103077211 */ /* 0x000fc400010f1cff */
[----:B------:R-:W-:-:S05]  /*1a60*/  IADD3.X R3, PT, PT, R11, RZ, R15, P0, P1 ;  /* 0x000000ff0b037210 */ /* 0x000fca00007e240f */
[----:B------:R0:W-:Y:S04]  /*1a70*/  STG.E.64 desc[UR6][R6.64], R2 ;  /* 0x0000000206007986 */ /* 0x0001e8000c101b06 */
.L_x_23:
[----:B------:R-:W-:Y:S05]  /*1a80*/  WARPSYNC.ALL ;  /* 0x0000000000007948 */ /* 0x000fea0003800000 */
[----:B------:R-:W-:Y:S01]  /*1a90*/  BAR.SYNC.DEFER_BLOCKING 0x0 ;  /* 0x0000000000007b1d */ /* 0x000fe20000010000 */
[----:B------:R-:W-:-:S05]  /*1aa0*/  ISETP.GT.AND P0, PT, R47, R5, PT ;  /* 0x000000052f00720c */ /* 0x000fca0003f04270 */
[----:B0-----:R0:W2:Y:S08]  /*1ab0*/  LDS.64 R2, [R4+0x6600] ;  /* 0x0066000004027984 */ /* 0x0010b00000000a00 */
[----:B0-----:R-:W-:Y:S05]  /*1ac0*/  @P0 BRA `(.L_x_24) ;  /* 0x00000000005c0947 */ /* 0x001fea0003800000 */
[----:B------:R-:W0:Y:S01]  /*1ad0*/  LDCU.64 UR4, c[0x0][0x3a0] ;  /* 0x00007400ff0477ac */ /* 0x000e220008000a00 */
[----:B--2---:R-:W-:-:S05]  /*1ae0*/  IADD3 R0, P1, PT, R57, R2, RZ ;  /* 0x0000000239007210 */ /* 0x004fca0007f3e0ff */
[----:B------:R-:W-:Y:S01]  /*1af0*/  IMAD.X R7, RZ, RZ, R3, P1 ;  /* 0x000000ffff077224 */ /* 0x000fe200008e0603 */
[----:B0-----:R-:W-:-:S04]  /*1b00*/  LEA R2, P1, R0, UR4, 0x2 ;  /* 0x0000000400027c11 */ /* 0x001fc8000f8210ff */
[----:B------:R-:W-:-:S05]  /*1b10*/  LEA.HI.X R3, R0, UR5, R7, 0x2, P1 ;  /* 0x0000000500037c11 */ /* 0x000fca00088f1407 */
[----:B------:R2:W-:Y:S04]  /*1b20*/  STG.E desc[UR6][R2.64], R28 ;  /* 0x0000001c02007986 */ /* 0x0005e8000c101906 */
        /* <DEDUP_REMOVED lines=15> */
[----:B------:R2:W-:Y:S01]  /*1c20*/  STG.E desc[UR6][R2.64+0x800], R46 ;  /* 0x0008002e02007986 */ /* 0x0005e2000c101906 */
[----:B------:R-:W-:Y:S05]  /*1c30*/  BRA `(.L_x_25) ;  /* 0x0000000000e07947 */ /* 0x000fea0003800000 */
.L_x_24:
[----:B------:R-:W0:Y:S01]  /*1c40*/  LDCU.64 UR4, c[0x0][0x3a0] ;  /* 0x00007400ff0477ac */ /* 0x000e220008000a00 */
[----:B------:R-:W-:Y:S01]  /*1c50*/  IMAD R4, R42, -0x1980, R5 ;  /* 0xffffe6802a047824 */ /* 0x000fe200078e0205 */
[C---:B--2---:R-:W-:Y:S01]  /*1c60*/  IADD3 R0, P1, PT, R57.reuse, R2, RZ ;  /* 0x0000000239007210 */ /* 0x044fe20007f3e0ff */
[C---:B------:R-:W-:Y:S02]  /*1c70*/  VIADD R11, R57.reuse, 0x20 ;  /* 0x00000020390b7836 */ /* 0x040fe40000000000 */
[C---:B-1----:R-:W-:Y:S01]  /*1c80*/  VIADD R13, R57.reuse, 0x40 ;  /* 0x00000040390d7836 */ /* 0x042fe20000000000 */
[-C--:B------:R-:W-:Y:S01]  /*1c90*/  ISETP.GE.AND P5, PT, R57, R4.reuse, PT ;  /* 0x000000043900720c */ /* 0x080fe20003fa6270 */
[----:B------:R-:W-:Y:S01]  /*1ca0*/  IMAD.X R7, RZ, RZ, R3, P1 ;  /* 0x000000ffff077224 */ /* 0x000fe200008e0603 */
[-C--:B------:R-:W-:Y:S01]  /*1cb0*/  ISETP.GE.AND P4, PT, R11, R4.reuse, PT ;  /* 0x000000040b00720c */ /* 0x080fe20003f86270 */
[----:B------:R-:W-:Y:S01]  /*1cc0*/  VIADD R11, R57, 0x60 ;  /* 0x00000060390b7836 */ /* 0x000fe20000000000 */
[----:B------:R-:W-:Y:S01]  /*1cd0*/  ISETP.GE.AND P3, PT, R13, R4, PT ;  /* 0x000000040d00720c */ /* 0x000fe20003f66270 */
[----:B------:R-:W-:-:S02]  /*1ce0*/  VIADD R13, R57, 0x80 ;  /* 0x00000080390d7836 */ /* 0x000fc40000000000 */
[----:B------:R-:W-:Y:S01]  /*1cf0*/  VIADD R15, R57, 0xa0 ;  /* 0x000000a0390f7836 */ /* 0x000fe20000000000 */
[-C--:B------:R-:W-:Y:S01]  /*1d00*/  ISETP.GE.AND P2, PT, R11, R4.reuse, PT ;  /* 0x000000040b00720c */ /* 0x080fe20003f46270 */
[----:B------:R-:W-:Y:S01]  /*1d10*/  VIADD R11, R57, 0xc0 ;  /* 0x000000c0390b7836 */ /* 0x000fe20000000000 */
[C---:B0-----:R-:W-:Y:S02]  /*1d20*/  LEA R2, P1, R0.reuse, UR4, 0x2 ;  /* 0x0000000400027c11 */ /* 0x041fe4000f8210ff */
[-C--:B------:R-:W-:Y:S02]  /*1d30*/  ISETP.GE.AND P6, PT, R15, R4.reuse, PT ;  /* 0x000000040f00720c */ /* 0x080fe40003fc6270 */
[----:B------:R-:W-:Y:S02]  /*1d40*/  LEA.HI.X R3, R0, UR5, R7, 0x2, P1 ;  /* 0x0000000500037c11 */ /* 0x000fe400088f1407 */
[----:B------:R-:W-:Y:S01]  /*1d50*/  ISETP.GE.AND P1, PT, R13, R4, PT ;  /* 0x000000040d00720c */ /* 0x000fe20003f26270 */
[----:B------:R-:W-:-:S02]  /*1d60*/  VIADD R13, R57, 0xe0 ;  /* 0x000000e0390d7836 */ /* 0x000fc40000000000 */
[----:B------:R0:W-:Y:S01]  /*1d70*/  @!P5 STG.E desc[UR6][R2.64], R28 ;  /* 0x0000001c0200d986 */ /* 0x0001e2000c101906 */
[-C--:B------:R-:W-:Y:S01]  /*1d80*/  ISETP.GE.AND P5, PT, R11, R4.reuse, PT ;  /* 0x000000040b00720c */ /* 0x080fe20003fa6270 */
[----:B------:R-:W-:Y:S02]  /*1d90*/  VIADD R11, R57, 0x100 ;  /* 0x00000100390b7836 */ /* 0x000fe40000000000 */
[----:B------:R0:W-:Y:S01]  /*1da0*/  @!P4 STG.E desc[UR6][R2.64+0x80], R29 ;  /* 0x0000801d0200c986 */ /* 0x0001e2000c101906 */
[-C--:B------:R-:W-:Y:S01]  /*1db0*/  ISETP.GE.AND P4, PT, R13, R4.reuse, PT ;  /* 0x000000040d00720c */ /* 0x080fe20003f86270 */
[----:B------:R-:W-:Y:S02]  /*1dc0*/  VIADD R13, R57, 0x120 ;  /* 0x00000120390d7836 */ /* 0x000fe40000000000 */
[----:B------:R0:W-:Y:S01]  /*1dd0*/  @!P3 STG.E desc[UR6][R2.64+0x100], R30 ;  /* 0x0001001e0200b986 */ /* 0x0001e2000c101906 */
        /* <DEDUP_REMOVED lines=21> */
[----:B------:R-:W-:-:S03]  /*1f30*/  ISETP.GE.AND P2, PT, R13, R4, PT ;  /* 0x000000040d00720c */ /* 0x000fc60003f46270 */
[----:B------:R0:W-:Y:S01]  /*1f40*/  @!P1 STG.E desc[UR6][R2.64+0x500], R38 ;  /* 0x0005002602009986 */ /* 0x0001e2000c101906 */
[----:B------:R-:W-:-:S03]  /*1f50*/  ISETP.GE.AND P1, PT, R11, R4, PT ;  /* 0x000000040b00720c */ /* 0x000fc60003f26270 */
[----:B------:R0:W-:Y:S04]  /*1f60*/  @!P6 STG.E desc[UR6][R2.64+0x580], R39 ;  /* 0x000580270200e986 */ /* 0x0001e8000c101906 */
[----:B------:R0:W-:Y:S04]  /*1f70*/  @!P5 STG.E desc[UR6][R2.64+0x600], R40 ;  /* 0x000600280200d986 */ /* 0x0001e8000c101906 */
[----:B------:R0:W-:Y:S04]  /*1f80*/  @!P4 STG.E desc[UR6][R2.64+0x680], R43 ;  /* 0x0006802b0200c986 */ /* 0x0001e8000c101906 */
[----:B------:R0:W-:Y:S04]  /*1f90*/  @!P3 STG.E desc[UR6][R2.64+0x700], R44 ;  /* 0x0007002c0200b986 */ /* 0x0001e8000c101906 */
[----:B------:R0:W-:Y:S04]  /*1fa0*/  @!P2 STG.E desc[UR6][R2.64+0x780], R45 ;  /* 0x0007802d0200a986 */ /* 0x0001e8000c101906 */
[----:B------:R0:W-:Y:S02]  /*1fb0*/  @!P1 STG.E desc[UR6][R2.64+0x800], R46 ;  /* 0x0008002e02009986 */ /* 0x0001e4000c101906 */
.L_x_25:
[----:B------:R-:W-:Y:S05]  /*1fc0*/  @P0 BRA `(.L_x_26) ;  /* 0x0000000000480947 */ /* 0x000fea0003800000 */
[----:B------:R3:W5:Y:S04]  /*1fd0*/  LDG.E R11, desc[UR6][R8.64] ;  /* 0x00000006080b7981 */ /* 0x000768000c1e1900 */
[----:B-1----:R3:W5:Y:S04]  /*1fe0*/  LDG.E R13, desc[UR6][R8.64+0x80] ;  /* 0x00008006080d7981 */ /* 0x002768000c1e1900 */
[----:B------:R3:W5:Y:S04]  /*1ff0*/  LDG.E R15, desc[UR6][R8.64+0x100] ;  /* 0x00010006080f7981 */ /* 0x000768000c1e1900 */
[----:B------:R3:W5:Y:S04]  /*2000*/  LDG.E R17, desc[UR6][R8.64+0x180] ;  /* 0x0001800608117981 */ /* 0x000768000c1e1900 */
[----:B------:R3:W5:Y:S04]  /*2010*/  LDG.E R19, desc[UR6][R8.64+0x200] ;  /* 0x0002000608137981 */ /* 0x000768000c1e1900 */
[----:B------:R3:W5:Y:S04]  /*2020*/  LDG.E R21, desc[UR6][R8.64+0x280] ;  /* 0x0002800608157981 */ /* 0x000768000c1e1900 */
[----:B------:R3:W5:Y:S04]  /*2030*/  LDG.E R23, desc[UR6][R8.64+0x300] ;  /* 0x0003000608177981 */ /* 0x000768000c1e1900 */
[----:B------:R3:W5:Y:S04]  /*2040*/  LDG.E R25, desc[UR6][R8.64+0x380] ;  /* 0x0003800608197981 */ /* 0x000768000c1e1900 */
[----:B------:R3:W5:Y:S04]  /*2050*/  LDG.E R27, desc[UR6][R8.64+0x400] ;  /* 0x00040006081b7981 */ /* 0x000768000c1e1900 */
[----:B0-2---:R3:W5:Y:S04]  /*2060*/  LDG.E R29, desc[UR6][R8.64+0x480] ;  /* 0x00048006081d7981 */ /* 0x005768000c1e1900 */
        /* <DEDUP_REMOVED lines=8> */
.L_x_26:
[----:B------:R-:W-:Y:S02]  /*20f0*/  IMAD.IADD R54, R5, 0x1, -R54 ;  /* 0x0000000105367824 */ /* 0x000fe400078e0a36 */
[C---:B0-2---:R-:W-:Y:S02]  /*2100*/  VIADD R3, R57.reuse, 0x20 ;  /* 0x0000002039037836 */ /* 0x045fe40000000000 */
[C---:B------:R-:W-:Y:S01]  /*2110*/  VIADD R45, R57.reuse, 0x40 ;  /* 0x00000040392d7836 */ /* 0x040fe20000000000 */
[CC--:B------:R-:W-:Y:S01]  /*2120*/  ISETP.GE.AND P5, PT, R57.reuse, R54.reuse, PT ;  /* 0x000000363900720c */ /* 0x0c0fe20003fa6270 */
[----:B------:R-:W-:Y:S01]  /*2130*/  VIADD R47, R57, 0x80 ;  /* 0x00000080392f7836 */ /* 0x000fe20000000000 */
[-C--:B------:R-:W-:Y:S01]  /*2140*/  ISETP.GE.AND P4, PT, R3, R54.reuse, PT ;  /* 0x000000360300720c */ /* 0x080fe20003f86270 */
[----:B------:R-:W-:Y:S01]  /*2150*/  VIADD R3, R57, 0x60 ;  /* 0x0000006039037836 */ /* 0x000fe20000000000 */
[-C--:B------:R-:W-:Y:S01]  /*2160*/  ISETP.GE.AND P3, PT, R45, R54.reuse, PT ;  /* 0x000000362d00720c */ /* 0x080fe20003f66270 */
[----:B------:R-:W-:Y:S01]  /*2170*/  VIADD R45, R57, 0xa0 ;  /* 0x000000a0392d7836 */ /* 0x000fe20000000000 */
[----:B------:R-:W-:-:S02]  /*2180*/  ISETP.GE.AND P1, PT, R47, R54, PT ;  /* 0x000000362f00720c */ /* 0x000fc40003f26270 */
[-C--:B------:R-:W-:Y:S01]  /*2190*/  ISETP.GE.AND P2, PT, R3, R54.reuse, PT ;  /* 0x000000360300720c */ /* 0x080fe20003f46270 */
[----:B------:R-:W-:Y:S01]  /*21a0*/  VIADD R3, R57, 0xc0 ;  /* 0x000000c039037836 */ /* 0x000fe20000000000 */
[-C--:B------:R-:W-:Y:S01]  /*21b0*/  ISETP.GE.AND P6, PT, R45, R54.reuse, PT ;  /* 0x000000362d00720c */ /* 0x080fe20003fc6270 */
[----:B------:R-:W-:Y:S02]  /*21c0*/  VIADD R45, R57, 0xe0 ;  /* 0x000000e0392d7836 */ /* 0x000fe40000000000 */
[----:B------:R0:W5:Y:S01]  /*21d0*/  @!P5 LDG.E R11, desc[UR6][R8.64] ;  /* 0x00000006080bd981 */ /* 0x000162000c1e1900 */
[-C--:B------:R-:W-:Y:S01]  /*21e0*/  ISETP.GE.AND P5, PT, R3, R54.reuse, PT ;  /* 0x000000360300720c */ /* 0x080fe20003fa6270 */
[----:B------:R-:W-:Y:S02]  /*21f0*/  VIADD R3, R57, 0x100 ;  /* 0x0000010039037836 */ /* 0x000fe40000000000 */
[----:B-1----:R0:W5:Y:S01]  /*2200*/  @!P4 LDG.E R13, desc[UR6][R8.64+0x80] ;  /* 0x00008006080dc981 */ /* 0x002162000c1e1900 */
[----:B------:R-:W-:Y:S01]  /*2210*/  ISETP.GE.AND P4, PT, R45, R54, PT ;  /* 0x000000362d00720c */ /* 0x000fe20003f86270 */
[----:B------:R-:W-:-:S02]  /*2220*/  VIADD R45, R57, 0x120 ;  /* 0x00000120392d7836 */ /* 0x000fc40000000000 */
[----:B------:R0:W5:Y:S01]  /*2230*/  @!P3 LDG.E R15, desc[UR6][R8.64+0x100] ;  /* 0x00010006080fb981 */ /* 0x000162000c1e1900 */
[-C--:B------:R-:W-:Y:S01]  /*2240*/  ISETP.GE.AND P3, PT, R3, R54.reuse, PT ;  /* 0x000000360300720c */ /* 0x080fe20003f66270 */
[----:B------:R-:W-:Y:S02]  /*2250*/  VIADD R3, R57, 0x140 ;  /* 0x0000014039037836 */ /* 0x000fe40000000000 */
[----:B------:R0:W5:Y:S01]  /*2260*/  @!P2 LDG.E R17, desc[UR6][R8.64+0x180] ;  /* 0x000180060811a981 */ /* 0x000162000c1e1900 */
[-C--:B------:R-:W-:Y:S01]  /*2270*/  ISETP.GE.AND P2, PT, R45, R54.reuse, PT ;  /* 0x000000362d00720c */ /* 0x080fe20003f46270 */
[----:B------:R-:W-:Y:S02]  /*2280*/  VIADD R45, R57, 0x160 ;  /* 0x00000160392d7836 */ /* 0x000fe40000000000 */
[----:B------:R0:W5:Y:S01]  /*2290*/  @!P1 LDG.E R19, desc[UR6][R8.64+0x200] ;  /* 0x0002000608139981 */ /* 0x000162000c1e1900 */
        /* <DEDUP_REMOVED lines=15> */
[----:B------:R-:W-:-:S03]  /*2390*/  ISETP.GE.AND P2, PT, R45, R54, PT ;  /* 0x000000362d00720c */ /* 0x000fc60003f46270 */
[----:B------:R0:W5:Y:S01]  /*23a0*/  @!P1 LDG.E R31, desc[UR6][R8.64+0x500] ;  /* 0x00050006081f9981 */ /* 0x000162000c1e1900 */
[----:B------:R-:W-:-:S03]  /*23b0*/  ISETP.GE.AND P1, PT, R3, R54, PT ;  /* 0x000000360300720c */ /* 0x000fc60003f26270 */
[----:B------:R0:W5:Y:S04]  /*23c0*/  @!P6 LDG.E R33, desc[UR6][R8.64+0x580] ;  /* 0x000580060821e981 */ /* 0x000168000c1e1900 */
[----:B------:R0:W5:Y:S04]  /*23d0*/  @!P5 LDG.E R35, desc[UR6][R8.64+0x600] ;  /* 0x000600060823d981 */ /* 0x000168000c1e1900 */
[----:B------:R0:W5:Y:S04]  /*23e0*/  @!P4 LDG.E R37, desc[UR6][R8.64+0x680] ;  /* 0x000680060825c981 */ /* 0x000168000c1e1900 */
[----:B------:R0:W5:Y:S04]  /*23f0*/  @!P3 LDG.E R39, desc[UR6][R8.64+0x700] ;  /* 0x000700060827b981 */ /* 0x000168000c1e1900 */
[----:B------:R0:W5:Y:S04]  /*2400*/  @!P2 LDG.E R41, desc[UR6][R8.64+0x780] ;  /* 0x000780060829a981 */ /* 0x000168000c1e1900 */
[----:B------:R0:W5:Y:S02]  /*2410*/  @!P1 LDG.E R43, desc[UR6][R8.64+0x800] ;  /* 0x00080006082b9981 */ /* 0x000164000c1e1900 */
.L_x_27:
[----:B------:R-:W-:Y:S05]  /*2420*/  @P0 BRA `(.L_x_28) ;  /* 0x0000000000540947 */ /* 0x000fea0003800000 */
[----:B------:R-:W1:Y:S02]  /*2430*/  LDCU.64 UR4, c[0x0][0x3b0] ;  /* 0x00007600ff0477ac */ /* 0x000e640008000a00 */
[----:B-1----:R-:W-:-:S04]  /*2440*/  LEA R2, P0, R0, UR4, 0x2 ;  /* 0x0000000400027c11 */ /* 0x002fc8000f8010ff */
[----:B------:R-:W-:-:S05]  /*2450*/  LEA.HI.X R3, R0, UR5, R7, 0x2, P0 ;  /* 0x0000000500037c11 */ /* 0x000fca00080f1407 */
[----:B-----5:R-:W-:Y:S04]  /*2460*/  STG.E desc[UR6][R2.64], R11 ;  /* 0x0000000b02007986 */ /* 0x020fe8000c101906 */
[----:B------:R-:W-:Y:S04]  /*2470*/  STG.E desc[UR6][R2.64+0x80], R13 ;  /* 0x0000800d02007986 */ /* 0x000fe8000c101906 */
        /* <DEDUP_REMOVED lines=14> */
[----:B------:R-:W-:Y:S01]  /*2560*/  STG.E desc[UR6][R2.64+0x800], R43 ;  /* 0x0008002b02007986 */ /* 0x000fe2000c101906 */
[----:B------:R-:W-:Y:S05]  /*2570*/  EXIT ;  /* 0x000000000000794d */ /* 0x000fea0003800000 */
.L_x_28:
[----:B------:R-:W1:Y:S01]  /*2580*/  LDCU.64 UR4, c[0x0][0x3b0] ;  /* 0x00007600ff0477ac */ /* 0x000e620008000a00 */
[----:B------:R-:W-:Y:S02]  /*2590*/  IMAD R42, R42, -0x1980, R5 ;  /* 0xffffe6802a2a7824 */ /* 0x000fe400078e0205 */
[C---:B------:R-:W-:Y:S02]  /*25a0*/  VIADD R5, R57.reuse, 0x40 ;  /* 0x0000004039057836 */ /* 0x040fe40000000000 */
[C---:B------:R-:W-:Y:S01]  /*25b0*/  VIADD R3, R57.reuse, 0x20 ;  /* 0x0000002039037836 */ /* 0x040fe20000000000 */
[CC--:B------:R-:W-:Y:S01]  /*25c0*/  ISETP.GE.AND P3, PT, R57.reuse, R42.reuse, PT ;  /* 0x0000002a3900720c */ /* 0x0c0fe20003f66270 */
[----:B0--3--:R-:W-:Y:S01]  /*25d0*/  VIADD R9, R57, 0x60 ;  /* 0x0000006039097836 */ /* 0x009fe20000000000 */
[-C--:B------:R-:W-:Y:S01]  /*25e0*/  ISETP.GE.AND P1, PT, R5, R42.reuse, PT ;  /* 0x0000002a0500720c */ /* 0x080fe20003f26270 */
[----:B------:R-:W-:Y:S01]  /*25f0*/  VIADD R5, R57, 0x80 ;  /* 0x0000008039057836 */ /* 0x000fe20000000000 */
[-C--:B------:R-:W-:Y:S01]  /*2600*/  ISETP.GE.AND P2, PT, R3, R42.reuse, PT ;  /* 0x0000002a0300720c */ /* 0x080fe20003f46270 */
[----:B------:R-:W-:Y:S01]  /*2610*/  VIADD R45, R57, 0xc0 ;  /* 0x000000c0392d7836 */ /* 0x000fe20000000000 */
[-C--:B------:R-:W-:Y:S01]  /*2620*/  ISETP.GE.AND P0, PT, R9, R42.reuse, PT ;  /* 0x0000002a0900720c */ /* 0x080fe20003f06270 */
[----:B------:R-:W-:Y:S01]  /*2630*/  VIADD R9, R57, 0xa0 ;  /* 0x000000a039097836 */ /* 0x000fe20000000000 */
[----:B------:R-:W-:Y:S01]  /*2640*/  ISETP.GE.AND P6, PT, R5, R42, PT ;  /* 0x0000002a0500720c */ /* 0x000fe20003fc6270 */
[----:B------:R-:W-:Y:S01]  /*2650*/  VIADD R5, R57, 0xe0 ;  /* 0x000000e039057836 */ /* 0x000fe20000000000 */
[----:B-1----:R-:W-:-:S02]  /*2660*/  LEA R2, P4, R0, UR4, 0x2 ;  /* 0x0000000400027c11 */ /* 0x002fc4000f8810ff */
[-C--:B------:R-:W-:Y:S02]  /*2670*/  ISETP.GE.AND P5, PT, R9, R42.reuse, PT ;  /* 0x0000002a0900720c */ /* 0x080fe40003fa6270 */
[----:B------:R-:W-:Y:S01]  /*2680*/  LEA.HI.X R3, R0, UR5, R7, 0x2, P4 ;  /* 0x0000000500037c11 */ /* 0x000fe2000a0f1407 */
[----:B------:R-:W-:Y:S01]  /*2690*/  VIADD R7, R57, 0x100 ;  /* 0x0000010039077836 */ /* 0x000fe20000000000 */
[----:B------:R-:W-:-:S03]  /*26a0*/  ISETP.GE.AND P4, PT, R45, R42, PT ;  /* 0x0000002a2d00720c */ /* 0x000fc60003f86270 */
[----:B-----5:R0:W-:Y:S01]  /*26b0*/  @!P3 STG.E desc[UR6][R2.64], R11 ;  /* 0x0000000b0200b986 */ /* 0x0201e2000c101906 */
        /* <DEDUP_REMOVED lines=19> */
[C---:B------:R-:W-:Y:S02]  /*27f0*/  VIADD R5, R57.reuse, 0x1e0 ;  /* 0x000001e039057836 */ /* 0x040fe40000000000 */
[----:B------:R-:W-:Y:S01]  /*2800*/  VIADD R57, R57, 0x200 ;  /* 0x0000020039397836 */ /* 0x000fe20000000000 */
[----:B------:R0:W-:Y:S01]  /*2810*/  @!P3 STG.E desc[UR6][R2.64+0x380], R25 ;  /* 0x000380190200b986 */ /* 0x0001e2000c101906 */
[----:B------:R-:W-:-:S03]  /*2820*/  ISETP.GE.AND P3, PT, R7, R42, PT ;  /* 0x0000002a0700720c */ /* 0x000fc60003f66270 */
        /* <DEDUP_REMOVED lines=9> */
[----:B------:R0:W-:Y:S01]  /*28c0*/  @!P2 STG.E desc[UR6][R2.64+0x780], R41 ;  /* 0x000780290200a986 */ /* 0x0001e2000c101906 */
[----:B------:R-:W-:Y:S05]  /*28d0*/  @P1 EXIT ;  /* 0x000000000000194d */ /* 0x000fea0003800000 */
[----:B------:R-:W-:Y:S01]  /*28e0*/  STG.E desc[UR6][R2.64+0x800], R43 ;  /* 0x0008002b02007986 */ /* 0x000fe2000c101906 */
[----:B------:R-:W-:Y:S05]  /*28f0*/  EXIT ;  /* 0x000000000000794d */ /* 0x000fea0003800000 */
.L_x_14:
[----:B------:R-:W-:Y:S01]  /*2900*/  IMAD.MOV.U32 R2, RZ, RZ, RZ ;  /* 0x000000ffff027224 */ /* 0x000fe200078e00ff */
[C---:B------:R-:W-:Y:S01]  /*2910*/  ISETP.GT.U32.AND P0, PT, R3.reuse, 0x1f, PT ;  /* 0x0000001f0300780c */ /* 0x040fe20003f04070 */
[----:B------:R-:W-:Y:S05]  /*2920*/  WARPSYNC.ALL ;  /* 0x0000000000007948 */ /* 0x000fea0003800000 */
[----:B------:R-:W-:-:S04]  /*2930*/  IMAD.HI.U32 R14, R3, 0x15555556, R2 ;  /* 0x15555556030e7827 */ /* 0x000fc800078e0002 */
[----:B------:R-:W-:-:S05]  /*2940*/  IMAD R15, R14, 0x4, R7 ;  /* 0x000000040e0f7824 */ /* 0x000fca00078e0207 */
[----:B------:R0:W-:Y:S01]  /*2950*/  STS [R15+0x3410], R0 ;  /* 0x003410000f007388 */ /* 0x0001e20000000800 */
[----:B------:R-:W-:Y:S06]  /*2960*/  BAR.SYNC.DEFER_BLOCKING 0x0 ;  /* 0x0000000000007b1d */ /* 0x000fec0000010000 */
[----:B------:R-:W-:Y:S05]  /*2970*/  @P0 BRA `(.L_x_29) ;  /* 0x0000000000dc0947 */ /* 0x000fea0003800000 */
[----:B------:R-:W-:Y:S01]  /*2980*/  IMAD R14, R3, 0x34, R7 ;  /* 0x00000034030e7824 */ /* 0x000fe200078e0207 */
[----:B------:R-:W-:-:S04]  /*2990*/  UMOV UR8, 0xffffffff ;  /* 0xffffffff00087882 */ /* 0x000fc80000000000 */
[----:B------:R-:W-:Y:S04]  /*29a0*/  LDS R28, [R14+0x3410] ;  /* 0x003410000e1c7984 */ /* 0x000fe80000000800 */
[----:B------:R-:W-:Y:S04]  /*29b0*/  LDS R29, [R14+0x3414] ;  /* 0x003414000e1d7984 */ /* 0x000fe80000000800 */
[----:B------:R-:W1:Y:S04]  /*29c0*/  LDS R30, [R14+0x3418] ;  /* 0x003418000e1e7984 */ /* 0x000e680000000800 */
[----:B------:R-:W-:Y:S04]  /*29d0*/  LDS R31, [R14+0x341c] ;  /* 0x00341c000e1f7984 */ /* 0x000fe80000000800 */
[----:B------:R-:W2:Y:S04]  /*29e0*/  LDS R32, [R14+0x3420] ;  /* 0x003420000e207984 */ /* 0x000ea80000000800 */
[----:B------:R-:W-:Y:S04]  /*29f0*/  LDS R33, [R14+0x3424] ;  /* 0x003424000e217984 */ /* 0x000fe80000000800 */
[----:B------:R-:W3:Y:S04]  /*2a00*/  LDS R34, [R14+0x3428] ;  /* 0x003428000e227984 */ /* 0x000ee80000000800 */
[----:B------:R-:W-:Y:S04]  /*2a10*/  LDS R35, [R14+0x342c] ;  /* 0x00342c000e237984 */ /* 0x000fe80000000800 */
[----:B------:R-:W4:Y:S04]  /*2a20*/  LDS R36, [R14+0x3430] ;  /* 0x003430000e247984 */ /* 0x000f280000000800 */
[----:B------:R-:W-:Y:S04]  /*2a30*/  LDS R37, [R14+0x3434] ;  /* 0x003434000e257984 */ /* 0x000fe80000000800 */
[----:B------:R-:W5:Y:S04]  /*2a40*/  LDS R38, [R14+0x3438] ;  /* 0x003438000e267984 */ /* 0x000f680000000800 */
[----:B------:R-:W0:Y:S01]  /*2a50*/  LDS R39, [R14+0x343c] ;  /* 0x00343c000e277984 */ /* 0x000e220000000800 */
[----:B-1----:R-:W-:-:S04]  /*2a60*/  IADD3 R40, PT, PT, R30, R29, R28 ;  /* 0x0000001d1e287210 */ /* 0x002fc80007ffe01c */
[----:B--2---:R-:W-:-:S04]  /*2a70*/  IADD3 R40, PT, PT, R32, R40, R31 ;  /* 0x0000002820287210 */ /* 0x004fc80007ffe01f */
[----:B---3--:R-:W-:-:S04]  /*2a80*/  IADD3 R40, PT, PT, R34, R40, R33 ;  /* 0x0000002822287210 */ /* 0x008fc80007ffe021 */
[----:B----4-:R-:W-:-:S04]  /*2a90*/  IADD3 R40, PT, PT, R36, R40, R35 ;  /* 0x0000002824287210 */ /* 0x010fc80007ffe023 */
[----:B-----5:R-:W-:-:S05]  /*2aa0*/  IADD3 R40, PT, PT, R38, R40, R37 ;  /* 0x0000002826287210 */ /* 0x020fca0007ffe025 */
[----:B0-----:R-:W-:Y:S01]  /*2ab0*/  IMAD.IADD R39, R39, 0x1, R40 ;  /* 0x0000000127277824 */ /* 0x001fe200078e0228 */
[----:B------:R-:W-:Y:S06]  /*2ac0*/  BRA.DIV UR8, `(.L_x_30) ;  /* 0x0000007a08547947 */ /* 0x000fec000b800000 */
[----:B------:R-:W0:Y:S02]  /*2ad0*/  SHFL.UP P0, R40, R39, 0x1, RZ ;  /* 0x0420000027287989 */ /* 0x000e2400000000ff */
[----:B0-----:R-:W-:-:S05]  /*2ae0*/  @P0 IMAD.IADD R40, R39, 0x1, R40 ;  /* 0x0000000127280824 */ /* 0x001fca00078e0228 */
[----:B------:R-:W0:Y:S02]  /*2af0*/  SHFL.UP P0, R43, R40, 0x2, RZ ;  /* 0x04400000282b7989 */ /* 0x000e2400000000ff */
[----:B0-----:R-:W-:-:S05]  /*2b00*/  @P0 IMAD.IADD R43, R40, 0x1, R43 ;  /* 0x00000001282b0824 */ /* 0x001fca00078e022b */
[----:B------:R-:W0:Y:S02]  /*2b10*/  SHFL.UP P0, R44, R43, 0x4, RZ ;  /* 0x048000002b2c7989 */ /* 0x000e2400000000ff */
[----:B0-----:R-:W-:-:S05]  /*2b20*/  @P0 IMAD.IADD R44, R43, 0x1, R44 ;  /* 0x000000012b2c0824 */ /* 0x001fca00078e022c */
[----:B------:R-:W0:Y:S02]  /*2b30*/  SHFL.UP P0, R45, R44, 0x8, RZ ;  /* 0x050000002c2d7989 */ /* 0x000e2400000000ff */
[----:B0-----:R-:W-:-:S05]  /*2b40*/  @P0 IMAD.IADD R45, R44, 0x1, R45 ;  /* 0x000000012c2d0824 */ /* 0x001fca00078e022d */
[----:B------:R0:W1:Y:S02]  /*2b50*/  SHFL.UP P0, R46, R45, 0x10, RZ ;  /* 0x060000002d2e7989 */ /* 0x00006400000000ff */
.L_x_120:
[----:B-1----:R-:W-:-:S04]  /*2b60*/  @P0 IMAD.IADD R46, R45, 0x1, R46 ;  /* 0x000000012d2e0824 */ /* 0x002fc800078e022e */
[----:B------:R-:W-:-:S04]  /*2b70*/  IMAD.IADD R39, R46, 0x1, -R39 ;  /* 0x000000012e277824 */ /* 0x000fc800078e0a27 */
[----:B------:R-:W-:Y:S01]  /*2b80*/  IMAD.IADD R28, R28, 0x1, R39 ;  /* 0x000000011c1c7824 */ /* 0x000fe200078e0227 */
[----:B------:R1:W-:Y:S03]  /*2b90*/  STS [R14+0x3410], R39 ;  /* 0x003410270e007388 */ /* 0x0003e60000000800 */
        /* <DEDUP_REMOVED lines=19> */
[----:B------:R1:W-:Y:S04]  /*2cd0*/  STS [R14+0x3438], R37 ;  /* 0x003438250e007388 */ /* 0x0003e80000000800 */
[----:B------:R1:W-:Y:S02]  /*2ce0*/  STS [R14+0x343c], R43 ;  /* 0x00343c2b0e007388 */ /* 0x0003e40000000800 */
.L_x_29:
[----:B------:R-:W-:Y:S05]  /*2cf0*/  WARPSYNC.ALL ;  /* 0x0000000000007948 */ /* 0x000fea0003800000 */
[----:B------:R-:W-:Y:S01]  /*2d00*/  BAR.SYNC.DEFER_BLOCKING 0x0 ;  /* 0x0000000000007b1d */ /* 0x000fe20000010000 */
[----:B------:R-:W-:Y:S02]  /*2d10*/  ISETP.NE.AND P0, PT, R50, RZ, PT ;  /* 0x000000ff3200720c */ /* 0x000fe40003f05270 */
[----:B-1----:R-:W-:-:S03]  /*2d20*/  SHF.R.U32.HI R28, RZ, UR5, R27 ;  /* 0x00000005ff1c7c19 */ /* 0x002fc6000801161b */
[----:B------:R-:W-:Y:S01]  /*2d30*/  BSSY.RECONVERGENT B0, `(.L_x_31) ;  /* 0x0000028000007945 */ /* 0x000fe20003800200 */
[----:B------:R-:W-:Y:S01]  /*2d40*/  LOP3.LUT R28, R28, UR4, RZ, 0x30, !PT ;  /* 0x000000041c1c7c12 */ /* 0x000fe2000f8e30ff */
[----:B0-----:R-:W0:Y:S06]  /*2d50*/  LDS R15, [R15+0x3410] ;  /* 0x003410000f0f7984 */ /* 0x001e2c0000000800 */
[----:B------:R-:W-:Y:S05]  /*2d60*/  @P0 BRA `(.L_x_32) ;  /* 0x0000000000900947 */ /* 0x000fea0003800000 */
[----:B------:R-:W0:Y:S04]  /*2d70*/  LDS R14, [R51] ;  /* 0x00000000330e7984 */ /* 0x000e280000000800 */
[----:B------:R-:W1:Y:S04]  /*2d80*/  LDS R30, [R51+0x400] ;  /* 0x00040000331e7984 */ /* 0x000e680000000800 */
[----:B------:R-:W2:Y:S04]  /*2d90*/  LDS R32, [R51+0x800] ;  /* 0x0008000033207984 */ /* 0x000ea80000000800 */
[----:B------:R-:W3:Y:S04]  /*2da0*/  LDS R34, [R51+0xc00] ;  /* 0x000c000033227984 */ /* 0x000ee80000000800 */
[----:B------:R-:W4:Y:S04]  /*2db0*/  LDS R36, [R51+0x1000] ;  /* 0x0010000033247984 */ /* 0x000f280000000800 */
[----:B------:R-:W5:Y:S04]  /*2dc0*/  LDS R38, [R51+0x1400] ;  /* 0x0014000033267984 */ /* 0x000f680000000800 */
[----:B------:R-:W5:Y:S04]  /*2dd0*/  LDS R40, [R51+0x1800] ;  /* 0x0018000033287984 */ /* 0x000f680000000800 */
[----:B------:R-:W5:Y:S04]  /*2de0*/  LDS R44, [R51+0x1c00] ;  /* 0x001c0000332c7984 */ /* 0x000f680000000800 */
[----:B------:R-:W5:Y:S04]  /*2df0*/  LDS R46, [R51+0x2000] ;  /* 0x00200000332e7984 */ /* 0x000f680000000800 */
[----:B------:R-:W5:Y:S04]  /*2e00*/  LDS R58, [R51+0x2400] ;  /* 0x00240000333a7984 */ /* 0x000f680000000800 */
[----:B------:R-:W5:Y:S01]  /*2e10*/  LDS R60, [R51+0x2800] ;  /* 0x00280000333c7984 */ /* 0x000f620000000800 */
[----:B0-----:R-:W-:-:S03]  /*2e20*/  IMAD.IADD R14, R15, 0x1, R14 ;  /* 0x000000010f0e7824 */ /* 0x001fc600078e020e */
[----:B------:R-:W0:Y:S01]  /*2e30*/  LDS R62, [R51+0x2c00] ;  /* 0x002c0000333e7984 */ /* 0x000e220000000800 */
[C---:B-1----:R-:W-:Y:S02]  /*2e40*/  IMAD.IADD R30, R15.reuse, 0x1, R30 ;  /* 0x000000010f1e7824 */ /* 0x042fe400078e021e */
[C---:B--2---:R-:W-:Y:S01]  /*2e50*/  IMAD.IADD R32, R15.reuse, 0x1, R32 ;  /* 0x000000010f207824 */ /* 0x044fe200078e0220 */
[----:B------:R1:W-:Y:S01]  /*2e60*/  STS [R51], R14 ;  /* 0x0000000e33007388 */ /* 0x0003e20000000800 */
[----:B---3--:R-:W-:-:S03]  /*2e70*/  IMAD.IADD R34, R15, 0x1, R34 ;  /* 0x000000010f227824 */ /* 0x008fc600078e0222 */
[----:B------:R1:W-:Y:S01]  /*2e80*/  STS [R51+0x400], R30 ;  /* 0x0004001e33007388 */ /* 0x0003e20000000800 */
[----:B----4-:R-:W-:-:S03]  /*2e90*/  IMAD.IADD R36, R15, 0x1, R36 ;  /* 0x000000010f247824 */ /* 0x010fc600078e0224 */
[----:B------:R1:W-:Y:S01]  /*2ea0*/  STS [R51+0x800], R32 ;  /* 0x0008002033007388 */ /* 0x0003e20000000800 */
[----:B-----5:R-:W-:-:S03]  /*2eb0*/  IMAD.IADD R38, R15, 0x1, R38 ;  /* 0x000000010f267824 */ /* 0x020fc600078e0226 */
[----:B------:R1:W-:Y:S01]  /*2ec0*/  STS [R51+0xc00], R34 ;  /* 0x000c002233007388 */ /* 0x0003e20000000800 */
[----:B------:R-:W-:-:S03]  /*2ed0*/  IMAD.IADD R40, R15, 0x1, R40 ;  /* 0x000000010f287824 */ /* 0x000fc600078e0228 */
        /* <DEDUP_REMOVED lines=9> */
[----:B0-----:R-:W-:-:S03]  /*2f70*/  IMAD.IADD R62, R15, 0x1, R62 ;  /* 0x000000010f3e7824 */ /* 0x001fc600078e023e */
[----:B------:R1:W-:Y:S04]  /*2f80*/  STS [R51+0x2400], R58 ;  /* 0x0024003a33007388 */ /* 0x0003e80000000800 */
[----:B------:R1:W-:Y:S04]  /*2f90*/  STS [R51+0x2800], R60 ;  /* 0x0028003c33007388 */ /* 0x0003e80000000800 */
[----:B------:R1:W-:Y:S02]  /*2fa0*/  STS [R51+0x2c00], R62 ;  /* 0x002c003e33007388 */ /* 0x0003e40000000800 */
.L_x_32:
[----:B------:R-:W-:Y:S05]  /*2fb0*/  BSYNC.RECONVERGENT B0 ;  /* 0x0000000000007941 */ /* 0x000fea0003800200 */
.L_x_31:
[----:B------:R-:W-:Y:S01]  /*2fc0*/  BAR.SYNC.DEFER_BLOCKING 0x0 ;  /* 0x0000000000007b1d */ /* 0x000fe20000010000 */
[----:B------:R-:W-:Y:S01]  /*2fd0*/  R2P PR, R28, 0x7f ;  /* 0x0000007f1c007804 */ /* 0x000fe20000000000 */
[----:B------:R-:W-:-:S04]  /*2fe0*/  IMAD.MOV.U32 R47, RZ, RZ, RZ ;  /* 0x000000ffff2f7224 */ /* 0x000fc800078e00ff */
[----:B------:R-:W-:Y:S08]  /*2ff0*/  BSSY.RECONVERGENT B0, `(.L_x_33) ;  /* 0x0000024000007945 */ /* 0x000ff00003800200 */
[----:B-1----:R-:W-:Y:S02]  /*3000*/  VOTE.ANY R14, PT, P0 ;  /* 0x00000000000e7806 */ /* 0x002fe400000e0100 */
[----:B------:R-:W-:-:S02]  /*3010*/  VOTE.ANY R29, PT, P1 ;  /* 0x00000000001d7806 */ /* 0x000fc400008e0100 */
[----:B------:R-:W-:Y:S02]  /*3020*/  @!P0 LOP3.LUT R14, RZ, R14, RZ, 0x33, !PT ;  /* 0x0000000eff0e8212 */ /* 0x000fe400078e33ff */
[----:B------:R-:W-:Y:S02]  /*3030*/  VOTE.ANY R31, PT, P2 ;  /* 0x00000000001f7806 */ /* 0x000fe400010e0100 */
[----:B------:R-:W-:Y:S02]  /*3040*/  @!P1 LOP3.LUT R29, RZ, R29, RZ, 0x33, !PT ;  /* 0x0000001dff1d9212 */ /* 0x000fe400078e33ff */
[----:B------:R-:W-:Y:S02]  /*3050*/  VOTE.ANY R33, PT, P3 ;  /* 0x0000000000217806 */ /* 0x000fe400018e0100 */
[----:B------:R-:W-:Y:S02]  /*3060*/  @!P2 LOP3.LUT R31, RZ, R31, RZ, 0x33, !PT ;  /* 0x0000001fff1fa212 */ /* 0x000fe400078e33ff */
[----:B------:R-:W-:-:S02]  /*3070*/  LOP3.LUT R14, R29, R14, RZ, 0xc0, !PT ;  /* 0x0000000e1d0e7212 */ /* 0x000fc400078ec0ff */
[----:B------:R-:W-:Y:S02]  /*3080*/  @!P3 LOP3.LUT R33, RZ, R33, RZ, 0x33, !PT ;  /* 0x00000021ff21b212 */ /* 0x000fe400078e33ff */
[----:B------:R-:W-:Y:S02]  /*3090*/  LOP3.LUT R14, R31, R14, RZ, 0xc0, !PT ;  /* 0x0000000e1f0e7212 */ /* 0x000fe400078ec0ff */
[----:B------:R-:W-:Y:S02]  /*30a0*/  VOTE.ANY R29, PT, P4 ;  /* 0x00000000001d7806 */ /* 0x000fe400020e0100 */
[----:B------:R-:W-:Y:S02]  /*30b0*/  LOP3.LUT R14, R33, R14, RZ, 0xc0, !PT ;  /* 0x0000000e210e7212 */ /* 0x000fe400078ec0ff */
[----:B------:R-:W-:Y:S02]  /*30c0*/  @!P4 LOP3.LUT R29, RZ, R29, RZ, 0x33, !PT ;  /* 0x0000001dff1dc212 */ /* 0x000fe400078e33ff */
[----:B------:R-:W-:-:S02]  /*30d0*/  VOTE.ANY R31, PT, P5 ;  /* 0x00000000001f7806 */ /* 0x000fc400028e0100 */
[----:B------:R-:W-:Y:S01]  /*30e0*/  LOP3.LUT R14, R29, R14, RZ, 0xc0, !PT ;  /* 0x0000000e1d0e7212 */ /* 0x000fe200078ec0ff */
[----:B------:R-:W-:Y:S01]  /*30f0*/  IMAD.SHL.U32 R29, R3, 0x20, RZ ;  /* 0x00000020031d7824 */ /* 0x000fe200078e00ff */
[----:B------:R-:W-:Y:S02]  /*3100*/  LOP3.LUT P0, RZ, R28, 0x80, RZ, 0xc0, !PT ;  /* 0x000000801cff7812 */ /* 0x000fe4000780c0ff */
[----:B------:R-:W-:Y:S02]  /*3110*/  @!P5 LOP3.LUT R31, RZ, R31, RZ, 0x33, !PT ;  /* 0x0000001fff1fd212 */ /* 0x000fe400078e33ff */
[----:B------:R-:W-:Y:S02]  /*3120*/  VOTE.ANY R30, PT, P6 ;  /* 0x00000000001e7806 */ /* 0x000fe400030e0100 */
[----:B------:R-:W-:Y:S02]  /*3130*/  LOP3.LUT R31, R31, R14, RZ, 0xc0, !PT ;  /* 0x0000000e1f1f7212 */ /* 0x000fe400078ec0ff */
[----:B------:R-:W1:Y:S01]  /*3140*/  S2R R14, SR_LEMASK ;  /* 0x00000000000e7919 */ /* 0x000e620000003a00 */
[----:B------:R-:W-:-:S04]  /*3150*/  @!P6 LOP3.LUT R30, RZ, R30, RZ, 0x33, !PT ;  /* 0x0000001eff1ee212 */ /* 0x000fc800078e33ff */
[----:B------:R-:W-:Y:S02]  /*3160*/  VOTE.ANY R32, PT, P0 ;  /* 0x0000000000207806 */ /* 0x000fe400000e0100 */
[----:B------:R-:W-:Y:S02]  /*3170*/  LOP3.LUT R31, R30, R31, RZ, 0xc0, !PT ;  /* 0x0000001f1e1f7212 */ /* 0x000fe400078ec0ff */
[----:B------:R-:W-:Y:S02]  /*3180*/  @!P0 LOP3.LUT R32, RZ, R32, RZ, 0x33, !PT ;  /* 0x00000020ff208212 */ /* 0x000fe400078e33ff */
[----:B------:R-:W-:Y:S02]  /*3190*/  LOP3.LUT R30, R29, 0x7c00, RZ, 0xc0, !PT ;  /* 0x00007c001d1e7812 */ /* 0x000fe400078ec0ff */
[----:B------:R-:W-:-:S03]  /*31a0*/  LOP3.LUT R31, R32, R31, RZ, 0xc0, !PT ;  /* 0x0000001f201f7212 */ /* 0x000fc600078ec0ff */
[----:B------:R-:W-:Y:S01]  /*31b0*/  IMAD.IADD R29, R7, 0x1, R30 ;  /* 0x00000001071d7824 */ /* 0x000fe200078e021e */
[----:B------:R-:W2:Y:S01]  /*31c0*/  FLO.U32 R32, R31 ;  /* 0x0000001f00207300 */ /* 0x000ea200000e0000 */
[----:B-1----:R-:W-:Y:S02]  /*31d0*/  LOP3.LUT R44, R14, R31, RZ, 0xc0, !PT ;  /* 0x0000001f0e2c7212 */ /* 0x002fe400078ec0ff */
[----:B--2---:R-:W-:-:S05]  /*31e0*/  ISETP.NE.AND P0, PT, R24, R32, PT ;  /* 0x000000201800720c */ /* 0x004fca0003f05270 */
[----:B------:R-:W1:Y:S08]  /*31f0*/  POPC R44, R44 ;  /* 0x0000002c002c7309 */ /* 0x000e700000000000 */
[----:B------:R-:W-:Y:S05]  /*3200*/  @P0 BRA `(.L_x_34) ;  /* 0x0000000000080947 */ /* 0x000fea0003800000 */
[----:B------:R-:W-:-:S06]  /*3210*/  IMAD R47, R28, 0x4, R29 ;  /* 0x000000041c2f7824 */ /* 0x000fcc00078e021d */
[----:B-1----:R2:W3:Y:S02]  /*3220*/  ATOMS.ADD R47, [R47], R44 ;  /* 0x0000002c2f2f738c */ /* 0x0024e40000000000 */
.L_x_34:
[----:B------:R-:W-:Y:S05]  /*3230*/  BSYNC.RECONVERGENT B0 ;  /* 0x0000000000007941 */ /* 0x000fea0003800200 */
.L_x_33:
[----:B------:R-:W-:Y:S01]  /*3240*/  R2P PR, R52, 0x7f ;  /* 0x0000007f34007804 */ /* 0x000fe20000000000 */
[----:B---3--:R3:W4:Y:S01]  /*3250*/  SHFL.IDX PT, R47, R47, R32, 0x1f ;  /* 0x00001f202f2f7589 */ /* 0x00872200000e0000 */
[----:B------:R-:W-:Y:S01]  /*3260*/  BSSY.RECONVERGENT B0, `(.L_x_35) ;  /* 0x0000021000007945 */ /* 0x000fe20003800200 */
[----:B------:R-:W-:-:S10]  /*3270*/  IMAD.MOV.U32 R49, RZ, RZ, RZ ;  /* 0x000000ffff317224 */ /* 0x000fd400078e00ff */
[----:B------:R-:W-:Y:S02]  /*3280*/  VOTE.ANY R28, PT, P0 ;  /* 0x00000000001c7806 */ /* 0x000fe400000e0100 */
[----:B------:R-:W-:Y:S02]  /*3290*/  VOTE.ANY R31, PT, P1 ;  /* 0x00000000001f7806 */ /* 0x000fe400008e0100 */
[----:B------:R-:W-:Y:S02]  /*32a0*/  @!P0 LOP3.LUT R28, RZ, R28, RZ, 0x33, !PT ;  /* 0x0000001cff1c8212 */ /* 0x000fe400078e33ff */
[----:B------:R-:W-:Y:S02]  /*32b0*/  VOTE.ANY R33, PT, P2 ;  /* 0x0000000000217806 */ /* 0x000fe400010e0100 */
[----:B------:R-:W-:Y:S02]  /*32c0*/  @!P1 LOP3.LUT R31, RZ, R31, RZ, 0x33, !PT ;  /* 0x0000001fff1f9212 */ /* 0x000fe400078e33ff */
[----:B------:R-:W-:-:S02]  /*32d0*/  @!P2 LOP3.LUT R33, RZ, R33, RZ, 0x33, !PT ;  /* 0x00000021ff21a212 */ /* 0x000fc400078e33ff */
[----:B------:R-:W-:Y:S02]  /*32e0*/  LOP3.LUT R28, R31, R28, RZ, 0xc0, !PT ;  /* 0x0000001c1f1c7212 */ /* 0x000fe400078ec0ff */
[----:B------:R-:W-:Y:S02]  /*32f0*/  VOTE.ANY R31, PT, P3 ;  /* 0x00000000001f7806 */ /* 0x000fe400018e0100 */
[----:B------:R-:W-:Y:S02]  /*3300*/  LOP3.LUT R28, R33, R28, RZ, 0xc0, !PT ;  /* 0x0000001c211c7212 */ /* 0x000fe400078ec0ff */
[----:B------:R-:W-:Y:S02]  /*3310*/  LOP3.LUT P0, RZ, R52, 0x80, RZ, 0xc0, !PT ;  /* 0x0000008034ff7812 */ /* 0x000fe4000780c0ff */
[----:B------:R-:W-:Y:S02]  /*3320*/  VOTE.ANY R33, PT, P4 ;  /* 0x0000000000217806 */ /* 0x000fe400020e0100 */
[----:B------:R-:W-:-:S02]  /*3330*/  @!P3 LOP3.LUT R31, RZ, R31, RZ, 0x33, !PT ;  /* 0x0000001fff1fb212 */ /* 0x000fc400078e33ff */
[----:B------:R-:W-:Y:S02]  /*3340*/  @!P4 LOP3.LUT R33, RZ, R33, RZ, 0x33, !PT ;  /* 0x00000021ff21c212 */ /* 0x000fe400078e33ff */
[----:B------:R-:W-:Y:S02]  /*3350*/  LOP3.LUT R28, R31, R28, RZ, 0xc0, !PT ;  /* 0x0000001c1f1c7212 */ /* 0x000fe400078ec0ff */
[----:B------:R-:W-:Y:S02]  /*3360*/  VOTE.ANY R31, PT, P5 ;  /* 0x00000000001f7806 */ /* 0x000fe400028e0100 */
[----:B------:R-:W-:Y:S02]  /*3370*/  LOP3.LUT R28, R33, R28, RZ, 0xc0, !PT ;  /* 0x0000001c211c7212 */ /* 0x000fe400078ec0ff */
[----:B------:R-:W-:Y:S02]  /*3380*/  VOTE.ANY R33, PT, P6 ;  /* 0x0000000000217806 */ /* 0x000fe400030e0100 */
[----:B------:R-:W-:-:S02]  /*3390*/  @!P5 LOP3.LUT R31, RZ, R31, RZ, 0x33, !PT ;  /* 0x0000001fff1fd212 */ /* 0x000fc400078e33ff */
[----:B------:R-:W-:Y:S02]  /*33a0*/  VOTE.ANY R35, PT, P0 ;  /* 0x0000000000237806 */ /* 0x000fe400000e0100 */
[----:B------:R-:W-:Y:S02]  /*33b0*/  @!P6 LOP3.LUT R33, RZ, R33, RZ, 0x33, !PT ;  /* 0x00000021ff21e212 */ /* 0x000fe400078e33ff */
[----:B------:R-:W-:Y:S02]  /*33c0*/  LOP3.LUT R28, R31, R28, RZ, 0xc0, !PT ;  /* 0x0000001c1f1c7212 */ /* 0x000fe400078ec0ff */
[----:B------:R-:W-:Y:S02]  /*33d0*/  @!P0 LOP3.LUT R35, RZ, R35, RZ, 0x33, !PT ;  /* 0x00000023ff238212 */ /* 0x000fe400078e33ff */
[----:B------:R-:W-:-:S04]  /*33e0*/  LOP3.LUT R28, R33, R28, RZ, 0xc0, !PT ;  /* 0x0000001c211c7212 */ /* 0x000fc800078ec0ff */
[----:B------:R-:W-:-:S04]  /*33f0*/  LOP3.LUT R35, R35, R28, RZ, 0xc0, !PT ;  /* 0x0000001c23237212 */ /* 0x000fc800078ec0ff */
[----:B------:R-:W5:Y:S01]  /*3400*/  FLO.U32 R30, R35 ;  /* 0x00000023001e7300 */ /* 0x000f6200000e0000 */
[----:B------:R-:W-:-:S07]  /*3410*/  LOP3.LUT R46, R14, R35, RZ, 0xc0, !PT ;  /* 0x000000230e2e7212 */ /* 0x000fce00078ec0ff */
[----:B------:R-:W0:Y:S01]  /*3420*/  POPC R46, R46 ;  /* 0x0000002e002e7309 */ /* 0x000e220000000000 */
[----:B-----5:R-:W-:-:S13]  /*3430*/  ISETP.NE.AND P0, PT, R24, R30, PT ;  /* 0x0000001e1800720c */ /* 0x020fda0003f05270 */
[----:B0--34-:R-:W-:Y:S05]  /*3440*/  @P0 BRA `(.L_x_36) ;  /* 0x0000000000080947 */ /* 0x019fea0003800000 */
[----:B------:R-:W-:-:S06]  /*3450*/  IMAD R49, R52, 0x4, R29 ;  /* 0x0000000434317824 */ /* 0x000fcc00078e021d */
[----:B------:R0:W3:Y:S02]  /*3460*/  ATOMS.ADD R49, [R49], R46 ;  /* 0x0000002e3131738c */ /* 0x0000e40000000000 */
.L_x_36:
[----:B------:R-:W-:Y:S05]  /*3470*/  BSYNC.RECONVERGENT B0 ;  /* 0x0000000000007941 */ /* 0x000fea0003800200 */
.L_x_35:
        /* <DEDUP_REMOVED lines=35> */
.L_x_38:
[----:B------:R-:W-:Y:S05]  /*36b0*/  BSYNC.RECONVERGENT B0 ;  /* 0x0000000000007941 */ /* 0x000fea0003800200 */
.L_x_37:
        /* <DEDUP_REMOVED lines=27> */
[----:B------:R-:W-:Y:S02]  /*3870*/  LOP3.LUT R35, R35, R28, RZ, 0xc0, !PT ;  /* 0x0000001c23237212 */ /* 0x000fe400078ec0ff */
[----:B------:R-:W-:Y:S02]  /*3880*/  SHF.R.U32.HI R28, RZ, UR5, R23 ;  /* 0x00000005ff1c7c19 */ /* 0x000fe40008011617 */
[----:B------:R-:W5:Y:S01]  /*3890*/  FLO.U32 R39, R35 ;  /* 0x0000002300277300 */ /* 0x000f6200000e0000 */
[----:B------:R-:W-:Y:S02]  /*38a0*/  LOP3.LUT R53, R14, R35, RZ, 0xc0, !PT ;  /* 0x000000230e357212 */ /* 0x000fe400078ec0ff */
[----:B------:R-:W-:-:S05]  /*38b0*/  LOP3.LUT R30, R28, UR4, RZ, 0x30, !PT ;  /* 0x000000041c1e7c12 */ /* 0x000fca000f8e30ff */
[----:B------:R-:W0:Y:S01]  /*38c0*/  POPC R53, R53 ;  /* 0x0000003500357309 */ /* 0x000e220000000000 */
[----:B-----5:R-:W-:-:S13]  /*38d0*/  ISETP.NE.AND P0, PT, R24, R39, PT ;  /* 0x000000271800720c */ /* 0x020fda0003f05270 */
[----:B0--34-:R-:W-:Y:S05]  /*38e0*/  @P0 BRA `(.L_x_40) ;  /* 0x0000000000080947 */ /* 0x019fea0003800000 */
[----:B------:R-:W-:-:S05]  /*38f0*/  IMAD R48, R48, 0x4, R29 ;  /* 0x0000000430307824 */ /* 0x000fca00078e021d */
[----:B------:R0:W3:Y:S02]  /*3900*/  ATOMS.ADD R56, [R48], R53 ;  /* 0x000000353038738c */ /* 0x0000e40000000000 */
.L_x_40:
[----:B------:R-:W-:Y:S05]  /*3910*/  BSYNC.RECONVERGENT B0 ;  /* 0x0000000000007941 */ /* 0x000fea0003800200 */
.L_x_39:
        /* <DEDUP_REMOVED lines=30> */
[----:B0-----:R-:W-:Y:S02]  /*3b00*/  LOP3.LUT R48, R14, R35, RZ, 0xc0, !PT ;  /* 0x000000230e307212 */ /* 0x001fe400078ec0ff */
[----:B------:R-:W-:-:S05]  /*3b10*/  LOP3.LUT R34, R28, UR4, RZ, 0x30, !PT ;  /* 0x000000041c227c12 */ /* 0x000fca000f8e30ff */
[----:B------:R-:W0:Y:S01]  /*3b20*/  POPC R48, R48 ;  /* 0x0000003000307309 */ /* 0x000e220000000000 */
[----:B-----5:R-:W-:-:S13]  /*3b30*/  ISETP.NE.AND P0, PT, R24, R32, PT ;  /* 0x000000201800720c */ /* 0x020fda0003f05270 */
[----:B0--34-:R-:W-:Y:S05]  /*3b40*/  @P0 BRA `(.L_x_42) ;  /* 0x0000000000080947 */ /* 0x019fea0003800000 */
[----:B------:R-:W-:-:S06]  /*3b50*/  IMAD R45, R30, 0x4, R29 ;  /* 0x000000041e2d7824 */ /* 0x000fcc00078e021d */
[----:B------:R0:W3:Y:S02]  /*3b60*/  ATOMS.ADD R45, [R45], R48 ;  /* 0x000000302d2d738c */ /* 0x0000e40000000000 */
.L_x_42:
[----:B------:R-:W-:Y:S05]  /*3b70*/  BSYNC.RECONVERGENT B0 ;  /* 0x0000000000007941 */ /* 0x000fea0003800200 */
.L_x_41:
        /* <DEDUP_REMOVED lines=35> */
[----:B------:R-:W-:-:S06]  /*3db0*/  IMAD R36, R34, 0x4, R29 ;  /* 0x0000000422247824 */ /* 0x000fcc00078e021d */
[----:B------:R0:W3:Y:S02]  /*3dc0*/  ATOMS.ADD R36, [R36], R37 ;  /* 0x000000252424738c */ /* 0x0000e40000000000 */
.L_x_44:
[----:B------:R-:W-:Y:S05]  /*3dd0*/  BSYNC.RECONVERGENT B0 ;  /* 0x0000000000007941 */ /* 0x000fea0003800200 */
.L_x_43:
        /* <DEDUP_REMOVED lines=37> */
.L_x_46:
[----:B------:R-:W-:Y:S05]  /*4030*/  BSYNC.RECONVERGENT B0 ;  /* 0x0000000000007941 */ /* 0x000fea0003800200 */
.L_x_45:
        /* <DEDUP_REMOVED lines=37> */
.L_x_48:
[----:B------:R-:W-:Y:S05]  /*4290*/  BSYNC.RECONVERGENT B0 ;  /* 0x0000000000007941 */ /* 0x000fea0003800200 */
.L_x_47:
[----:B------:R-:W-:Y:S01]  /*42a0*/  R2P PR, R40, 0x7f ;  /* 0x0000007f28007804 */ /* 0x000fe20000000000 */
[----:B---3--:R3:W4:Y:S01]  /*42b0*/  SHFL.IDX PT, R32, R32, R55, 0x1f ;  /* 0x00001f3720207589 */ /* 0x00872200000e0000 */
[----:B------:R-:W-:Y:S01]  /*42c0*/  SHF.R.U32.HI R38, RZ, UR5, R12 ;  /* 0x00000005ff267c19 */ /* 0x000fe2000801160c */
[----:B------:R-:W-:Y:S01]  /*42d0*/  BSSY.RECONVERGENT B0, `(.L_x_49) ;  /* 0x0000022000007945 */ /* 0x000fe20003800200 */
[----:B------:R-:W-:Y:S02]  /*42e0*/  IMAD.MOV.U32 R30, RZ, RZ, RZ ;  /* 0x000000ffff1e7224 */ /* 0x000fe400078e00ff */
[----:B------:R-:W-:-:S07]  /*42f0*/  LOP3.LUT R38, R38, UR4, RZ, 0x30, !PT ;  /* 0x0000000426267c12 */ /* 0x000fce000f8e30ff */
        /* <DEDUP_REMOVED lines=31> */
.L_x_50:
[----:B------:R-:W-:Y:S05]  /*44f0*/  BSYNC.RECONVERGENT B0 ;  /* 0x0000000000007941 */ /* 0x000fea0003800200 */
.L_x_49:
        /* <DEDUP_REMOVED lines=9> */
[----:B------:R-:W-:Y:S02]  /*4590*/  @!P1 LOP3.LUT R39, RZ, R39, RZ, 0x33, !PT ;  /* 0x00000027ff279212 */ /* 0x000fe400078e33ff */
[----:B------:R-:W-:Y:S02]  /*45a0*/  VOTE.ANY R55, PT, P2 ;  /* 0x0000000000377806 */ /* 0x000fe400010e0100 */
[----:B------:R-:W-:-:S02]  /*45b0*/  LOP3.LUT R28, R39, R28, RZ, 0xc0, !PT ;  /* 0x0000001c271c7212 */ /* 0x000fc400078ec0ff */
[----:B------:R-:W-:Y:S02]  /*45c0*/  VOTE.ANY R39, PT, P3 ;  /* 0x0000000000277806 */ /* 0x000fe400018e0100 */
[----:B------:R-:W-:Y:S02]  /*45d0*/  @!P2 LOP3.LUT R55, RZ, R55, RZ, 0x33, !PT ;  /* 0x00000037ff37a212 */ /* 0x000fe400078e33ff */
[----:B------:R-:W-:Y:S02]  /*45e0*/  @!P3 LOP3.LUT R39, RZ, R39, RZ, 0x33, !PT ;  /* 0x00000027ff27b212 */ /* 0x000fe400078e33ff */
[----:B------:R-:W-:Y:S02]  /*45f0*/  LOP3.LUT R28, R55, R28, RZ, 0xc0, !PT ;  /* 0x0000001c371c7212 */ /* 0x000fe400078ec0ff */
[----:B------:R-:W-:Y:S02]  /*4600*/  LOP3.LUT P0, RZ, R38, 0x80, RZ, 0xc0, !PT ;  /* 0x0000008026ff7812 */ /* 0x000fe4000780c0ff */
[----:B------:R-:W-:-:S02]  /*4610*/  VOTE.ANY R55, PT, P4 ;  /* 0x0000000000377806 */ /* 0x000fc400020e0100 */
[----:B------:R-:W-:Y:S02]  /*4620*/  LOP3.LUT R28, R39, R28, RZ, 0xc0, !PT ;  /* 0x0000001c271c7212 */ /* 0x000fe400078ec0ff */
[----:B------:R-:W-:Y:S02]  /*4630*/  VOTE.ANY R39, PT, P5 ;  /* 0x0000000000277806 */ /* 0x000fe400028e0100 */
[----:B------:R-:W-:Y:S02]  /*4640*/  @!P4 LOP3.LUT R55, RZ, R55, RZ, 0x33, !PT ;  /* 0x00000037ff37c212 */ /* 0x000fe400078e33ff */
[----:B------:R-:W-:Y:S02]  /*4650*/  @!P5 LOP3.LUT R39, RZ, R39, RZ, 0x33, !PT ;  /* 0x00000027ff27d212 */ /* 0x000fe400078e33ff */
[----:B------:R-:W-:Y:S02]  /*4660*/  LOP3.LUT R28, R55, R28, RZ, 0xc0, !PT ;  /* 0x0000001c371c7212 */ /* 0x000fe400078ec0ff */
[----:B------:R-:W-:-:S02]  /*4670*/  VOTE.ANY R55, PT, P6 ;  /* 0x0000000000377806 */ /* 0x000fc400030e0100 */
[----:B------:R-:W-:Y:S02]  /*4680*/  LOP3.LUT R28, R39, R28, RZ, 0xc0, !PT ;  /* 0x0000001c271c7212 */ /* 0x000fe400078ec0ff */
[----:B------:R-:W-:Y:S02]  /*4690*/  VOTE.ANY R39, PT, P0 ;  /* 0x0000000000277806 */ /* 0x000fe400000e0100 */
[----:B------:R-:W-:Y:S02]  /*46a0*/  @!P6 LOP3.LUT R55, RZ, R55, RZ, 0x33, !PT ;  /* 0x00000037ff37e212 */ /* 0x000fe400078e33ff */
        /* <DEDUP_REMOVED lines=8> */
[----:B------:R-:W-:-:S05]  /*4730*/  IMAD R43, R38, 0x4, R29 ;  /* 0x00000004262b7824 */ /* 0x000fca00078e021d */
[----:B------:R0:W3:Y:S02]  /*4740*/  ATOMS.ADD R60, [R43], R28 ;  /* 0x0000001c2b3c738c */ /* 0x0000e40000000000 */
.L_x_52:
[----:B------:R-:W-:Y:S05]  /*4750*/  BSYNC.RECONVERGENT B0 ;  /* 0x0000000000007941 */ /* 0x000fea0003800200 */
.L_x_51:
[----:B------:R-:W-:Y:S01]  /*4760*/  R2P PR, R40, 0x7f ;  /* 0x0000007f28007804 */ /* 0x000fe20000000000 */
[----:B---3--:R3:W4:Y:S01]  /*4770*/  SHFL.IDX PT, R39, R60, R39, 0x1f ;  /* 0x00001f273c277589 */ /* 0x00872200000e0000 */
[----:B------:R-:W-:Y:S01]  /*4780*/  SHF.R.U32.HI R58, RZ, UR5, R16 ;  /* 0x00000005ff3a7c19 */ /* 0x000fe20008011610 */
[----:B------:R-:W-:Y:S01]  /*4790*/  BSSY.RECONVERGENT B0, `(.L_x_53) ;  /* 0x0000022000007945 */ /* 0x000fe20003800200 */
[----:B------:R-:W-:Y:S02]  /*47a0*/  IMAD.MOV.U32 R64, RZ, RZ, RZ ;  /* 0x000000ffff407224 */ /* 0x000fe400078e00ff */
[----:B------:R-:W-:-:S07]  /*47b0*/  LOP3.LUT R58, R58, UR4, RZ, 0x30, !PT ;  /* 0x000000043a3a7c12 */ /* 0x000fce000f8e30ff */
[----:B------:R-:W-:Y:S02]  /*47c0*/  VOTE.ANY R38, PT, P0 ;  /* 0x0000000000267806 */ /* 0x000fe400000e0100 */
[----:B0-----:R-:W-:Y:S02]  /*47d0*/  VOTE.ANY R43, PT, P1 ;  /* 0x00000000002b7806 */ /* 0x001fe400008e0100 */
[----:B------:R-:W-:Y:S02]  /*47e0*/  @!P0 LOP3.LUT R38, RZ, R38, RZ, 0x33, !PT ;  /* 0x00000026ff268212 */ /* 0x000fe400078e33ff */
[----:B------:R-:W-:Y:S02]  /*47f0*/  @!P1 LOP3.LUT R43, RZ, R43, RZ, 0x33, !PT ;  /* 0x0000002bff2b9212 */ /* 0x000fe400078e33ff */
[----:B------:R-:W-:Y:S02]  /*4800*/  LOP3.LUT P0, RZ, R40, 0x80, RZ, 0xc0, !PT ;  /* 0x0000008028ff7812 */ /* 0x000fe4000780c0ff */
[----:B------:R-:W-:-:S02]  /*4810*/  LOP3.LUT R38, R43, R38, RZ, 0xc0, !PT ;  /* 0x000000262b267212 */ /* 0x000fc400078ec0ff */
[----:B------:R-:W-:-:S04]  /*4820*/  VOTE.ANY R43, PT, P2 ;  /* 0x00000000002b7806 */ /* 0x000fc800010e0100 */
[----:B------:R-:W-:-:S04]  /*4830*/  @!P2 LOP3.LUT R43, RZ, R43, RZ, 0x33, !PT ;  /* 0x0000002bff2ba212 */ /* 0x000fc800078e33ff */
[----:B------:R-:W-:Y:S02]  /*4840*/  LOP3.LUT R38, R43, R38, RZ, 0xc0, !PT ;  /* 0x000000262b267212 */ /* 0x000fe400078ec0ff */
        /* <DEDUP_REMOVED lines=14> */
[----:B------:R-:W-:-:S04]  /*4930*/  LOP3.LUT R55, R43, R38, RZ, 0xc0, !PT ;  /* 0x000000262b377212 */ /* 0x000fc800078ec0ff */
[----:B------:R-:W0:Y:S01]  /*4940*/  FLO.U32 R43, R55 ;  /* 0x00000037002b7300 */ /* 0x000e2200000e0000 */
[----:B------:R-:W-:-:S07]  /*4950*/  LOP3.LUT R38, R14, R55, RZ, 0xc0, !PT ;  /* 0x000000370e267212 */ /* 0x000fce00078ec0ff */
[----:B------:R-:W1:Y:S01]  /*4960*/  POPC R38, R38 ;  /* 0x0000002600267309 */ /* 0x000e620000000000 */
[----:B0-----:R-:W-:-:S13]  /*4970*/  ISETP.NE.AND P0, PT, R24, R43, PT ;  /* 0x0000002b1800720c */ /* 0x001fda0003f05270 */
[----:B-1-34-:R-:W-:Y:S05]  /*4980*/  @P0 BRA `(.L_x_54) ;  /* 0x0000000000080947 */ /* 0x01afea0003800000 */
[----:B------:R-:W-:-:S05]  /*4990*/  IMAD R55, R40, 0x4, R29 ;  /* 0x0000000428377824 */ /* 0x000fca00078e021d */
[----:B------:R0:W1:Y:S02]  /*49a0*/  ATOMS.ADD R64, [R55], R38 ;  /* 0x000000263740738c */ /* 0x0000640000000000 */
.L_x_54:
[----:B------:R-:W-:Y:S05]  /*49b0*/  BSYNC.RECONVERGENT B0 ;  /* 0x0000000000007941 */ /* 0x000fea0003800200 */
.L_x_53:
[----:B------:R-:W-:Y:S01]  /*49c0*/  R2P PR, R58, 0x7f ;  /* 0x0000007f3a007804 */ /* 0x000fe20000000000 */
[----:B-1----:R1:W3:Y:S01]  /*49d0*/  SHFL.IDX PT, R43, R64, R43, 0x1f ;  /* 0x00001f2b402b7589 */ /* 0x0022e200000e0000 */
        /* <DEDUP_REMOVED lines=30> */
[----:B------:R-:W4:Y:S01]  /*4bc0*/  POPC R40, R40 ;  /* 0x0000002800287309 */ /* 0x000f220000000000 */
[----:B0-----:R-:W-:-:S13]  /*4bd0*/  ISETP.NE.AND P0, PT, R24, R55, PT ;  /* 0x000000371800720c */ /* 0x001fda0003f05270 */
[----:B-1-34-:R-:W-:Y:S05]  /*4be0*/  @P0 BRA `(.L_x_56) ;  /* 0x0000000000080947 */ /* 0x01afea0003800000 */
[----:B------:R-:W-:-:S05]  /*4bf0*/  IMAD R59, R58, 0x4, R29 ;  /* 0x000000043a3b7824 */ /* 0x000fca00078e021d */
[----:B------:R0:W1:Y:S02]  /*4c00*/  ATOMS.ADD R62, [R59], R40 ;  /* 0x000000283b3e738c */ /* 0x0000640000000000 */
.L_x_56:
[----:B------:R-:W-:Y:S05]  /*4c10*/  BSYNC.RECONVERGENT B0 ;  /* 0x0000000000007941 */ /* 0x000fea0003800200 */
.L_x_55:
[----:B------:R-:W-:Y:S01]  /*4c20*/  R2P PR, R60, 0x7f ;  /* 0x0000007f3c007804 */ /* 0x000fe20000000000 */
[----:B--2---:R-:W-:Y:S01]  /*4c30*/  IMAD.IADD R44, R44, 0x1, R47 ;  /* 0x000000012c2c7824 */ /* 0x004fe200078e022f */
[----:B------:R-:W-:Y:S01]  /*4c40*/  BSSY.RECONVERGENT B0, `(.L_x_57) ;  /* 0x0000025000007945 */ /* 0x000fe20003800200 */
[----:B------:R-:W-:Y:S02]  /*4c50*/  IMAD.IADD R46, R46, 0x1, R49 ;  /* 0x000000012e2e7824 */ /* 0x000fe400078e0231 */
[----:B-1----:R1:W2:Y:S01]  /*4c60*/  SHFL.IDX PT, R49, R62, R55, 0x1f ;  /* 0x00001f373e317589 */ /* 0x0022a200000e0000 */
[----:B------:R-:W-:-:S07]  /*4c70*/  IMAD.MOV.U32 R64, RZ, RZ, RZ ;  /* 0x000000ffff407224 */ /* 0x000fce00078e00ff */
[----:B------:R-:W-:Y:S02]  /*4c80*/  VOTE.ANY R58, PT, P0 ;  /* 0x00000000003a7806 */ /* 0x000fe400000e0100 */
[----:B------:R-:W-:Y:S02]  /*4c90*/  VOTE.ANY R47, PT, P1 ;  /* 0x00000000002f7806 */ /* 0x000fe400008e0100 */
        /* <DEDUP_REMOVED lines=22> */
[----:B------:R-:W-:Y:S02]  /*4e00*/  SHF.R.U32.HI R58, RZ, UR5, R6 ;  /* 0x00000005ff3a7c19 */ /* 0x000fe40008011606 */
[----:B0-----:R-:W0:Y:S01]  /*4e10*/  FLO.U32 R59, R61 ;  /* 0x0000003d003b7300 */ /* 0x001e2200000e0000 */
[----:B------:R-:W-:Y:S02]  /*4e20*/  LOP3.LUT R47, R14, R61, RZ, 0xc0, !PT ;  /* 0x0000003d0e2f7212 */ /* 0x000fe400078ec0ff */
[----:B------:R-:W-:-:S05]  /*4e30*/  LOP3.LUT R58, R58, UR4, RZ, 0x30, !PT ;  /* 0x000000043a3a7c12 */ /* 0x000fca000f8e30ff */
[----:B------:R-:W3:Y:S01]  /*4e40*/  POPC R47, R47 ;  /* 0x0000002f002f7309 */ /* 0x000ee20000000000 */
[----:B0-----:R-:W-:-:S13]  /*4e50*/  ISETP.NE.AND P0, PT, R24, R59, PT ;  /* 0x0000003b1800720c */ /* 0x001fda0003f05270 */
[----:B-123--:R-:W-:Y:S05]  /*4e60*/  @P0 BRA `(.L_x_58) ;  /* 0x0000000000080947 */ /* 0x00efea0003800000 */
[----:B------:R-:W-:-:S05]  /*4e70*/  IMAD R60, R60, 0x4, R29 ;  /* 0x000000043c3c7824 */ /* 0x000fca00078e021d */
[----:B------:R0:W1:Y:S02]  /*4e80*/  ATOMS.ADD R64, [R60], R47 ;  /* 0x0000002f3c40738c */ /* 0x0000640000000000 */
.L_x_58:
[----:B------:R-:W-:Y:S05]  /*4e90*/  BSYNC.RECONVERGENT B0 ;  /* 0x0000000000007941 */ /* 0x000fea0003800200 */
.L_x_57:
[----:B------:R-:W-:Y:S01]  /*4ea0*/  R2P PR, R58, 0x7f ;  /* 0x0000007f3a007804 */ /* 0x000fe20000000000 */
[----:B------:R-:W-:Y:S01]  /*4eb0*/  IMAD.IADD R52, R51, 0x1, R52 ;  /* 0x0000000133347824 */ /* 0x000fe200078e0234 */
[----:B-1----:R1:W2:Y:S01]  /*4ec0*/  SHFL.IDX PT, R64, R64, R59, 0x1f ;  /* 0x00001f3b40407589 */ /* 0x0022a200000e0000 */
[----:B------:R-:W-:Y:S01]  /*4ed0*/  BSSY.RECONVERGENT B0, `(.L_x_59) ;  /* 0x0000024000007945 */ /* 0x000fe20003800200 */
[----:B------:R-:W-:Y:S02]  /*4ee0*/  IMAD.IADD R56, R53, 0x1, R56 ;  /* 0x0000000135387824 */ /* 0x000fe400078e0238 */
[----:B------:R-:W-:-:S07]  /*4ef0*/  IMAD.MOV.U32 R62, RZ, RZ, RZ ;  /* 0x000000ffff3e7224 */ /* 0x000fce00078e00ff */
        /* <DEDUP_REMOVED lines=25> */
[----:B------:R-:W0:Y:S01]  /*5090*/  FLO.U32 R55, R61 ;  /* 0x0000003d00377300 */ /* 0x000e2200000e0000 */
[----:B------:R-:W-:Y:S02]  /*50a0*/  LOP3.LUT R51, R14, R61, RZ, 0xc0, !PT ;  /* 0x0000003d0e337212 */ /* 0x000fe400078ec0ff */
[----:B------:R-:W-:-:S05]  /*50b0*/  LOP3.LUT R60, R60, UR4, RZ, 0x30, !PT ;  /* 0x000000043c3c7c12 */ /* 0x000fca000f8e30ff */
[----:B------:R-:W3:Y:S01]  /*50c0*/  POPC R51, R51 ;  /* 0x0000003300337309 */ /* 0x000ee20000000000 */
[----:B0-----:R-:W-:-:S13]  /*50d0*/  ISETP.NE.AND P0, PT, R24, R55, PT ;  /* 0x000000371800720c */ /* 0x001fda0003f05270 */
[----:B-123--:R-:W-:Y:S05]  /*50e0*/  @P0 BRA `(.L_x_60) ;  /* 0x0000000000080947 */ /* 0x00efea0003800000 */
[----:B------:R-:W-:-:S05]  /*50f0*/  IMAD R58, R58, 0x4, R29 ;  /* 0x000000043a3a7824 */ /* 0x000fca00078e021d */
[----:B------:R0:W1:Y:S02]  /*5100*/  ATOMS.ADD R62, [R58], R51 ;  /* 0x000000333a3e738c */ /* 0x0000640000000000 */
.L_x_60:
[----:B------:R-:W-:Y:S05]  /*5110*/  BSYNC.RECONVERGENT B0 ;  /* 0x0000000000007941 */ /* 0x000fea0003800200 */
.L_x_59:
[----:B------:R-:W-:Y:S01]  /*5120*/  R2P PR, R60, 0x7f ;  /* 0x0000007f3c007804 */ /* 0x000fe20000000000 */
[----:B------:R-:W-:Y:S01]  /*5130*/  IMAD.IADD R48, R48, 0x1, R45 ;  /* 0x0000000130307824 */ /* 0x000fe200078e022d */
[----:B-1----:R1:W2:Y:S01]  /*5140*/  SHFL.IDX PT, R62, R62, R55, 0x1f ;  /* 0x00001f373e3e7589 */ /* 0x0022a200000e0000 */
[----:B------:R-:W-:Y:S01]  /*5150*/  BSSY.RECONVERGENT B0, `(.L_x_61) ;  /* 0x0000024000007945 */ /* 0x000fe20003800200 */
[----:B------:R-:W-:-:S09]  /*5160*/  IMAD.MOV.U32 R66, RZ, RZ, RZ ;  /* 0x000000ffff427224 */ /* 0x000fd200078e00ff */
        /* <DEDUP_REMOVED lines=23> */
[----:B------:R-:W-:Y:S01]  /*52e0*/  LOP3.LUT R53, R58, R53, RZ, 0xc0, !PT ;  /* 0x000000353a357212 */ /* 0x000fe200078ec0ff */
[----:B------:R-:W-:Y:S01]  /*52f0*/  IMAD.IADD R58, R37, 0x1, R36 ;  /* 0x00000001253a7824 */ /* 0x000fe200078e0224 */
        /* <DEDUP_REMOVED lines=9> */
.L_x_62:
[----:B------:R-:W-:Y:S05]  /*5390*/  BSYNC.RECONVERGENT B0 ;  /* 0x0000000000007941 */ /* 0x000fea0003800200 */
.L_x_61:
[----:B------:R-:W-:Y:S01]  /*53a0*/  R2P PR, R36, 0x7f ;  /* 0x0000007f24007804 */ /* 0x000fe20000000000 */
[----:B------:R-:W-:Y:S01]  /*53b0*/  IMAD.IADD R34, R35, 0x1, R34 ;  /* 0x0000000123227824 */ /* 0x000fe200078e0222 */
[----:B------:R-:W-:Y:S01]  /*53c0*/  BSSY.RECONVERGENT B0, `(.L_x_63) ;  /* 0x0000022000007945 */ /* 0x000fe20003800200 */
[----:B------:R-:W-:-:S10]  /*53d0*/  IMAD.MOV.U32 R55, RZ, RZ, RZ ;  /* 0x000000ffff377224 */ /* 0x000fd400078e00ff */
        /* <DEDUP_REMOVED lines=24> */
[----:B-1----:R0:W1:Y:S02]  /*5560*/  SHFL.IDX PT, R60, R66, R45, 0x1f ;  /* 0x00001f2d423c7589 */ /* 0x00206400000e0000 */
[----:B------:R-:W2:Y:S01]  /*5570*/  FLO.U32 R59, R53 ;  /* 0x00000035003b7300 */ /* 0x000ea200000e0000 */
[----:B------:R-:W-:-:S07]  /*5580*/  LOP3.LUT R35, R14, R53, RZ, 0xc0, !PT ;  /* 0x000000350e237212 */ /* 0x000fce00078ec0ff */
[----:B------:R-:W3:Y:S01]  /*5590*/  POPC R35, R35 ;  /* 0x0000002300237309 */ /* 0x000ee20000000000 */
[----:B--2---:R-:W-:-:S13]  /*55a0*/  ISETP.NE.AND P0, PT, R24, R59, PT ;  /* 0x0000003b1800720c */ /* 0x004fda0003f05270 */
[----:B01-3--:R-:W-:Y:S05]  /*55b0*/  @P0 BRA `(.L_x_64) ;  /* 0x0000000000080947 */ /* 0x00bfea0003800000 */
[----:B------:R-:W-:-:S05]  /*55c0*/  IMAD R36, R36, 0x4, R29 ;  /* 0x0000000424247824 */ /* 0x000fca00078e021d */
[----:B------:R0:W1:Y:S02]  /*55d0*/  ATOMS.ADD R55, [R36], R35 ;  /* 0x000000232437738c */ /* 0x0000640000000000 */
.L_x_64:
[----:B------:R-:W-:Y:S05]  /*55e0*/  BSYNC.RECONVERGENT B0 ;  /* 0x0000000000007941 */ /* 0x000fea0003800200 */
.L_x_63:
[----:B------:R-:W-:Y:S01]  /*55f0*/  R2P PR, R26, 0x7f ;  /* 0x0000007f1a007804 */ /* 0x000fe20000000000 */
[----:B01----:R0:W1:Y:S01]  /*5600*/  SHFL.IDX PT, R36, R55, R59, 0x1f ;  /* 0x00001f3b37247589 */ /* 0x00306200000e0000 */
[----:B------:R-:W-:Y:S11]  /*5610*/  BSSY.RECONVERGENT B0, `(.L_x_65) ;  /* 0x0000021000007945 */ /* 0x000ff60003800200 */
[----:B------:R-:W-:-:S02]  /*5620*/  VOTE.ANY R45, PT, P0 ;  /* 0x00000000002d7806 */ /* 0x000fc400000e0100 */
[----:B------:R-:W-:Y:S02]  /*5630*/  VOTE.ANY R66, PT, P1 ;  /* 0x0000000000427806 */ /* 0x000fe400008e0100 */
[----:B------:R-:W-:Y:S02]  /*5640*/  @!P0 LOP3.LUT R45, RZ, R45, RZ, 0x33, !PT ;  /* 0x0000002dff2d8212 */ /* 0x000fe400078e33ff */
[----:B------:R-:W-:Y:S02]  /*5650*/  @!P1 LOP3.LUT R66, RZ, R66, RZ, 0x33, !PT ;  /* 0x00000042ff429212 */ /* 0x000fe400078e33ff */
[----:B------:R-:W-:Y:S02]  /*5660*/  LOP3.LUT P0, RZ, R26, 0x80, RZ, 0xc0, !PT ;  /* 0x000000801aff7812 */ /* 0x000fe4000780c0ff */
        /* <DEDUP_REMOVED lines=19> */
[----:B------:R-:W2:Y:S01]  /*57a0*/  FLO.U32 R53, R45 ;  /* 0x0000002d00357300 */ /* 0x000ea200000e0000 */
[----:B------:R-:W-:-:S07]  /*57b0*/  LOP3.LUT R14, R14, R45, RZ, 0xc0, !PT ;  /* 0x0000002d0e0e7212 */ /* 0x000fce00078ec0ff */
[----:B0-----:R0:W3:Y:S01]  /*57c0*/  POPC R55, R14 ;  /* 0x0000000e00377309 */ /* 0x0010e20000000000 */
[----:B--2---:R-:W-:Y:S01]  /*57d0*/  ISETP.NE.AND P0, PT, R24, R53, PT ;  /* 0x000000351800720c */ /* 0x004fe20003f05270 */
[----:B------:R-:W-:-:S12]  /*57e0*/  IMAD.MOV.U32 R24, RZ, RZ, RZ ;  /* 0x000000ffff187224 */ /* 0x000fd800078e00ff */
[----:B01-3--:R-:W-:Y:S05]  /*57f0*/  @P0 BRA `(.L_x_66) ;  /* 0x0000000000080947 */ /* 0x00bfea0003800000 */
[----:B------:R-:W-:-:S06]  /*5800*/  IMAD R24, R26, 0x4, R29 ;  /* 0x000000041a187824 */ /* 0x000fcc00078e021d */
[----:B------:R0:W1:Y:S02]  /*5810*/  ATOMS.ADD R24, [R24], R55 ;  /* 0x000000371818738c */ /* 0x0000640000000000 */
.L_x_66:
[----:B------:R-:W-:Y:S05]  /*5820*/  BSYNC.RECONVERGENT B0 ;  /* 0x0000000000007941 */ /* 0x000fea0003800200 */
.L_x_65:
[----:B------:R-:W-:Y:S01]  /*5830*/  BAR.SYNC.DEFER_BLOCKING 0x0 ;  /* 0x0000000000007b1d */ /* 0x000fe20000010000 */
[----:B------:R-:W-:Y:S01]  /*5840*/  IMAD.IADD R26, R40, 0x1, R49 ;  /* 0x00000001281a7824 */ /* 0x000fe200078e0231 */
[----:B------:R-:W-:Y:S01]  /*5850*/  ISETP.NE.AND P0, PT, R50, RZ, PT ;  /* 0x000000ff3200720c */ /* 0x000fe20003f05270 */
[----:B------:R-:W-:Y:S02]  /*5860*/  IMAD.IADD R28, R28, 0x1, R39 ;  /* 0x000000011c1c7824 */ /* 0x000fe400078e0227 */
[----:B------:R-:W-:Y:S01]  /*5870*/  IMAD R40, R44, 0x4, R7 ;  /* 0x000000042c287824 */ /* 0x000fe200078e0207 */
[----:B------:R-:W-:Y:S01]  /*5880*/  BSSY B1, `(.L_x_67) ;  /* 0x000005c000017945 */ /* 0x000fe20003800000 */
[----:B------:R-:W-:Y:S01]  /*5890*/  IMAD.IADD R14, R38, 0x1, R43 ;  /* 0x00000001260e7824 */ /* 0x000fe200078e022b */
[----:B-1----:R-:W1:Y:S01]  /*58a0*/  SHFL.IDX PT, R24, R24, R53, 0x1f ;  /* 0x00001f3518187589 */ /* 0x002e6200000e0000 */
[----:B------:R-:W-:Y:S02]  /*58b0*/  IMAD R39, R46, 0x4, R7 ;  /* 0x000000042e277824 */ /* 0x000fe400078e0207 */
[----:B------:R-:W-:-:S02]  /*58c0*/  IMAD.IADD R60, R37, 0x1, R60 ;  /* 0x00000001253c7824 */ /* 0x000fc400078e023c */
[--C-:B------:R-:W-:Y:S02]  /*58d0*/  IMAD R38, R52, 0x4, R7.reuse ;  /* 0x0000000434267824 */ /* 0x100fe400078e0207 */
[----:B------:R-:W-:Y:S02]  /*58e0*/  IMAD.IADD R32, R33, 0x1, R32 ;  /* 0x0000000121207824 */ /* 0x000fe400078e0220 */
[----:B------:R-:W-:Y:S02]  /*58f0*/  IMAD.IADD R44, R35, 0x1, R36 ;  /* 0x00000001232c7824 */ /* 0x000fe400078e0224 */
[--C-:B------:R-:W-:Y:S02]  /*5900*/  IMAD R37, R56, 0x4, R7.reuse ;  /* 0x0000000438257824 */ /* 0x100fe400078e0207 */
[----:B------:R-:W-:Y:S02]  /*5910*/  IMAD.IADD R30, R31, 0x1, R30 ;  /* 0x000000011f1e7824 */ /* 0x000fe400078e021e */
[--C-:B------:R-:W-:Y:S01]  /*5920*/  IMAD R36, R48, 0x4, R7.reuse ;  /* 0x0000000430247824 */ /* 0x100fe200078e0207 */
[----:B------:R2:W-:Y:S01]  /*5930*/  STS [R40+-0x4], R27 ;  /* 0xfffffc1b28007388 */ /* 0x0005e20000000800 */
[----:B------:R-:W-:-:S02]  /*5940*/  IMAD R35, R58, 0x4, R7 ;  /* 0x000000043a237824 */ /* 0x000fc400078e0207 */
[--C-:B------:R-:W-:Y:S01]  /*5950*/  IMAD R34, R34, 0x4, R7.reuse ;  /* 0x0000000422227824 */ /* 0x100fe200078e0207 */
[----:B------:R-:W-:Y:S01]  /*5960*/  STS [R39+-0x4], R22 ;  /* 0xfffffc1627007388 */ /* 0x000fe20000000800 */
[--C-:B------:R-:W-:Y:S02]  /*5970*/  IMAD R33, R32, 0x4, R7.reuse ;  /* 0x0000000420217824 */ /* 0x100fe400078e0207 */
[----:B------:R-:W-:Y:S01]  /*5980*/  IMAD.IADD R64, R47, 0x1, R64 ;  /* 0x000000012f407824 */ /* 0x000fe200078e0240 */
[----:B------:R-:W-:Y:S01]  /*5990*/  STS [R38+-0x4], R21 ;  /* 0xfffffc1526007388 */ /* 0x000fe20000000800 */
[--C-:B------:R-:W-:Y:S02]  /*59a0*/  IMAD R32, R30, 0x4, R7.reuse ;  /* 0x000000041e207824 */ /* 0x100fe400078e0207 */
[----:B------:R-:W-:Y:S01]  /*59b0*/  IMAD.IADD R62, R51, 0x1, R62 ;  /* 0x00000001333e7824 */ /* 0x000fe200078e023e */
[----:B------:R-:W-:Y:S01]  /*59c0*/  STS [R37+-0x4], R18 ;  /* 0xfffffc1225007388 */ /* 0x000fe20000000800 */
[----:B------:R-:W-:-:S02]  /*59d0*/  IMAD R31, R28, 0x4, R7 ;  /* 0x000000041c1f7824 */ /* 0x000fc400078e0207 */
[--C-:B------:R-:W-:Y:S01]  /*59e0*/  IMAD R30, R14, 0x4, R7.reuse ;  /* 0x000000040e1e7824 */ /* 0x100fe200078e0207 */
[----:B------:R-:W-:Y:S01]  /*59f0*/  STS [R36+-0x4], R23 ;  /* 0xfffffc1724007388 */ /* 0x000fe20000000800 */
[--C-:B------:R-:W-:Y:S02]  /*5a00*/  IMAD R29, R26, 0x4, R7.reuse ;  /* 0x000000041a1d7824 */ /* 0x100fe400078e0207 */
[----:B-1----:R-:W-:Y:S01]  /*5a10*/  IMAD.IADD R24, R55, 0x1, R24 ;  /* 0x0000000137187824 */ /* 0x002fe200078e0218 */
[----:B------:R-:W-:Y:S01]  /*5a20*/  STS [R35+-0x4], R20 ;  /* 0xfffffc1423007388 */ /* 0x000fe20000000800 */
[--C-:B------:R-:W-:Y:S02]  /*5a30*/  IMAD R28, R64, 0x4, R7.reuse ;  /* 0x00000004401c7824 */ /* 0x100fe400078e0207 */
[--C-:B--2---:R-:W-:Y:S01]  /*5a40*/  IMAD R27, R62, 0x4, R7.reuse ;  /* 0x000000043e1b7824 */ /* 0x104fe200078e0207 */
[----:B------:R1:W-:Y:S01]  /*5a50*/  STS [R34+-0x4], R25 ;  /* 0xfffffc1922007388 */ /* 0x0003e20000000800 */
[----:B------:R-:W-:-:S02]  /*5a60*/  IMAD R26, R60, 0x4, R7 ;  /* 0x000000043c1a7824 */ /* 0x000fc400078e0207 */
[--C-:B------:R-:W-:Y:S01]  /*5a70*/  IMAD R24, R24, 0x4, R7.reuse ;  /* 0x0000000418187824 */ /* 0x100fe200078e0207 */
[----:B------:R-:W-:Y:S04]  /*5a80*/  STS [R33+-0x4], R10 ;  /* 0xfffffc0a21007388 */ /* 0x000fe80000000800 */
[----:B------:R-:W-:Y:S01]  /*5a90*/  STS [R32+-0x4], R17 ;  /* 0xfffffc1120007388 */ /* 0x000fe20000000800 */
[----:B-1----:R-:W-:-:S03]  /*5aa0*/  IMAD R25, R44, 0x4, R7 ;  /* 0x000000042c197824 */ /* 0x002fc600078e0207 */
[----:B------:R-:W-:Y:S04]  /*5ab0*/  STS [R31+-0x4], R12 ;  /* 0xfffffc0c1f007388 */ /* 0x000fe80000000800 */
[----:B------:R1:W-:Y:S04]  /*5ac0*/  STS [R30+-0x4], R19 ;  /* 0xfffffc131e007388 */ /* 0x0003e80000000800 */
[----:B------:R2:W-:Y:S04]  /*5ad0*/  STS [R29+-0x4], R16 ;  /* 0xfffffc101d007388 */ /* 0x0005e80000000800 */
[----:B------:R2:W-:Y:S01]  /*5ae0*/  STS [R28+-0x4], R9 ;  /* 0xfffffc091c007388 */ /* 0x0005e20000000800 */
[----:B-1----:R-:W-:-:S03]  /*5af0*/  IMAD R19, R3, 0x8, R7 ;  /* 0x0000000803137824 */ /* 0x002fc600078e0207 */
[----:B------:R2:W-:Y:S04]  /*5b00*/  STS [R27+-0x4], R6 ;  /* 0xfffffc061b007388 */ /* 0x0005e80000000800 */
[----:B------:R2:W-:Y:S04]  /*5b10*/  STS [R26+-0x4], R11 ;  /* 0xfffffc0b1a007388 */ /* 0x0005e80000000800 */
[----:B------:R2:W-:Y:S04]  /*5b20*/  STS [R25+-0x4], R8 ;  /* 0xfffffc0819007388 */ /* 0x0005e80000000800 */
[----:B------:R2:W-:Y:S01]  /*5b30*/  STS [R24+-0x4], R13 ;  /* 0xfffffc0d18007388 */ /* 0x0005e20000000800 */
[----:B------:R-:W-:Y:S05]  /*5b40*/  @P0 BRA `(.L_x_68) ;  /* 0x0000000000bc0947 */ /* 0x000fea0003800000 */
[----:B------:R-:W1:Y:S02]  /*5b50*/  LDCU.64 UR8, c[0x0][0x398] ;  /* 0x00007300ff0877ac */ /* 0x000e640008000a00 */
[----:B-1----:R-:W-:-:S04]  /*5b60*/  LEA R10, P0, R3, UR8, 0x3 ;  /* 0x00000008030a7c11 */ /* 0x002fc8000f8018ff */
[----:B--2---:R-:W-:-:S05]  /*5b70*/  LEA.HI.X R11, R3, UR9, RZ, 0x3, P0 ;  /* 0x00000009030b7c11 */ /* 0x004fca00080f1cff */
[----:B------:R-:W2:Y:S01]  /*5b80*/  LDG.E.64 R8, desc[UR6][R10.64] ;  /* 0x000000060a087981 */ /* 0x000ea2000c1e1b00 */
[----:B------:R-:W-:Y:S02]  /*5b90*/  SHF.R.S32.HI R13, RZ, 0x1f, R15 ;  /* 0x0000001fff0d7819 */ /* 0x000fe4000001140f */
[----:B--2---:R-:W-:-:S05]  /*5ba0*/  IADD3 R8, P0, PT, -R15, R8, RZ ;  /* 0x000000080f087210 */ /* 0x004fca0007f1e1ff */
[----:B------:R-:W-:Y:S01]  /*5bb0*/  IMAD.X R9, R9, 0x1, ~R13, P0 ;  /* 0x0000000109097824 */ /* 0x000fe200000e0e0d */
[----:B------:R-:W-:Y:S01]  /*5bc0*/  ISETP.GE.AND P0, PT, R42, 0x1, PT ;  /* 0x000000012a00780c */ /* 0x000fe20003f06270 */
[----:B------:R-:W-:-:S03]  /*5bd0*/  IMAD.MOV.U32 R13, RZ, RZ, R0 ;  /* 0x000000ffff0d7224 */ /* 0x000fc600078e0000 */
[----:B------:R1:W-:Y:S09]  /*5be0*/  STS.64 [R19+0x6600], R8 ;  /* 0x0066000813007388 */ /* 0x0003f20000000a00 */
[----:B------:R-:W-:Y:S05]  /*5bf0*/  @!P0 BRA `(.L_x_69) ;  /* 0x00000000006c8947 */ /* 0x000fea0003800000 */
[----:B------:R-:W-:Y:S01]  /*5c00*/  BSSY B0, `(.L_x_70) ;  /* 0x0000019000007945 */ /* 0x000fe20003800000 */
[----:B------:R-:W-:Y:S02]  /*5c10*/  IMAD.MOV.U32 R6, RZ, RZ, -0x1 ;  /* 0xffffffffff067424 */ /* 0x000fe400078e00ff */
[----:B------:R-:W-:Y:S02]  /*5c20*/  IMAD.MOV.U32 R10, RZ, RZ, R42 ;  /* 0x000000ffff0a7224 */ /* 0x000fe400078e002a */
[----:B------:R-:W-:-:S07]  /*5c30*/  IMAD.MOV.U32 R13, RZ, RZ, R0 ;  /* 0x000000ffff0d7224 */ /* 0x000fce00078e0000 */
.L_x_74:
[----:B-1----:R-:W1:Y:S01]  /*5c40*/  LDC.64 R8, c[0x0][0x380] ;  /* 0x0000e000ff087b82 */ /* 0x002e620000000a00 */
[----:B------:R-:W-:Y:S01]  /*5c50*/  VIADD R17, R10, 0xffffffff ;  /* 0xffffffff0a117836 */ /* 0x000fe20000000000 */
[----:B------:R-:W-:Y:S03]  /*5c60*/  BSSY B2, `(.L_x_71) ;  /* 0x0000008000027945 */ /* 0x000fe60003800000 */
[----:B------:R-:W-:-:S04]  /*5c70*/  IMAD R11, R17, 0x100, R3 ;  /* 0x00000100110b7824 */ /* 0x000fc800078e0203 */
[----:B-1----:R-:W-:-:S07]  /*5c80*/  IMAD.WIDE R8, R11, 0x4, R8 ;  /* 0x000000040b087825 */ /* 0x002fce00078e0208 */
.L_x_72:
[----:B------:R-:W-:Y:S05]  /*5c90*/  YIELD ;  /* 0x0000000000007946 */ /* 0x000fea0003800000 */
[----:B------:R1:W-:Y:S06]  /*5ca0*/  MEMBAR.SC.CTA ;  /* 0x0000000000007992 */ /* 0x0003ec0000000000 */
[----:B-1----:R-:W2:Y:S02]  /*5cb0*/  LDG.E.STRONG.SYS R11, desc[UR6][R8.64] ;  /* 0x00000006080b7981 */ /* 0x002ea4000c1f5900 */
[----:B--2---:R-:W-:-:S13]  /*5cc0*/  ISETP.NE.AND P0, PT, R11, RZ, PT ;  /* 0x000000ff0b00720c */ /* 0x004fda0003f05270 */
[----:B------:R-:W-:Y:S05]  /*5cd0*/  @!P0 BRA `(.L_x_72) ;  /* 0xfffffffc00ec8947 */ /* 0x000fea000383ffff */
[----:B------:R-:W-:Y:S05]  /*5ce0*/  BSYNC B2 ;  /* 0x0000000000027941 */ /* 0x000fea0003800000 */
.L_x_71:
[----:B------:R-:W-:Y:S01]  /*5cf0*/  BSSY.RECONVERGENT B2, `(.L_x_73) ;  /* 0x0000006000027945 */ /* 0x000fe20003800200 */
[C---:B------:R-:W-:Y:S02]  /*5d00*/  ISETP.GT.AND P0, PT, R11.reuse, -0x1, PT ;  /* 0xffffffff0b00780c */ /* 0x040fe40003f04270 */
[----:B------:R-:W-:Y:S01]  /*5d10*/  LOP3.LUT R8, R11, 0x3fffffff, RZ, 0xc0, !PT ;  /* 0x3fffffff0b087812 */ /* 0x000fe200078ec0ff */
[----:B------:R-:W-:Y:S05]  /*5d20*/  WARPSYNC.EXCLUSIVE R6 ;  /* 0x0000000006007348 */ /* 0x000fea0003a00000 */
[----:B------:R-:W-:-:S05]  /*5d30*/  IMAD.IADD R13, R8, 0x1, R13 ;  /* 0x00000001080d7824 */ /* 0x000fca00078e020d */
[----:B------:R-:W-:-:S07]  /*5d40*/  VOTE.ANY R6, PT, P0 ;  /* 0x0000000000067806 */ /* 0x000fce00000e0100 */
[----:B------:R-:W-:Y:S05]  /*5d50*/  BSYNC.RECONVERGENT B2 ;  /* 0x0000000000027941 */ /* 0x000fea0003800200 */
.L_x_73:
[----:B------:R-:W-:Y:S01]  /*5d60*/  ISETP.GT.U32.AND P1, PT, R10, 0x1, PT ;  /* 0x000000010a00780c */ /* 0x000fe20003f24070 */
[----:B------:R-:W-:-:S12]  /*5d70*/  IMAD.MOV.U32 R10, RZ, RZ, R17 ;  /* 0x000000ffff0a7224 */ /* 0x000fd800078e0011 */
[----:B------:R-:W-:Y:S05]  /*5d80*/  @P0 BRA P1, `(.L_x_74) ;  /* 0xfffffffc00ac0947 */ /* 0x000fea000083ffff */
[----:B------:R-:W-:Y:S05]  /*5d90*/  BSYNC B0 ;  /* 0x0000000000007941 */ /* 0x000fea0003800000 */
.L_x_70:
[----:B------:R2:W3:Y:S02]  /*5da0*/  LDS.64 R8, [R19+0x6600] ;  /* 0x0066000013087984 */ /* 0x0004e40000000a00 */
.L_x_69:
[----:B------:R-:W4:Y:S01]  /*5db0*/  LDC.64 R10, c[0x0][0x380] ;  /* 0x0000e000ff0a7b82 */ /* 0x000f220000000a00 */
[C---:B------:R-:W-:Y:S01]  /*5dc0*/  IMAD.IADD R17, R13.reuse, 0x1, -R0 ;  /* 0x000000010d117824 */ /* 0x040fe200078e0a00 */
[----:B------:R-:W-:Y:S01]  /*5dd0*/  LOP3.LUT R13, R13, 0x80000000, RZ, 0xfc, !PT ;  /* 0x800000000d0d7812 */ /* 0x000fe200078efcff */
[----:B------:R-:W-:-:S03]  /*5de0*/  IMAD R21, R42, 0x100, R3 ;  /* 0x000001002a157824 */ /* 0x000fc600078e0203 */
[----:B-1-3--:R-:W-:-:S04]  /*5df0*/  IADD3 R8, P0, PT, R17, R8, RZ ;  /* 0x0000000811087210 */ /* 0x00afc80007f1e0ff */
[----:B------:R-:W-:-:S05]  /*5e00*/  LEA.HI.X.SX32 R9, R17, R9, 0x1, P0 ;  /* 0x0000000911097211 */ /* 0x000fca00000f0eff */
[----:B------:R1:W-:Y:S01]  /*5e10*/  STS.64 [R19+0x6600], R8 ;  /* 0x0066000813007388 */ /* 0x0003e20000000a00 */
[----:B----4-:R-:W-:-:S05]  /*5e20*/  IMAD.WIDE R10, R21, 0x4, R10 ;  /* 0x00000004150a7825 */ /* 0x010fca00078e020a */
[----:B------:R1:W-:Y:S02]  /*5e30*/  STG.E.STRONG.SYS desc[UR6][R10.64], R13 ;  /* 0x0000000d0a007986 */ /* 0x0003e4000c115906 */
.L_x_68:
[----:B------:R-:W-:Y:S05]  /*5e40*/  BSYNC B1 ;  /* 0x0000000000017941 */ /* 0x000fea0003800000 */
.L_x_67:
[----:B------:R-:W3:Y:S01]  /*5e50*/  LDC R23, c[0x0][0x3c0] ;  /* 0x0000f000ff177b82 */ /* 0x000ee20000000800 */
[----:B--2---:R-:W-:-:S07]  /*5e60*/  VIADD R6, R54, 0x1980 ;  /* 0x0000198036067836 */ /* 0x004fce0000000000 */
[----:B-1----:R-:W1:Y:S01]  /*5e70*/  LDC.64 R10, c[0x0][0x390] ;  /* 0x0000e400ff0a7b82 */ /* 0x002e620000000a00 */
[----:B---3--:R-:W-:Y:S02]  /*5e80*/  ISETP.GE.AND P0, PT, R6, R23, PT ;  /* 0x000000170600720c */ /* 0x008fe40003f06270 */
[----:B-1----:R-:W-:-:S04]  /*5e90*/  ISETP.EQ.U32.AND P1, PT, R10, RZ, PT ;  /* 0x000000ff0a00720c */ /* 0x002fc80003f22070 */
[----:B------:R-:W-:-:S04]  /*5ea0*/  ISETP.EQ.OR.EX P0, PT, R11, RZ, !P0, P1 ;  /* 0x000000ff0b00720c */ /* 0x000fc80004702710 */
[----:B------:R-:W-:-:S13]  /*5eb0*/  ISETP.GT.U32.OR P0, PT, R3, 0xff, P0 ;  /* 0x000000ff0300780c */ /* 0x000fda0000704470 */
[----:B------:R-:W-:Y:S05]  /*5ec0*/  @P0 BRA `(.L_x_75) ;  /* 0x0000000000200947 */ /* 0x000fea0003800000 */
[----:B------:R-:W1:Y:S01]  /*5ed0*/  LDS.64 R8, [R19+0x6600] ;  /* 0x0066000013087984 */ /* 0x000e620000000a00 */
[C---:B------:R-:W-:Y:S02]  /*5ee0*/  LEA R10, P2, R3.reuse, R10, 0x3 ;  /* 0x0000000a030a7211 */ /* 0x040fe400078418ff */
[--C-:B------:R-:W-:Y:S02]  /*5ef0*/  SHF.R.S32.HI R13, RZ, 0x1f, R0.reuse ;  /* 0x0000001fff0d7819 */ /* 0x100fe40000011400 */
[----:B------:R-:W-:Y:S02]  /*5f00*/  LEA.HI.X R11, R3, R11, RZ, 0x3, P2 ;  /* 0x0000000b030b7211 */ /* 0x000fe400010f1cff */
[----:B-1----:R-:W-:Y:S02]  /*5f10*/  IADD3 R8, P0, P1, R8, R15, R0 ;  /* 0x0000000f08087210 */ /* 0x002fe4000791e000 */
[----:B------:R-:W-:-:S04]  /*5f20*/  SHF.R.S32.HI R15, RZ, 0x1f, R15 ;  /* 0x0000001fff0f7819 */ /* 0x000fc8000001140f */
[----:B------:R-:W-:-:S05]  /*5f30*/  IADD3.X R9, PT, PT, R9, R15, R13, P0, P1 ;  /* 0x0000000f09097210 */ /* 0x000fca00007e240d */
[----:B------:R1:W-:Y:S02]  /*5f40*/  STG.E.64 desc[UR6][R10.64], R8 ;  /* 0x000000080a007986 */ /* 0x0003e4000c101b06 */
.L_x_75:
[----:B------:R-:W-:Y:S01]  /*5f50*/  ISETP.GT.AND P0, PT, R6, R23, PT ;  /* 0x000000170600720c */ /* 0x000fe20003f04270 */
[----:B------:R-:W-:Y:S05]  /*5f60*/  WARPSYNC.ALL ;  /* 0x0000000000007948 */ /* 0x000fea0003800000 */
[----:B------:R-:W-:Y:S01]  /*5f70*/  BAR.SYNC.DEFER_BLOCKING 0x0 ;  /* 0x0000000000007b1d */ /* 0x000fe20000010000 */
[----:B------:R-:W-:-:S06]  /*5f80*/  IMAD R22, R3, 0x4, R7 ;  /* 0x0000000403167824 */ /* 0x000fcc00078e0207 */
[----:B------:R-:W-:Y:S05]  /*5f90*/  @P0 BRA `(.L_x_76) ;  /* 0x0000000c003c0947 */ /* 0x000fea0003800000 */
[----:B------:R-:W2:Y:S01]  /*5fa0*/  LDS R0, [R22] ;  /* 0x0000000016007984 */ /* 0x000ea20000000800 */
[----:B------:R-:W2:Y:S01]  /*5fb0*/  LDCU UR5, c[0x0][0x3c4] ;  /* 0x00007880ff0577ac */ /* 0x000ea20008000800 */
[----:B------:R-:W3:Y:S01]  /*5fc0*/  LDCU.64 UR8, c[0x0][0x3a0] ;  /* 0x00007400ff0877ac */ /* 0x000ee20008000a00 */
[----:B--2---:R-:W-:Y:S02]  /*5fd0*/  SHF.R.U32.HI R6, RZ, UR5, R0 ;  /* 0x00000005ff067c19 */ /* 0x004fe40008011600 */
[----:B------:R-:W-:Y:S02]  /*5fe0*/  LOP3.LUT R15, R0, 0x80000000, RZ, 0x3c, !PT ;  /* 0x80000000000f7812 */ /* 0x000fe400078e3cff */
[----:B------:R-:W-:-:S05]  /*5ff0*/  LOP3.LUT R6, R6, UR4, RZ, 0x30, !PT ;  /* 0x0000000406067c12 */ /* 0x000fca000f8e30ff */
[----:B-1----:R-:W-:-:S06]  /*6000*/  IMAD R8, R6, 0x8, R7 ;  /* 0x0000000806087824 */ /* 0x002fcc00078e0207 */
[----:B------:R-:W1:Y:S02]  /*6010*/  LDS.64 R8, [R8+0x6600] ;  /* 0x0066000008087984 */ /* 0x000e640000000a00 */
[----:B-1----:R-:W-:-:S05]  /*6020*/  IADD3 R6, P1, PT, R8, R3, RZ ;  /* 0x0000000308067210 */ /* 0x002fca0007f3e0ff */
[----:B------:R-:W-:Y:S01]  /*6030*/  IMAD.X R9, RZ, RZ, R9, P1 ;  /* 0x000000ffff097224 */ /* 0x000fe200008e0609 */
[----:B---3--:R-:W-:-:S04]  /*6040*/  LEA R10, P1, R6, UR8, 0x2 ;  /* 0x00000008060a7c11 */ /* 0x008fc8000f8210ff */
[----:B------:R-:W-:-:S05]  /*6050*/  LEA.HI.X R11, R6, UR9, R9, 0x2, P1 ;  /* 0x00000009060b7c11 */ /* 0x000fca00088f1409 */
[----:B------:R-:W-:Y:S01]  /*6060*/  STG.E desc[UR6][R10.64], R15 ;  /* 0x0000000f0a007986 */ /* 0x000fe2000c101906 */
[----:B------:R-:W-:-:S03]  /*6070*/  NOP ;  /* 0x0000000000007918 */ /* 0x000fc60000000000 */
[----:B------:R-:W1:Y:S02]  /*6080*/  LDS R0, [R22+0x600] ;  /* 0x0006000016007984 */ /* 0x000e640000000800 */
[----:B-1----:R-:W-:Y:S02]  /*6090*/  SHF.R.U32.HI R6, RZ, UR5, R0 ;  /* 0x00000005ff067c19 */ /* 0x002fe40008011600 */
[----:B------:R-:W-:Y:S02]  /*60a0*/  LOP3.LUT R15, R0, 0x80000000, RZ, 0x3c, !PT ;  /* 0x80000000000f7812 */ /* 0x000fe400078e3cff */
[----:B------:R-:W-:-:S05]  /*60b0*/  LOP3.LUT R6, R6, UR4, RZ, 0x30, !PT ;  /* 0x0000000406067c12 */ /* 0x000fca000f8e30ff */
[----:B------:R-:W-:-:S06]  /*60c0*/  IMAD R8, R6, 0x8, R7 ;  /* 0x0000000806087824 */ /* 0x000fcc00078e0207 */
[----:B------:R-:W1:Y:S02]  /*60d0*/  LDS.64 R8, [R8+0x6600] ;  /* 0x0066000008087984 */ /* 0x000e640000000a00 */
[----:B-1----:R-:W-:-:S05]  /*60e0*/  IADD3 R6, P1, PT, R8, R3, RZ ;  /* 0x0000000308067210 */ /* 0x002fca0007f3e0ff */
[----:B------:R-:W-:Y:S01]  /*60f0*/  IMAD.X R9, RZ, RZ, R9, P1 ;  /* 0x000000ffff097224 */ /* 0x000fe200008e0609 */
[----:B------:R-:W-:-:S04]  /*6100*/  LEA R12, P1, R6, UR8, 0x2 ;  /* 0x00000008060c7c11 */ /* 0x000fc8000f8210ff */
        /* <DEDUP_REMOVED lines=163> */
[----:B------:R-:W-:-:S05]  /*6b40*/  IMAD R12, R6, 0x8, R7 ;  /* 0x00000008060c7824 */ /* 0x000fca00078e0207 */
        /* <DEDUP_REMOVED lines=17> */
[----:B------:R1:W-:Y:S01]  /*6c60*/  STG.E desc[UR6][R6.64+0x6000], R9 ;  /* 0x0060000906007986 */ /* 0x0003e2000c101906 */
[----:B------:R-:W-:Y:S01]  /*6c70*/  NOP ;  /* 0x0000000000007918 */ /* 0x000fe20000000000 */
[----:B------:R-:W-:Y:S05]  /*6c80*/  BRA `(.L_x_77) ;  /* 0x00000014000c7947 */ /* 0x000fea0003800000 */
.L_x_76:
[----:B-1----:R-:W-:Y:S01]  /*6c90*/  IMAD R9, R42, -0x1980, R23 ;  /* 0xffffe6802a097824 */ /* 0x002fe200078e0217 */
[----:B------:R-:W-:Y:S01]  /*6ca0*/  BSSY.RECONVERGENT B0, `(.L_x_78) ;  /* 0x000001b000007945 */ /* 0x000fe20003800200 */
[C---:B------:R-:W-:Y:S02]  /*6cb0*/  VIADD R0, R3.reuse, 0x180 ;  /* 0x0000018003007836 */ /* 0x040fe40000000000 */
[C---:B------:R-:W-:Y:S01]  /*6cc0*/  VIADD R6, R3.reuse, 0x300 ;  /* 0x0000030003067836 */ /* 0x040fe20000000000 */
[CC--:B------:R-:W-:Y:S01]  /*6cd0*/  ISETP.GE.AND P1, PT, R3.reuse, R9.reuse, PT ;  /* 0x000000090300720c */ /* 0x0c0fe20003f26270 */
[C---:B------:R-:W-:Y:S01]  /*6ce0*/  VIADD R8, R3.reuse, 0x480 ;  /* 0x0000048003087836 */ /* 0x040fe20000000000 */
[-C--:B------:R-:W-:Y:S01]  /*6cf0*/  ISETP.GE.AND P2, PT, R0, R9.reuse, PT ;  /* 0x000000090000720c */ /* 0x080fe20003f46270 */
[C---:B------:R-:W-:Y:S01]  /*6d00*/  VIADD R0, R3.reuse, 0x600 ;  /* 0x0000060003007836 */ /* 0x040fe20000000000 */
[-C--:B------:R-:W-:Y:S01]  /*6d10*/  ISETP.GE.AND P3, PT, R6, R9.reuse, PT ;  /* 0x000000090600720c */ /* 0x080fe20003f66270 */
[C---:B------:R-:W-:Y:S01]  /*6d20*/  VIADD R6, R3.reuse, 0x780 ;  /* 0x0000078003067836 */ /* 0x040fe20000000000 */
[-C--:B------:R-:W-:Y:S01]  /*6d30*/  ISETP.GE.AND P4, PT, R8, R9.reuse, PT ;  /* 0x000000090800720c */ /* 0x080fe20003f86270 */
[----:B------:R-:W-:Y:S01]  /*6d40*/  VIADD R8, R3, 0x900 ;  /* 0x0000090003087836 */ /* 0x000fe20000000000 */
[----:B------:R-:W-:-:S02]  /*6d50*/  ISETP.GE.AND P5, PT, R0, R9, PT ;  /* 0x000000090000720c */ /* 0x000fc40003fa6270 */
[----:B------:R-:W-:-:S03]  /*6d60*/  ISETP.GE.AND P6, PT, R6, R9, PT ;  /* 0x000000090600720c */ /* 0x000fc60003fc6270 */
[----:B------:R-:W-:Y:S10]  /*6d70*/  @P1 BRA `(.L_x_79) ;  /* 0x0000000000341947 */ /* 0x000ff40003800000 */
[----:B------:R-:W1:Y:S01]  /*6d80*/  LDS R0, [R22] ;  /* 0x0000000016007984 */ /* 0x000e620000000800 */
[----:B------:R-:W1:Y:S01]  /*6d90*/  LDCU UR5, c[0x0][0x3c4] ;  /* 0x00007880ff0577ac */ /* 0x000e620008000800 */
[----:B------:R-:W2:Y:S01]  /*6da0*/  LDCU.64 UR8, c[0x0][0x3a0] ;  /* 0x00007400ff0877ac */ /* 0x000ea20008000a00 */
[----:B-1----:R-:W-:Y:S02]  /*6db0*/  SHF.R.U32.HI R6, RZ, UR5, R0 ;  /* 0x00000005ff067c19 */ /* 0x002fe40008011600 */
[----:B------:R-:W-:Y:S02]  /*6dc0*/  LOP3.LUT R13, R0, 0x80000000, RZ, 0x3c, !PT ;  /* 0x80000000000d7812 */ /* 0x000fe400078e3cff */
[----:B------:R-:W-:-:S05]  /*6dd0*/  LOP3.LUT R6, R6, UR4, RZ, 0x30, !PT ;  /* 0x0000000406067c12 */ /* 0x000fca000f8e30ff */
[----:B------:R-:W-:-:S05]  /*6de0*/  IMAD R6, R6, 0x8, R7 ;  /* 0x0000000806067824 */ /* 0x000fca00078e0207 */
[----:B------:R-:W1:Y:S02]  /*6df0*/  LDS.64 R10, [R6+0x6600] ;  /* 0x00660000060a7984 */ /* 0x000e640000000a00 */
[----:B-1----:R-:W-:-:S05]  /*6e00*/  IADD3 R12, P1, PT, R10, R3, RZ ;  /* 0x000000030a0c7210 */ /* 0x002fca0007f3e0ff */
[----:B------:R-:W-:Y:S01]  /*6e10*/  IMAD.X R11, RZ, RZ, R11, P1 ;  /* 0x000000ffff0b7224 */ /* 0x000fe200008e060b */
[----:B--2---:R-:W-:-:S04]  /*6e20*/  LEA R10, P1, R12, UR8, 0x2 ;  /* 0x000000080c0a7c11 */ /* 0x004fc8000f8210ff */
[----:B------:R-:W-:-:S05]  /*6e30*/  LEA.HI.X R11, R12, UR9, R11, 0x2, P1 ;  /* 0x000000090c0b7c11 */ /* 0x000fca00088f140b */
[----:B------:R1:W-:Y:S04]  /*6e40*/  STG.E desc[UR6][R10.64], R13 ;  /* 0x0000000d0a007986 */ /* 0x0003e8000c101906 */
.L_x_79:
[----:B------:R-:W-:Y:S05]  /*6e50*/  BSYNC.RECONVERGENT B0 ;  /* 0x0000000000007941 */ /* 0x000fea0003800200 */
.L_x_78:
[----:B------:R-:W-:Y:S01]  /*6e60*/  NOP ;  /* 0x0000000000007918 */ /* 0x000fe20000000000 */
[----:B------:R-:W-:Y:S01]  /*6e70*/  BSSY.RECONVERGENT B0, `(.L_x_80) ;  /* 0x0000011000007945 */ /* 0x000fe20003800200 */
[----:B------:R-:W-:Y:S01]  /*6e80*/  ISETP.GE.AND P1, PT, R8, R9, PT ;  /* 0x000000090800720c */ /* 0x000fe20003f26270 */
[----:B------:R-:W-:Y:S02]  /*6e90*/  VIADD R8, R3, 0xa80 ;  /* 0x00000a8003087836 */ /* 0x000fe40000000000 */
[----:B------:R-:W-:Y:S10]  /*6ea0*/  @P2 BRA `(.L_x_81) ;  /* 0x0000000000342947 */ /* 0x000ff40003800000 */
[----:B------:R-:W2:Y:S01]  /*6eb0*/  LDS R0, [R22+0x600] ;  /* 0x0006000016007984 */ /* 0x000ea20000000800 */
[----:B------:R-:W2:Y:S01]  /*6ec0*/  LDCU UR5, c[0x0][0x3c4] ;  /* 0x00007880ff0577ac */ /* 0x000ea20008000800 */
[----:B------:R-:W3:Y:S01]  /*6ed0*/  LDCU.64 UR8, c[0x0][0x3a0] ;  /* 0x00007400ff0877ac */ /* 0x000ee20008000a00 */
[----:B--2---:R-:W-:Y:S02]  /*6ee0*/  SHF.R.U32.HI R6, RZ, UR5, R0 ;  /* 0x00000005ff067c19 */ /* 0x004fe40008011600 */
[----:B-1----:R-:W-:Y:S02]  /*6ef0*/  LOP3.LUT R13, R0, 0x80000000, RZ, 0x3c, !PT ;  /* 0x80000000000d7812 */ /* 0x002fe400078e3cff */
[----:B------:R-:W-:-:S05]  /*6f00*/  LOP3.LUT R6, R6, UR4, RZ, 0x30, !PT ;  /* 0x0000000406067c12 */ /* 0x000fca000f8e30ff */
[----:B------:R-:W-:-:S05]  /*6f10*/  IMAD R6, R6, 0x8, R7 ;  /* 0x0000000806067824 */ /* 0x000fca00078e0207 */
[----:B------:R-:W1:Y:S02]  /*6f20*/  LDS.64 R10, [R6+0x6600] ;  /* 0x00660000060a7984 */ /* 0x000e640000000a00 */
[----:B-1----:R-:W-:-:S05]  /*6f30*/  IADD3 R12, P2, PT, R10, R3, RZ ;  /* 0x000000030a0c7210 */ /* 0x002fca0007f5e0ff */
[----:B------:R-:W-:Y:S01]  /*6f40*/  IMAD.X R11, RZ, RZ, R11, P2 ;  /* 0x000000ffff0b7224 */ /* 0x000fe200010e060b */
[----:B---3--:R-:W-:-:S04]  /*6f50*/  LEA R10, P2, R12, UR8, 0x2 ;  /* 0x000000080c0a7c11 */ /* 0x008fc8000f8410ff */
[----:B------:R-:W-:-:S05]  /*6f60*/  LEA.HI.X R11, R12, UR9, R11, 0x2, P2 ;  /* 0x000000090c0b7c11 */ /* 0x000fca00090f140b */
[----:B------:R2:W-:Y:S04]  /*6f70*/  STG.E desc[UR6][R10.64+0x600], R13 ;  /* 0x0006000d0a007986 */ /* 0x0005e8000c101906 */
.L_x_81:
[----:B------:R-:W-:Y:S05]  /*6f80*/  BSYNC.RECONVERGENT B0 ;  /* 0x0000000000007941 */ /* 0x000fea0003800200 */
.L_x_80:
[----:B------:R-:W-:Y:S01]  /*6f90*/  NOP ;  /* 0x0000000000007918 */ /* 0x000fe20000000000 */
[----:B------:R-:W-:Y:S01]  /*6fa0*/  BSSY.RECONVERGENT B0, `(.L_x_82) ;  /* 0x0000011000007945 */ /* 0x000fe20003800200 */
[----:B------:R-:W-:Y:S02]  /*6fb0*/  ISETP.GE.AND P2, PT, R8, R9, PT ;  /* 0x000000090800720c */ /* 0x000fe40003f46270 */
[----:B------:R-:W-:Y:S01]  /*6fc0*/  LOP3.LUT R8, R3, 0xc00, RZ, 0xfc, !PT ;  /* 0x00000c0003087812 */ /* 0x000fe200078efcff */
[----:B------:R-:W-:Y:S10]  /*6fd0*/  @P3 BRA `(.L_x_83) ;  /* 0x0000000000343947 */ /* 0x000ff40003800000 */
[----:B------:R-:W3:Y:S01]  /*6fe0*/  LDS R0, [R22+0xc00] ;  /* 0x000c000016007984 */ /* 0x000ee20000000800 */
[----:B------:R-:W3:Y:S01]  /*6ff0*/  LDCU UR5, c[0x0][0x3c4] ;  /* 0x00007880ff0577ac */ /* 0x000ee20008000800 */
[----:B------:R-:W4:Y:S01]  /*7000*/  LDCU.64 UR8, c[0x0][0x3a0] ;  /* 0x00007400ff0877ac */ /* 0x000f220008000a00 */
[----:B---3--:R-:W-:Y:S02]  /*7010*/  SHF.R.U32.HI R6, RZ, UR5, R0 ;  /* 0x00000005ff067c19 */ /* 0x008fe40008011600 */
[----:B-12---:R-:W-:Y:S02]  /*7020*/  LOP3.LUT R13, R0, 0x80000000, RZ, 0x3c, !PT ;  /* 0x80000000000d7812 */ /* 0x006fe400078e3cff */
[----:B------:R-:W-:-:S05]  /*7030*/  LOP3.LUT R6, R6, UR4, RZ, 0x30, !PT ;  /* 0x0000000406067c12 */ /* 0x000fca000f8e30ff */
[----:B------:R-:W-:-:S05]  /*7040*/  IMAD R6, R6, 0x8, R7 ;  /* 0x0000000806067824 */ /* 0x000fca00078e0207 */
[----:B------:R-:W1:Y:S02]  /*7050*/  LDS.64 R10, [R6+0x6600] ;  /* 0x00660000060a7984 */ /* 0x000e640000000a00 */
[----:B-1----:R-:W-:-:S05]  /*7060*/  IADD3 R12, P3, PT, R10, R3, RZ ;  /* 0x000000030a0c7210 */ /* 0x002fca0007f7e0ff */
[----:B------:R-:W-:Y:S01]  /*7070*/  IMAD.X R11, RZ, RZ, R11, P3 ;  /* 0x000000ffff0b7224 */ /* 0x000fe200018e060b */
[----:B----4-:R-:W-:-:S04]  /*7080*/  LEA R10, P3, R12, UR8, 0x2 ;  /* 0x000000080c0a7c11 */ /* 0x010fc8000f8610ff */
[----:B------:R-:W-:-:S05]  /*7090*/  LEA.HI.X R11, R12, UR9, R11, 0x2, P3 ;  /* 0x000000090c0b7c11 */ /* 0x000fca00098f140b */
[----:B------:R3:W-:Y:S04]  /*70a0*/  STG.E desc[UR6][R10.64+0xc00], R13 ;  /* 0x000c000d0a007986 */ /* 0x0007e8000c101906 */
.L_x_83:
[----:B------:R-:W-:Y:S05]  /*70b0*/  BSYNC.RECONVERGENT B0 ;  /* 0x0000000000007941 */ /* 0x000fea0003800200 */
.L_x_82:
[----:B------:R-:W-:Y:S01]  /*70c0*/  NOP ;  /* 0x0000000000007918 */ /* 0x000fe20000000000 */
[----:B------:R-:W-:Y:S01]  /*70d0*/  BSSY.RECONVERGENT B0, `(.L_x_84) ;  /* 0x0000011000007945 */ /* 0x000fe20003800200 */
[----:B------:R-:W-:Y:S01]  /*70e0*/  ISETP.GE.AND P3, PT, R8, R9, PT ;  /* 0x000000090800720c */ /* 0x000fe20003f66270 */
[----:B------:R-:W-:Y:S02]  /*70f0*/  VIADD R8, R3, 0xd80 ;  /* 0x00000d8003087836 */ /* 0x000fe40000000000 */
[----:B------:R-:W-:Y:S10]  /*7100*/  @P4 BRA `(.L_x_85) ;  /* 0x0000000000344947 */ /* 0x000ff40003800000 */
[----:B------:R-:W4:Y:S01]  /*7110*/  LDS R0, [R22+0x1200] ;  /* 0x0012000016007984 */ /* 0x000f220000000800 */
[----:B------:R-:W4:Y:S01]  /*7120*/  LDCU UR5, c[0x0][0x3c4] ;  /* 0x00007880ff0577ac */ /* 0x000f220008000800 */
[----:B------:R-:W5:Y:S01]  /*7130*/  LDCU.64 UR8, c[0x0][0x3a0] ;  /* 0x00007400ff0877ac */ /* 0x000f620008000a00 */
[----:B----4-:R-:W-:Y:S02]  /*7140*/  SHF.R.U32.HI R6, RZ, UR5, R0 ;  /* 0x00000005ff067c19 */ /* 0x010fe40008011600 */
[----:B-123--:R-:W-:Y:S02]  /*7150*/  LOP3.LUT R13, R0, 0x80000000, RZ, 0x3c, !PT ;  /* 0x80000000000d7812 */ /* 0x00efe400078e3cff */
[----:B------:R-:W-:-:S05]  /*7160*/  LOP3.LUT R6, R6, UR4, RZ, 0x30, !PT ;  /* 0x0000000406067c12 */ /* 0x000fca000f8e30ff */
[----:B------:R-:W-:-:S05]  /*7170*/  IMAD R6, R6, 0x8, R7 ;  /* 0x0000000806067824 */ /* 0x000fca00078e0207 */
[----:B------:R-:W1:Y:S02]  /*7180*/  LDS.64 R10, [R6+0x6600] ;  /* 0x00660000060a7984 */ /* 0x000e640000000a00 */
[----:B-1----:R-:W-:-:S05]  /*7190*/  IADD3 R12, P4, PT, R10, R3, RZ ;  /* 0x000000030a0c7210 */ /* 0x002fca0007f9e0ff */
[----:B------:R-:W-:Y:S01]  /*71a0*/  IMAD.X R11, RZ, RZ, R11, P4 ;  /* 0x000000ffff0b7224 */ /* 0x000fe200020e060b */
[----:B-----5:R-:W-:-:S04]  /*71b0*/  LEA R10, P4, R12, UR8, 0x2 ;  /* 0x000000080c0a7c11 */ /* 0x020fc8000f8810ff */
[----:B------:R-:W-:-:S05]  /*71c0*/  LEA.HI.X R11, R12, UR9, R11, 0x2, P4 ;  /* 0x000000090c0b7c11 */ /* 0x000fca000a0f140b */
[----:B------:R4:W-:Y:S04]  /*71d0*/  STG.E desc[UR6][R10.64+0x1200], R13 ;  /* 0x0012000d0a007986 */ /* 0x0009e8000c101906 */
.L_x_85:
[----:B------:R-:W-:Y:S05]  /*71e0*/  BSYNC.RECONVERGENT B0 ;  /* 0x0000000000007941 */ /* 0x000fea0003800200 */
.L_x_84:
[----:B------:R-:W-:Y:S01]  /*71f0*/  NOP ;  /* 0x0000000000007918 */ /* 0x000fe20000000000 */
[----:B------:R-:W-:Y:S01]  /*7200*/  BSSY.RECONVERGENT B0, `(.L_x_86) ;  /* 0x0000011000007945 */ /* 0x000fe20003800200 */
[----:B------:R-:W-:Y:S01]  /*7210*/  ISETP.GE.AND P4, PT, R8, R9, PT ;  /* 0x000000090800720c */ /* 0x000fe20003f86270 */
[----:B------:R-:W-:Y:S02]  /*7220*/  VIADD R8, R3, 0xf00 ;  /* 0x00000f0003087836 */ /* 0x000fe40000000000 */
[----:B------:R-:W-:Y:S10]  /*7230*/  @P5 BRA `(.L_x_87) ;  /* 0x0000000000345947 */ /* 0x000ff40003800000 */
[----:B------:R-:W5:Y:S01]  /*7240*/  LDS R0, [R22+0x1800] ;  /* 0x0018000016007984 */ /* 0x000f620000000800 */
[----:B------:R-:W5:Y:S01]  /*7250*/  LDCU UR5, c[0x0][0x3c4] ;  /* 0x00007880ff0577ac */ /* 0x000f620008000800 */
[----:B------:R-:W0:Y:S01]  /*7260*/  LDCU.64 UR8, c[0x0][0x3a0] ;  /* 0x00007400ff0877ac */ /* 0x000e220008000a00 */
[----:B-----5:R-:W-:Y:S02]  /*7270*/  SHF.R.U32.HI R6, RZ, UR5, R0 ;  /* 0x00000005ff067c19 */ /* 0x020fe40008011600 */
[----:B-1234-:R-:W-:Y:S02]  /*7280*/  LOP3.LUT R13, R0, 0x80000000, RZ, 0x3c, !PT ;  /* 0x80000000000d7812 */ /* 0x01efe400078e3cff */
[----:B------:R-:W-:-:S05]  /*7290*/  LOP3.LUT R6, R6, UR4, RZ, 0x30, !PT ;  /* 0x0000000406067c12 */ /* 0x000fca000f8e30ff */
[----:B------:R-:W-:-:S05]  /*72a0*/  IMAD R6, R6, 0x8, R7 ;  /* 0x0000000806067824 */ /* 0x000fca00078e0207 */
[----:B------:R-:W1:Y:S02]  /*72b0*/  LDS.64 R10, [R6+0x6600] ;  /* 0x00660000060a7984 */ /* 0x000e640000000a00 */
[----:B-1----:R-:W-:-:S05]  /*72c0*/  IADD3 R12, P5, PT, R10, R3, RZ ;  /* 0x000000030a0c7210 */ /* 0x002fca0007fbe0ff */
[----:B------:R-:W-:Y:S01]  /*72d0*/  IMAD.X R11, RZ, RZ, R11, P5 ;  /* 0x000000ffff0b7224 */ /* 0x000fe200028e060b */
[----:B0-----:R-:W-:-:S04]  /*72e0*/  LEA R10, P5, R12, UR8, 0x2 ;  /* 0x000000080c0a7c11 */ /* 0x001fc8000f8a10ff */
[----:B------:R-:W-:-:S05]  /*72f0*/  LEA.HI.X R11, R12, UR9, R11, 0x2, P5 ;  /* 0x000000090c0b7c11 */ /* 0x000fca000a8f140b */
[----:B------:R0:W-:Y:S04]  /*7300*/  STG.E desc[UR6][R10.64+0x1800], R13 ;  /* 0x0018000d0a007986 */ /* 0x0001e8000c101906 */
.L_x_87:
[----:B------:R-:W-:Y:S05]  /*7310*/  BSYNC.RECONVERGENT B0 ;  /* 0x0000000000007941 */ /* 0x000fea0003800200 */
.L_x_86:
        /* <DEDUP_REMOVED lines=9> */
[----:B01234-:R-:W-:Y:S02]  /*73b0*/  LOP3.LUT R13, R0, 0x80000000, RZ, 0x3c, !PT ;  /* 0x80000000000d7812 */ /* 0x01ffe400078e3cff */
[----:B------:R-:W-:-:S05]  /*73c0*/  LOP3.LUT R6, R6, UR4, RZ, 0x30, !PT ;  /* 0x0000000406067c12 */ /* 0x000fca000f8e30ff */
[----:B------:R-:W-:-:S05]  /*73d0*/  IMAD R6, R6, 0x8, R7 ;  /* 0x0000000806067824 */ /* 0x000fca00078e0207 */
[----:B------:R-:W0:Y:S02]  /*73e0*/  LDS.64 R10, [R6+0x6600] ;  /* 0x00660000060a7984 */ /* 0x000e240000000a00 */
[----:B0-----:R-:W-:-:S05]  /*73f0*/  IADD3 R12, P6, PT, R10, R3, RZ ;  /* 0x000000030a0c7210 */ /* 0x001fca0007fde0ff */
[----:B------:R-:W-:Y:S01]  /*7400*/  IMAD.X R11, RZ, RZ, R11, P6 ;  /* 0x000000ffff0b7224 */ /* 0x000fe200030e060b */
[----:B------:R-:W-:-:S04]  /*7410*/  LEA R10, P6, R12, UR8, 0x2 ;  /* 0x000000080c0a7c11 */ /* 0x000fc8000f8c10ff */
[----:B------:R-:W-:-:S05]  /*7420*/  LEA.HI.X R11, R12, UR9, R11, 0x2, P6 ;  /* 0x000000090c0b7c11 */ /* 0x000fca000b0f140b */
[----:B------:R0:W-:Y:S04]  /*7430*/  STG.E desc[UR6][R10.64+0x1e00], R13 ;  /* 0x001e000d0a007986 */ /* 0x0001e8000c101906 */
.L_x_89:
[----:B------:R-:W-:Y:S05]  /*7440*/  BSYNC.RECONVERGENT B0 ;  /* 0x0000000000007941 */ /* 0x000fea0003800200 */
.L_x_88:
        /* <DEDUP_REMOVED lines=18> */
.L_x_91:
[----:B------:R-:W-:Y:S05]  /*7570*/  BSYNC.RECONVERGENT B0 ;  /* 0x0000000000007941 */ /* 0x000fea0003800200 */
.L_x_90:
        /* <DEDUP_REMOVED lines=18> */
.L_x_93:
[----:B------:R-:W-:Y:S05]  /*76a0*/  BSYNC.RECONVERGENT B0 ;  /* 0x0000000000007941 */ /* 0x000fea0003800200 */
.L_x_92:
        /* <DEDUP_REMOVED lines=18> */
.L_x_95:
[----:B------:R-:W-:Y:S05]  /*77d0*/  BSYNC.RECONVERGENT B0 ;  /* 0x0000000000007941 */ /* 0x000fea0003800200 */
.L_x_94:
        /* <DEDUP_REMOVED lines=18> */
.L_x_97:
[----:B------:R-:W-:Y:S05]  /*7900*/  BSYNC.RECONVERGENT B0 ;  /* 0x0000000000007941 */ /* 0x000fea0003800200 */
.L_x_96:
[----:B------:R-:W-:Y:S01]  /*7910*/  NOP ;  /* 0x0000000000007918 */ /* 0x000fe20000000000 */
[----:B------:R-:W-:Y:S01]  /*7920*/  BSSY.RECONVERGENT B0, `(.L_x_98) ;  /* 0x0000011000007945 */ /* 0x000fe20003800200 */
[----:B------:R-:W-:Y:S02]  /*7930*/  ISETP.GE.AND P4, PT, R8, R9, PT ;  /* 0x000000090800720c */ /* 0x000fe40003f86270 */
[----:B------:R-:W-:Y:S01]  /*7940*/  LOP3.LUT R8, R3, 0x1800, RZ, 0xfc, !PT ;  /* 0x0000180003087812 */ /* 0x000fe200078efcff */
        /* <DEDUP_REMOVED lines=14> */
.L_x_99:
[----:B------:R-:W-:Y:S05]  /*7a30*/  BSYNC.RECONVERGENT B0 ;  /* 0x0000000000007941 */ /* 0x000fea0003800200 */
.L_x_98:
[----:B------:R-:W-:Y:S01]  /*7a40*/  NOP ;  /* 0x0000000000007918 */ /* 0x000fe20000000000 */
[----:B------:R-:W-:Y:S01]  /*7a50*/  BSSY.RECONVERGENT B0, `(.L_x_100) ;  /* 0x0000010000007945 */ /* 0x000fe20003800200 */
[----:B------:R-:W-:-:S03]  /*7a60*/  ISETP.GE.AND P5, PT, R8, R9, PT ;  /* 0x000000090800720c */ /* 0x000fc60003fa6270 */
        /* <DEDUP_REMOVED lines=14> */
.L_x_101:
[----:B------:R-:W-:Y:S05]  /*7b50*/  BSYNC.RECONVERGENT B0 ;  /* 0x0000000000007941 */ /* 0x000fea0003800200 */
.L_x_100:
[----:B------:R-:W-:Y:S01]  /*7b60*/  NOP ;  /* 0x0000000000007918 */ /* 0x000fe20000000000 */
[----:B------:R-:W-:Y:S04]  /*7b70*/  BSSY.RECONVERGENT B0, `(.L_x_102) ;  /* 0x000000f000007945 */ /* 0x000fe80003800200 */
[----:B------:R-:W-:Y:S05]  /*7b80*/  @P1 BRA `(.L_x_103) ;  /* 0x0000000000341947 */ /* 0x000fea0003800000 */
        /* <DEDUP_REMOVED lines=13> */
.L_x_103:
[----:B------:R-:W-:Y:S05]  /*7c60*/  BSYNC.RECONVERGENT B0 ;  /* 0x0000000000007941 */ /* 0x000fea0003800200 */
.L_x_102:
        /* <DEDUP_REMOVED lines=16> */
.L_x_105:
[----:B------:R-:W-:Y:S05]  /*7d70*/  BSYNC.RECONVERGENT B0 ;  /* 0x0000000000007941 */ /* 0x000fea0003800200 */
.L_x_104:
        /* <DEDUP_REMOVED lines=16> */
.L_x_107:
[----:B------:R-:W-:Y:S05]  /*7e80*/  BSYNC.RECONVERGENT B0 ;  /* 0x0000000000007941 */ /* 0x000fea0003800200 */
.L_x_106:
        /* <DEDUP_REMOVED lines=16> */
.L_x_109:
[----:B------:R-:W-:Y:S05]  /*7f90*/  BSYNC.RECONVERGENT B0 ;  /* 0x0000000000007941 */ /* 0x000fea0003800200 */
.L_x_108:
[----:B------:R-:W-:Y:S01]  /*7fa0*/  NOP ;  /* 0x0000000000007918 */ /* 0x000fe20000000000 */
[----:B------:R-:W-:Y:S04]  /*7fb0*/  BSSY.RECONVERGENT B0, `(.L_x_110) ;  /* 0x000000f000007945 */ /* 0x000fe80003800200 */
[----:B------:R-:W-:Y:S05]  /*7fc0*/  @P5 BRA `(.L_x_111) ;  /* 0x0000000000345947 */ /* 0x000fea0003800000 */
[----:B------:R-:W5:Y:S01]  /*7fd0*/  LDS R0, [R22+0x6000] ;  /* 0x0060000016007984 */ /* 0x000f620000000800 */
[----:B------:R-:W5:Y:S01]  /*7fe0*/  LDCU UR5, c[0x0][0x3c4] ;  /* 0x00007880ff0577ac */ /* 0x000f620008000800 */
[----:B------:R-:W1:Y:S01]  /*7ff0*/  LDCU.64 UR8, c[0x0][0x3a0] ;  /* 0x00007400ff0877ac */ /* 0x000e620008000a00 */
[----:B-----5:R-:W-:-:S04]  /*8000*/  SHF.R.U32.HI R6, RZ, UR5, R0 ;  /* 0x00000005ff067c19 */ /* 0x020fc80008011600 */
[----:B------:R-:W-:-:S05]  /*8010*/  LOP3.LUT R6, R6, UR4, RZ, 0x30, !PT ;  /* 0x0000000406067c12 */ /* 0x000fca000f8e30ff */
[----:B0-----:R-:W-:-:S05]  /*8020*/  IMAD R8, R6, 0x8, R7 ;  /* 0x0000000806087824 */ /* 0x001fca00078e0207 */
[----:B------:R-:W0:Y:S02]  /*8030*/  LDS.64 R6, [R8+0x6600] ;  /* 0x0066000008067984 */ /* 0x000e240000000a00 */
[----:B0-----:R-:W-:-:S05]  /*8040*/  IADD3 R9, P1, PT, R6, R3, RZ ;  /* 0x0000000306097210 */ /* 0x001fca0007f3e0ff */
[----:B-1234-:R-:W-:Y:S01]  /*8050*/  IMAD.X R10, RZ, RZ, R7, P1 ;  /* 0x000000ffff0a7224 */ /* 0x01efe200008e0607 */
[----:B------:R-:W-:-:S04]  /*8060*/  LEA R6, P1, R9, UR8, 0x2 ;  /* 0x0000000809067c11 */ /* 0x000fc8000f8210ff */
[----:B------:R-:W-:Y:S02]  /*8070*/  LEA.HI.X R7, R9, UR9, R10, 0x2, P1 ;  /* 0x0000000909077c11 */ /* 0x000fe400088f140a */
[----:B------:R-:W-:-:S05]  /*8080*/  LOP3.LUT R9, R0, 0x80000000, RZ, 0x3c, !PT ;  /* 0x8000000000097812 */ /* 0x000fca00078e3cff */
[----:B------:R0:W-:Y:S02]  /*8090*/  STG.E desc[UR6][R6.64+0x6000], R9 ;  /* 0x0060000906007986 */ /* 0x0001e4000c101906 */
.L_x_111:
[----:B------:R-:W-:Y:S05]  /*80a0*/  BSYNC.RECONVERGENT B0 ;  /* 0x0000000000007941 */ /* 0x000fea0003800200 */
.L_x_110:
[----:B------:R-:W-:Y:S01]  /*80b0*/  NOP ;  /* 0x0000000000007918 */ /* 0x000fe20000000000 */
.L_x_77:
[----:B------:R-:W5:Y:S01]  /*80c0*/  LDS R0, [R22] ;  /* 0x0000000016007984 */ /* 0x000f620000000800 */
[----:B------:R-:W5:Y:S03]  /*80d0*/  LDCU UR5, c[0x0][0x3c4] ;  /* 0x00007880ff0577ac */ /* 0x000f660008000800 */
[----:B01----:R-:W0:Y:S04]  /*80e0*/  LDS R6, [R22+0x600] ;  /* 0x0006000016067984 */ /* 0x003e280000000800 */
[----:B------:R-:W1:Y:S04]  /*80f0*/  LDS R7, [R22+0xc00] ;  /* 0x000c000016077984 */ /* 0x000e680000000800 */
[----:B------:R-:W1:Y:S04]  /*8100*/  LDS R8, [R22+0x1200] ;  /* 0x0012000016087984 */ /* 0x000e680000000800 */
[----:B------:R-:W1:Y:S04]  /*8110*/  LDS R9, [R22+0x1800] ;  /* 0x0018000016097984 */ /* 0x000e680000000800 */
[----:B--234-:R-:W2:Y:S04]  /*8120*/  LDS R10, [R22+0x1e00] ;  /* 0x001e0000160a7984 */ /* 0x01cea80000000800 */
[----:B------:R-:W3:Y:S04]  /*8130*/  LDS R11, [R22+0x2400] ;  /* 0x00240000160b7984 */ /* 0x000ee80000000800 */
[----:B------:R-:W4:Y:S04]  /*8140*/  LDS R12, [R22+0x2a00] ;  /* 0x002a0000160c7984 */ /* 0x000f280000000800 */
[----:B------:R-:W4:Y:S04]  /*8150*/  LDS R13, [R22+0x3000] ;  /* 0x00300000160d7984 */ /* 0x000f280000000800 */
[----:B------:R-:W4:Y:S04]  /*8160*/  LDS R14, [R22+0x3600] ;  /* 0x00360000160e7984 */ /* 0x000f280000000800 */
[----:B------:R-:W4:Y:S01]  /*8170*/  LDS R15, [R22+0x3c00] ;  /* 0x003c0000160f7984 */ /* 0x000f220000000800 */
[----:B-----5:R-:W-:-:S03]  /*8180*/  SHF.R.U32.HI R0, RZ, UR5, R0 ;  /* 0x00000005ff007c19 */ /* 0x020fc60008011600 */
[----:B------:R-:W5:Y:S01]  /*8190*/  LDS R16, [R22+0x4200] ;  /* 0x0042000016107984 */ /* 0x000f620000000800 */
[----:B0-----:R-:W-:-:S03]  /*81a0*/  SHF.R.U32.HI R6, RZ, UR5, R6 ;  /* 0x00000005ff067c19 */ /* 0x001fc60008011606 */
[----:B------:R-:W0:Y:S01]  /*81b0*/  LDS R17, [R22+0x4800] ;  /* 0x0048000016117984 */ /* 0x000e220000000800 */
[----:B-1----:R-:W-:-:S03]  /*81c0*/  SHF.R.U32.HI R7, RZ, UR5, R7 ;  /* 0x00000005ff077c19 */ /* 0x002fc60008011607 */
[----:B------:R-:W1:Y:S01]  /*81d0*/  LDS R18, [R22+0x4e00] ;  /* 0x004e000016127984 */ /* 0x000e620000000800 */
[----:B------:R-:W-:-:S03]  /*81e0*/  SHF.R.U32.HI R8, RZ, UR5, R8 ;  /* 0x00000005ff087c19 */ /* 0x000fc60008011608 */
[----:B------:R-:W1:Y:S01]  /*81f0*/  LDS R19, [R22+0x5400] ;  /* 0x0054000016137984 */ /* 0x000e620000000800 */
[----:B------:R-:W-:-:S03]  /*8200*/  SHF.R.U32.HI R9, RZ, UR5, R9 ;  /* 0x00000005ff097c19 */ /* 0x000fc60008011609 */
[----:B------:R-:W1:Y:S01]  /*8210*/  LDS R20, [R22+0x5a00] ;  /* 0x005a000016147984 */ /* 0x000e620000000800 */
[----:B--2---:R-:W-:-:S03]  /*8220*/  SHF.R.U32.HI R10, RZ, UR5, R10 ;  /* 0x00000005ff0a7c19 */ /* 0x004fc6000801160a */
[----:B------:R-:W2:Y:S01]  /*8230*/  LDS R21, [R22+0x6000] ;  /* 0x0060000016157984 */ /* 0x000ea20000000800 */
[----:B---3--:R-:W-:Y:S02]  /*8240*/  SHF.R.U32.HI R11, RZ, UR5, R11 ;  /* 0x00000005ff0b7c19 */ /* 0x008fe4000801160b */
[----:B----4-:R-:W-:Y:S02]  /*8250*/  SHF.R.U32.HI R12, RZ, UR5, R12 ;  /* 0x00000005ff0c7c19 */ /* 0x010fe4000801160c */
[----:B------:R-:W-:Y:S02]  /*8260*/  SHF.R.U32.HI R13, RZ, UR5, R13 ;  /* 0x00000005ff0d7c19 */ /* 0x000fe4000801160d */
[----:B------:R-:W-:Y:S02]  /*8270*/  SHF.R.U32.HI R43, RZ, UR5, R14 ;  /* 0x00000005ff2b7c19 */ /* 0x000fe4000801160e */
[----:B------:R-:W-:Y:S02]  /*8280*/  LOP3.LUT R14, R12, UR4, RZ, 0x30, !PT ;  /* 0x000000040c0e7c12 */ /* 0x000fe4000f8e30ff */
[----:B------:R-:W-:-:S02]  /*8290*/  SHF.R.U32.HI R44, RZ, UR5, R15 ;  /* 0x00000005ff2c7c19 */ /* 0x000fc4000801160f */
[----:B------:R-:W-:Y:S02]  /*82a0*/  LOP3.LUT R15, R11, UR4, RZ, 0x30, !PT ;  /* 0x000000040b0f7c12 */ /* 0x000fe4000f8e30ff */
[----:B-----5:R-:W-:Y:S02]  /*82b0*/  SHF.R.U32.HI R45, RZ, UR5, R16 ;  /* 0x00000005ff2d7c19 */ /* 0x020fe40008011610 */
[----:B------:R-:W-:Y:S02]  /*82c0*/  LOP3.LUT R16, R10, UR4, RZ, 0x30, !PT ;  /* 0x000000040a107c12 */ /* 0x000fe4000f8e30ff */
[----:B0-----:R-:W-:Y:S02]  /*82d0*/  SHF.R.U32.HI R46, RZ, UR5, R17 ;  /* 0x00000005ff2e7c19 */ /* 0x001fe40008011611 */
[----:B------:R-:W-:Y:S02]  /*82e0*/  LOP3.LUT R17, R9, UR4, RZ, 0x30, !PT ;  /* 0x0000000409117c12 */ /* 0x000fe4000f8e30ff */
[----:B-1----:R-:W-:-:S02]  /*82f0*/  SHF.R.U32.HI R47, RZ, UR5, R18 ;  /* 0x00000005ff2f7c19 */ /* 0x002fc40008011612 */
[----:B------:R-:W-:Y:S02]  /*8300*/  LOP3.LUT R18, R8, UR4, RZ, 0x30, !PT ;  /* 0x0000000408127c12 */ /* 0x000fe4000f8e30ff */
[----:B------:R-:W-:Y:S02]  /*8310*/  SHF.R.U32.HI R48, RZ, UR5, R19 ;  /* 0x00000005ff307c19 */ /* 0x000fe40008011613 */
[----:B------:R-:W-:Y:S02]  /*8320*/  LOP3.LUT R19, R7, UR4, RZ, 0x30, !PT ;  /* 0x0000000407137c12 */ /* 0x000fe4000f8e30ff */
[----:B------:R-:W-:Y:S02]  /*8330*/  SHF.R.U32.HI R49, RZ, UR5, R20 ;  /* 0x00000005ff317c19 */ /* 0x000fe40008011614 */
[----:B------:R-:W-:Y:S02]  /*8340*/  LOP3.LUT R20, R6, UR4, RZ, 0x30, !PT ;  /* 0x0000000406147c12 */ /* 0x000fe4000f8e30ff */
[----:B--2---:R-:W-:-:S02]  /*8350*/  SHF.R.U32.HI R50, RZ, UR5, R21 ;  /* 0x00000005ff327c19 */ /* 0x004fc40008011615 */
[----:B------:R-:W-:Y:S02]  /*8360*/  LOP3.LUT R21, R0, UR4, RZ, 0x30, !PT ;  /* 0x0000000400157c12 */ /* 0x000fe4000f8e30ff */
[----:B------:R-:W-:Y:S02]  /*8370*/  LOP3.LUT R13, R13, UR4, RZ, 0x30, !PT ;  /* 0x000000040d0d7c12 */ /* 0x000fe4000f8e30ff */
[----:B------:R-:W-:Y:S02]  /*8380*/  LOP3.LUT R12, R43, UR4, RZ, 0x30, !PT ;  /* 0x000000042b0c7c12 */ /* 0x000fe4000f8e30ff */
[----:B------:R-:W-:Y:S02]  /*8390*/  LOP3.LUT R11, R44, UR4, RZ, 0x30, !PT ;  /* 0x000000042c0b7c12 */ /* 0x000fe4000f8e30ff */
[----:B------:R-:W-:Y:S02]  /*83a0*/  LOP3.LUT R10, R45, UR4, RZ, 0x30, !PT ;  /* 0x000000042d0a7c12 */ /* 0x000fe4000f8e30ff */
[----:B------:R-:W-:-:S02]  /*83b0*/  LOP3.LUT R9, R46, UR4, RZ, 0x30, !PT ;  /* 0x000000042e097c12 */ /* 0x000fc4000f8e30ff */
[----:B------:R-:W-:Y:S02]  /*83c0*/  LOP3.LUT R8, R47, UR4, RZ, 0x30, !PT ;  /* 0x000000042f087c12 */ /* 0x000fe4000f8e30ff */
[----:B------:R-:W-:Y:S02]  /*83d0*/  LOP3.LUT R7, R48, UR4, RZ, 0x30, !PT ;  /* 0x0000000430077c12 */ /* 0x000fe4000f8e30ff */
[----:B------:R-:W-:Y:S02]  /*83e0*/  LOP3.LUT R6, R49, UR4, RZ, 0x30, !PT ;  /* 0x0000000431067c12 */ /* 0x000fe4000f8e30ff */
[----:B------:R-:W-:Y:S01]  /*83f0*/  LOP3.LUT R0, R50, UR4, RZ, 0x30, !PT ;  /* 0x0000000432007c12 */ /* 0x000fe2000f8e30ff */
[----:B------:R-:W-:Y:S06]  /*8400*/  @P0 BRA `(.L_x_112) ;  /* 0x0000000000640947 */ /* 0x000fec0003800000 */
[----:B------:R-:W0:Y:S01]  /*8410*/  LDCU.64 UR4, c[0x0][0x3b8] ;  /* 0x00007700ff0477ac */ /* 0x000e220008000a00 */
[----:B------:R-:W-:Y:S01]  /*8420*/  IMAD R5, R42, 0x1980, RZ ;  /* 0x000019802a057824 */ /* 0x000fe200078e02ff */
[----:B------:R-:W-:-:S04]  /*8430*/  LOP3.LUT R2, R41, 0x1f, R3, 0xf8, !PT ;  /* 0x0000001f29027812 */ /* 0x000fc800078ef803 */
[----:B------:R-:W-:-:S04]  /*8440*/  IADD3 R3, P1, PT, R5, R2, RZ ;  /* 0x0000000205037210 */ /* 0x000fc80007f3e0ff */
[----:B------:R-:W-:Y:S02]  /*8450*/  LEA.HI.X.SX32 R4, R5, RZ, 0x1, P1 ;  /* 0x000000ff05047211 */ /* 0x000fe400008f0eff */
[----:B0-----:R-:W-:-:S04]  /*8460*/  LEA R2, P1, R3, UR4, 0x2 ;  /* 0x0000000403027c11 */ /* 0x001fc8000f8210ff */
        /* <DEDUP_REMOVED lines=19> */
.L_x_112:
[----:B------:R-:W-:Y:S01]  /*85a0*/  IMAD.IADD R60, R23, 0x1, -R54 ;  /* 0x00000001173c7824 */ /* 0x000fe200078e0a36 */
[----:B------:R-:W0:Y:S01]  /*85b0*/  LDCU.64 UR4, c[0x0][0x3b8] ;  /* 0x00007700ff0477ac */ /* 0x000e220008000a00 */
[----:B------:R-:W-:-:S03]  /*85c0*/  VIADD R3, R57, 0x20 ;  /* 0x0000002039037836 */ /* 0x000fc60000000000 */
[-C--:B------:R-:W-:Y:S02]  /*85d0*/  ISETP.GE.AND P2, PT, R57, R60.reuse, PT ;  /* 0x0000003c3900720c */ /* 0x080fe40003f46270 */
[----:B------:R-:W-:Y:S01]  /*85e0*/  ISETP.GE.AND P1, PT, R3, R60, PT ;  /* 0x0000003c0300720c */ /* 0x000fe20003f26270 */
[----:B------:R-:W-:-:S05]  /*85f0*/  VIADD R3, R57, 0x40 ;  /* 0x0000004039037836 */ /* 0x000fca0000000000 */
[----:B------:R-:W-:Y:S01]  /*8600*/  ISETP.GE.AND P5, PT, R3, R60, PT ;  /* 0x0000003c0300720c */ /* 0x000fe20003fa6270 */
[----:B------:R-:W-:-:S05]  /*8610*/  VIADD R3, R57, 0x60 ;  /* 0x0000006039037836 */ /* 0x000fca0000000000 */
[----:B------:R-:W-:Y:S01]  /*8620*/  ISETP.GE.AND P4, PT, R3, R60, PT ;  /* 0x0000003c0300720c */ /* 0x000fe20003f86270 */
[----:B------:R-:W-:Y:S01]  /*8630*/  VIADD R3, R57, 0x80 ;  /* 0x0000008039037836 */ /* 0x000fe20000000000 */
[----:B0-----:R-:W-:Y:S01]  /*8640*/  IADD3 R2, P6, PT, R5, UR4, RZ ;  /* 0x0000000405027c10 */ /* 0x001fe2000ffde0ff */
[----:B------:R-:W-:-:S03]  /*8650*/  VIADD R5, R57, 0xa0 ;  /* 0x000000a039057836 */ /* 0x000fc60000000000 */
[-C--:B------:R-:W-:Y:S02]  /*8660*/  ISETP.GE.AND P3, PT, R3, R60.reuse, PT ;  /* 0x0000003c0300720c */ /* 0x080fe40003f66270 */
[----:B------:R-:W-:Y:S02]  /*8670*/  IADD3.X R3, PT, PT, R4, UR5, RZ, P6, !PT ;  /* 0x0000000504037c10 */ /* 0x000fe4000b7fe4ff */
[-C--:B------:R-:W-:Y:S01]  /*8680*/  ISETP.GE.AND P6, PT, R5, R60.reuse, PT ;  /* 0x0000003c0500720c */ /* 0x080fe20003fc6270 */
[----:B------:R-:W-:Y:S02]  /*8690*/  VIADD R5, R57, 0xc0 ;  /* 0x000000c039057836 */ /* 0x000fe40000000000 */
[----:B------:R-:W5:Y:S03]  /*86a0*/  @!P2 LDG.E R41, desc[UR6][R2.64] ;  /* 0x000000060229a981 */ /* 0x000f66000c1e1900 */
[-C--:B------:R-:W-:Y:S01]  /*86b0*/  ISETP.GE.AND P2, PT, R5, R60.reuse, PT ;  /* 0x0000003c0500720c */ /* 0x080fe20003f46270 */
[----:B------:R-:W-:Y:S01]  /*86c0*/  VIADD R5, R57, 0xe0 ;  /* 0x000000e039057836 */ /* 0x000fe20000000000 */
[----:B------:R-:W5:Y:S04]  /*86d0*/  @!P1 LDG.E R44, desc[UR6][R2.64+0x80] ;  /* 0x00008006022c9981 */ /* 0x000f68000c1e1900 */
[----:B------:R-:W-:Y:S01]  /*86e0*/  ISETP.GE.AND P1, PT, R5, R60, PT ;  /* 0x0000003c0500720c */ /* 0x000fe20003f26270 */
[----:B------:R-:W-:Y:S01]  /*86f0*/  VIADD R59, R57, 0x100 ;  /* 0x00000100393b7836 */ /* 0x000fe20000000000 */
[----:B------:R-:W5:Y:S04]  /*8700*/  @!P5 LDG.E R43, desc[UR6][R2.64+0x100] ;  /* 0x00010006022bd981 */ /* 0x000f68000c1e1900 */
[----:B------:R-:W5:Y:S04]  /*8710*/  @!P4 LDG.E R46, desc[UR6][R2.64+0x180] ;  /* 0x00018006022ec981 */ /* 0x000f68000c1e1900 */
[----:B------:R-:W5:Y:S03]  /*8720*/  @!P2 LDG.E R47, desc[UR6][R2.64+0x300] ;  /* 0x00030006022fa981 */ /* 0x000f66000c1e1900 */
[C---:B------:R-:W-:Y:S01]  /*8730*/  @!P1 IADD3 R5, P2, PT, R54.reuse, R57, RZ ;  /* 0x0000003936059210 */ /* 0x040fe20007f5e0ff */
[----:B------:R-:W5:Y:S03]  /*8740*/  @!P3 LDG.E R45, desc[UR6][R2.64+0x200] ;  /* 0x00020006022db981 */ /* 0x000f66000c1e1900 */
[----:B------:R-:W-:Y:S01]  /*8750*/  @!P1 LEA.HI.X.SX32 R62, R54, RZ, 0x1, P2 ;  /* 0x000000ff363e9211 */ /* 0x000fe200010f0eff */
[----:B------:R0:W5:Y:S01]  /*8760*/  @!P6 LDG.E R48, desc[UR6][R2.64+0x280] ;  /* 0x000280060230e981 */ /* 0x000162000c1e1900 */
[----:B------:R-:W-:-:S04]  /*8770*/  @!P1 LEA R4, P2, R5, UR4, 0x2 ;  /* 0x0000000405049c11 */ /* 0x000fc8000f8410ff */
[----:B------:R-:W-:-:S05]  /*8780*/  @!P1 LEA.HI.X R5, R5, UR5, R62, 0x2, P2 ;  /* 0x0000000505059c11 */ /* 0x000fca00090f143e */
[----:B------:R1:W5:Y:S01]  /*8790*/  @!P1 LDG.E R50, desc[UR6][R4.64+0x380] ;  /* 0x0003800604329981 */ /* 0x000362000c1e1900 */
[----:B------:R-:W-:-:S13]  /*87a0*/  ISETP.GE.AND P1, PT, R59, R60, PT ;  /* 0x0000003c3b00720c */ /* 0x000fda0003f26270 */
[----:B------:R-:W-:-:S04]  /*87b0*/  @!P1 IADD3 R59, P2, PT, R54, R57, RZ ;  /* 0x00000039363b9210 */ /* 0x000fc80007f5e0ff */
[----:B------:R-:W-:Y:S02]  /*87c0*/  @!P1 LEA.HI.X.SX32 R62, R54, RZ, 0x1, P2 ;  /* 0x000000ff363e9211 */ /* 0x000fe400010f0eff */
[----:B0-----:R-:W-:-:S04]  /*87d0*/  @!P1 LEA R2, P2, R59, UR4, 0x2 ;  /* 0x000000043b029c11 */ /* 0x001fc8000f8410ff */
[----:B------:R-:W-:Y:S01]  /*87e0*/  @!P1 LEA.HI.X R3, R59, UR5, R62, 0x2, P2 ;  /* 0x000000053b039c11 */ /* 0x000fe200090f143e */
[----:B------:R-:W-:-:S04]  /*87f0*/  VIADD R59, R57, 0x120 ;  /* 0x00000120393b7836 */ /* 0x000fc80000000000 */
[----:B------:R0:W5:Y:S01]  /*8800*/  @!P1 LDG.E R49, desc[UR6][R2.64+0x400] ;  /* 0x0004000602319981 */ /* 0x000162000c1e1900 */
[----:B------:R-:W-:-:S13]  /*8810*/  ISETP.GE.AND P1, PT, R59, R60, PT ;  /* 0x0000003c3b00720c */ /* 0x000fda0003f26270 */
[----:B------:R-:W-:-:S04]  /*8820*/  @!P1 IADD3 R59, P2, PT, R54, R57, RZ ;  /* 0x00000039363b9210 */ /* 0x000fc80007f5e0ff */
[----:B------:R-:W-:Y:S02]  /*8830*/  @!P1 LEA.HI.X.SX32 R62, R54, RZ, 0x1, P2 ;  /* 0x000000ff363e9211 */ /* 0x000fe400010f0eff */
[----:B-1----:R-:W-:-:S04]  /*8840*/  @!P1 LEA R4, P2, R59, UR4, 0x2 ;  /* 0x000000043b049c11 */ /* 0x002fc8000f8410ff */
[----:B------:R-:W-:Y:S01]  /*8850*/  @!P1 LEA.HI.X R5, R59, UR5, R62, 0x2, P2 ;  /* 0x000000053b059c11 */ /* 0x000fe200090f143e */
[----:B------:R-:W-:-:S04]  /*8860*/  VIADD R59, R57, 0x140 ;  /* 0x00000140393b7836 */ /* 0x000fc80000000000 */
        /* <DEDUP_REMOVED lines=9> */
[----:B------:R-:W-:-:S05]  /*8900*/  @!P1 IMAD R62, R42, 0x1980, RZ ;  /* 0x000019802a3e9824 */ /* 0x000fca00078e02ff */
[----:B-1----:R-:W-:-:S04]  /*8910*/  @!P1 IADD3 R5, P2, PT, R62, R57, RZ ;  /* 0x000000393e059210 */ /* 0x002fc80007f5e0ff */
[----:B------:R-:W-:Y:S02]  /*8920*/  @!P1 LEA.HI.X.SX32 R62, R62, RZ, 0x1, P2 ;  /* 0x000000ff3e3e9211 */ /* 0x000fe400010f0eff */
[----:B------:R-:W-:Y:S01]  /*8930*/  @!P1 LEA R4, P2, R5, UR4, 0x2 ;  /* 0x0000000405049c11 */ /* 0x000fe2000f8410ff */
[----:B------:R-:W-:-:S03]  /*8940*/  VIADD R59, R57, 0x180 ;  /* 0x00000180393b7836 */ /* 0x000fc60000000000 */
[----:B------:R-:W-:-:S05]  /*8950*/  @!P1 LEA.HI.X R5, R5, UR5, R62, 0x2, P2 ;  /* 0x0000000505059c11 */ /* 0x000fca00090f143e */
[----:B------:R1:W5:Y:S01]  /*8960*/  @!P1 LDG.E R56, desc[UR6][R4.64+0x580] ;  /* 0x0005800604389981 */ /* 0x000362000c1e1900 */
[----:B------:R-:W-:-:S13]  /*8970*/  ISETP.GE.AND P1, PT, R59, R60, PT ;  /* 0x0000003c3b00720c */ /* 0x000fda0003f26270 */
[----:B0-----:R-:W-:-:S05]  /*8980*/  @!P1 IMAD R2, R42, 0x1980, RZ ;  /* 0x000019802a029824 */ /* 0x001fca00078e02ff */
[----:B------:R-:W-:-:S04]  /*8990*/  @!P1 IADD3 R3, P2, PT, R2, R57, RZ ;  /* 0x0000003902039210 */ /* 0x000fc80007f5e0ff */
[----:B------:R-:W-:Y:S02]  /*89a0*/  @!P1 LEA.HI.X.SX32 R62, R2, RZ, 0x1, P2 ;  /* 0x000000ff023e9211 */ /* 0x000fe400010f0eff */
[----:B------:R-:W-:Y:S01]  /*89b0*/  @!P1 LEA R2, P2, R3, UR4, 0x2 ;  /* 0x0000000403029c11 */ /* 0x000fe2000f8410ff */
[----:B------:R-:W-:-:S03]  /*89c0*/  VIADD R59, R57, 0x1a0 ;  /* 0x000001a0393b7836 */ /* 0x000fc60000000000 */
[----:B------:R-:W-:-:S05]  /*89d0*/  @!P1 LEA.HI.X R3, R3, UR5, R62, 0x2, P2 ;  /* 0x0000000503039c11 */ /* 0x000fca00090f143e */
[----:B------:R0:W5:Y:S01]  /*89e0*/  @!P1 LDG.E R53, desc[UR6][R2.64+0x600] ;  /* 0x0006000602359981 */ /* 0x000162000c1e1900 */
[----:B------:R-:W-:-:S13]  /*89f0*/  ISETP.GE.AND P1, PT, R59, R60, PT ;  /* 0x0000003c3b00720c */ /* 0x000fda0003f26270 */
[----:B-1----:R-:W-:-:S05]  /*8a00*/  @!P1 IMAD R4, R42, 0x1980, RZ ;  /* 0x000019802a049824 */ /* 0x002fca00078e02ff */
[----:B------:R-:W-:-:S04]  /*8a10*/  @!P1 IADD3 R5, P2, PT, R4, R57, RZ ;  /* 0x0000003904059210 */ /* 0x000fc80007f5e0ff */
[----:B------:R-:W-:Y:S02]  /*8a20*/  @!P1 LEA.HI.X.SX32 R62, R4, RZ, 0x1, P2 ;  /* 0x000000ff043e9211 */ /* 0x000fe400010f0eff */
[----:B------:R-:W-:Y:S01]  /*8a30*/  @!P1 LEA R4, P2, R5, UR4, 0x2 ;  /* 0x0000000405049c11 */ /* 0x000fe2000f8410ff */
[----:B------:R-:W-:-:S03]  /*8a40*/  VIADD R59, R57, 0x1c0 ;  /* 0x000001c0393b7836 */ /* 0x000fc60000000000 */
[----:B------:R-:W-:-:S05]  /*8a50*/  @!P1 LEA.HI.X R5, R5, UR5, R62, 0x2, P2 ;  /* 0x0000000505059c11 */ /* 0x000fca00090f143e */
[----:B------:R1:W5:Y:S01]  /*8a60*/  @!P1 LDG.E R54, desc[UR6][R4.64+0x680] ;  /* 0x0006800604369981 */ /* 0x000362000c1e1900 */
[----:B------:R-:W-:Y:S01]  /*8a70*/  ISETP.GE.AND P1, PT, R59, R60, PT ;  /* 0x0000003c3b00720c */ /* 0x000fe20003f26270 */
[----:B------:R-:W-:-:S05]  /*8a80*/  VIADD R59, R57, 0x200 ;  /* 0x00000200393b7836 */ /* 0x000fca0000000000 */
[----:B------:R-:W-:-:S07]  /*8a90*/  ISETP.GE.AND P3, PT, R59, R60, PT ;  /* 0x0000003c3b00720c */ /* 0x000fce0003f66270 */
[----:B0-----:R-:W-:-:S05]  /*8aa0*/  @!P1 IMAD R2, R42, 0x1980, RZ ;  /* 0x000019802a029824 */ /* 0x001fca00078e02ff */
[C---:B------:R-:W-:Y:S01]  /*8ab0*/  @!P1 IADD3 R3, P2, PT, R2.reuse, R57, RZ ;  /* 0x0000003902039210 */ /* 0x040fe20007f5e0ff */
[----:B------:R-:W0:Y:S03]  /*8ac0*/  @!P3 S2R R59, SR_TID.X ;  /* 0x00000000003bb919 */ /* 0x000e260000002100 */
[----:B------:R-:W-:Y:S02]  /*8ad0*/  @!P1 LEA.HI.X.SX32 R62, R2, RZ, 0x1, P2 ;  /* 0x000000ff023e9211 */ /* 0x000fe400010f0eff */
[----:B------:R-:W-:Y:S01]  /*8ae0*/  @!P1 LEA R2, P2, R3, UR4, 0x2 ;  /* 0x0000000403029c11 */ /* 0x000fe2000f8410ff */
[----:B-1----:R-:W-:-:S03]  /*8af0*/  VIADD R5, R57, 0x1e0 ;  /* 0x000001e039057836 */ /* 0x002fc60000000000 */
[----:B------:R-:W-:-:S05]  /*8b00*/  @!P1 LEA.HI.X R3, R3, UR5, R62, 0x2, P2 ;  /* 0x0000000503039c11 */ /* 0x000fca00090f143e */
[----:B------:R0:W5:Y:S01]  /*8b10*/  @!P1 LDG.E R51, desc[UR6][R2.64+0x700] ;  /* 0x0007000602339981 */ /* 0x000162000c1e1900 */
[----:B------:R-:W-:-:S13]  /*8b20*/  ISETP.GE.AND P1, PT, R5, R60, PT ;  /* 0x0000003c0500720c */ /* 0x000fda0003f26270 */
[----:B------:R-:W-:-:S05]  /*8b30*/  @!P1 IMAD R4, R42, 0x1980, RZ ;  /* 0x000019802a049824 */ /* 0x000fca00078e02ff */
[C---:B------:R-:W-:Y:S02]  /*8b40*/  @!P1 IADD3 R5, P2, PT, R4.reuse, R57, RZ ;  /* 0x0000003904059210 */ /* 0x040fe40007f5e0ff */
[----:B0-----:R-:W-:Y:S02]  /*8b50*/  @!P3 LOP3.LUT R2, R59, 0x3e0, RZ, 0xc0, !PT ;  /* 0x000003e03b02b812 */ /* 0x001fe400078ec0ff */
[----:B------:R-:W-:Y:S02]  /*8b60*/  @!P1 LEA.HI.X.SX32 R60, R4, RZ, 0x1, P2 ;  /* 0x000000ff043c9211 */ /* 0x000fe400010f0eff */
[----:B------:R-:W-:Y:S02]  /*8b70*/  @!P1 LEA R4, P2, R5, UR4, 0x2 ;  /* 0x0000000405049c11 */ /* 0x000fe4000f8410ff */
[----:B------:R-:W-:Y:S01]  /*8b80*/  @!P3 LOP3.LUT R59, R59, 0x1f, RZ, 0xc0, !PT ;  /* 0x0000001f3b3bb812 */ /* 0x000fe200078ec0ff */
[----:B------:R-:W-:Y:S01]  /*8b90*/  @!P3 IMAD R3, R42, 0x1980, RZ ;  /* 0x000019802a03b824 */ /* 0x000fe200078e02ff */
[----:B------:R-:W-:-:S03]  /*8ba0*/  @!P1 LEA.HI.X R5, R5, UR5, R60, 0x2, P2 ;  /* 0x0000000505059c11 */ /* 0x000fc600090f143c */
[----:B------:R-:W-:Y:S02]  /*8bb0*/  @!P3 IMAD R2, R2, 0x11, R59 ;  /* 0x000000110202b824 */ /* 0x000fe400078e023b */
[----:B------:R1:W5:Y:S03]  /*8bc0*/  @!P1 LDG.E R58, desc[UR6][R4.64+0x780] ;  /* 0x00078006043a9981 */ /* 0x000366000c1e1900 */
[----:B------:R-:W-:-:S04]  /*8bd0*/  @!P3 IADD3 R59, P1, PT, R3, R2, RZ ;  /* 0x00000002033bb210 */ /* 0x000fc80007f3e0ff */
[----:B------:R-:W-:Y:S02]  /*8be0*/  @!P3 LEA.HI.X.SX32 R60, R3, RZ, 0x1, P1 ;  /* 0x000000ff033cb211 */ /* 0x000fe400008f0eff */
[----:B------:R-:W-:-:S04]  /*8bf0*/  @!P3 LEA R2, P1, R59, UR4, 0x2 ;  /* 0x000000043b02bc11 */ /* 0x000fc8000f8210ff */
[----:B------:R-:W-:-:S05]  /*8c00*/  @!P3 LEA.HI.X R3, R59, UR5, R60, 0x2, P1 ;  /* 0x000000053b03bc11 */ /* 0x000fca00088f143c */
[----:B------:R1:W5:Y:S04]  /*8c10*/  @!P3 LDG.E R57, desc[UR6][R2.64+0x800] ;  /* 0x000800060239b981 */ /* 0x000368000c1e1900 */
.L_x_113:
[----:B------:R-:W-:Y:S08]  /*8c20*/  BAR.SYNC.DEFER_BLOCKING 0x0 ;  /* 0x0000000000007b1d */ /* 0x000ff00000010000 */
[----:B------:R-:W2:Y:S01]  /*8c30*/  S2UR UR5, SR_CgaCtaId ;  /* 0x00000000000579c3 */ /* 0x000ea20000008800 */
[----:B------:R-:W-:Y:S01]  /*8c40*/  UMOV UR4, 0x400 ;  /* 0x0000040000047882 */ /* 0x000fe20000000000 */
[----:B01----:R-:W0:Y:S01]  /*8c50*/  S2R R2, SR_TID.X ;  /* 0x0000000000027919 */ /* 0x003e220000002100 */
[----:B-----5:R1:W-:Y:S04]  /*8c60*/  STS [R40+-0x4], R41 ;  /* 0xfffffc2928007388 */ /* 0x0203e80000000800 */
[----:B------:R1:W-:Y:S01]  /*8c70*/  STS [R39+-0x4], R44 ;  /* 0xfffffc2c27007388 */ /* 0x0003e20000000800 */
[----:B--2---:R-:W-:-:S03]  /*8c80*/  ULEA UR4, UR5, UR4, 0x18 ;  /* 0x0000000405047291 */ /* 0x004fc6000f8ec0ff */
[----:B------:R1:W-:Y:S04]  /*8c90*/  STS [R38+-0x4], R43 ;  /* 0xfffffc2b26007388 */ /* 0x0003e80000000800 */
        /* <DEDUP_REMOVED lines=13> */
[----:B------:R1:W-:Y:S01]  /*8d70*/  STS [R24+-0x4], R57 ;  /* 0xfffffc3918007388 */ /* 0x0003e20000000800 */
[----:B------:R-:W-:Y:S06]  /*8d80*/  BAR.SYNC.DEFER_BLOCKING 0x0 ;  /* 0x0000000000007b1d */ /* 0x000fec0000010000 */
[----:B0-----:R-:W-:Y:S05]  /*8d90*/  @P0 BRA `(.L_x_114) ;  /* 0x00000008006c0947 */ /* 0x001fea0003800000 */
[----:B------:R-:W-:Y:S01]  /*8da0*/  LEA R21, R21, UR4, 0x3 ;  /* 0x0000000415157c11 */ /* 0x000fe2000f8e18ff */
[----:B------:R-:W-:Y:S01]  /*8db0*/  LDS R3, [R22] ;  /* 0x0000000016037984 */ /* 0x000fe20000000800 */
[----:B------:R-:W0:Y:S01]  /*8dc0*/  LDCU.64 UR8, c[0x0][0x3b0] ;  /* 0x00007600ff0877ac */ /* 0x000e220008000a00 */
[----:B-1----:R-:W-:Y:S02]  /*8dd0*/  LEA R26, R20, UR4, 0x3 ;  /* 0x00000004141a7c11 */ /* 0x002fe4000f8e18ff */
[----:B------:R-:W1:Y:S01]  /*8de0*/  LDS.64 R4, [R21+0x6600] ;  /* 0x0066000015047984 */ /* 0x000e620000000a00 */
[----:B------:R-:W-:Y:S02]  /*8df0*/  LEA R19, R19, UR4, 0x3 ;  /* 0x0000000413137c11 */ /* 0x000fe4000f8e18ff */
[----:B------:R-:W-:Y:S02]  /*8e00*/  LEA R17, R17, UR4, 0x3 ;  /* 0x0000000411117c11 */ /* 0x000fe4000f8e18ff */
[----:B------:R-:W-:-:S02]  /*8e10*/  LEA R15, R15, UR4, 0x3 ;  /* 0x000000040f0f7c11 */ /* 0x000fc4000f8e18ff */
[----:B------:R-:W-:Y:S02]  /*8e20*/  LEA R13, R13, UR4, 0x3 ;  /* 0x000000040d0d7c11 */ /* 0x000fe4000f8e18ff */
[----:B------:R-:W-:Y:S02]  /*8e30*/  LEA R11, R11, UR4, 0x3 ;  /* 0x000000040b0b7c11 */ /* 0x000fe4000f8e18ff */
[----:B------:R-:W-:Y:S02]  /*8e40*/  LEA R9, R9, UR4, 0x3 ;  /* 0x0000000409097c11 */ /* 0x000fe4000f8e18ff */
[----:B------:R-:W-:Y:S02]  /*8e50*/  LEA R7, R7, UR4, 0x3 ;  /* 0x0000000407077c11 */ /* 0x000fe4000f8e18ff */
[----:B-1----:R-:W-:-:S05]  /*8e60*/  IADD3 R4, P0, PT, R4, R2, RZ ;  /* 0x0000000204047210 */ /* 0x002fca0007f1e0ff */
[----:B------:R-:W-:Y:S01]  /*8e70*/  IMAD.X R5, RZ, RZ, R5, P0 ;  /* 0x000000ffff057224 */ /* 0x000fe200000e0605 */
[----:B0-----:R-:W-:-:S04]  /*8e80*/  LEA R24, P0, R4, UR8, 0x2 ;  /* 0x0000000804187c11 */ /* 0x001fc8000f8010ff */
[----:B------:R-:W-:-:S05]  /*8e90*/  LEA.HI.X R25, R4, UR9, R5, 0x2, P0 ;  /* 0x0000000904197c11 */ /* 0x000fca00080f1405 */
[----:B------:R-:W-:Y:S01]  /*8ea0*/  STG.E desc[UR6][R24.64], R3 ;  /* 0x0000000318007986 */ /* 0x000fe2000c101906 */
[----:B------:R-:W-:-:S03]  /*8eb0*/  NOP ;  /* 0x0000000000007918 */ /* 0x000fc60000000000 */
[----:B------:R0:W1:Y:S04]  /*8ec0*/  LDS.64 R4, [R26+0x6600] ;  /* 0x006600001a047984 */ /* 0x0000680000000a00 */
[----:B------:R-:W2:Y:S01]  /*8ed0*/  LDS R23, [R22+0x600] ;  /* 0x0006000016177984 */ /* 0x000ea20000000800 */
[----:B0-----:R-:W-:Y:S02]  /*8ee0*/  LEA R26, R18, UR4, 0x3 ;  /* 0x00000004121a7c11 */ /* 0x001fe4000f8e18ff */
[----:B-1----:R-:W-:-:S05]  /*8ef0*/  IADD3 R4, P0, PT, R4, R2, RZ ;  /* 0x0000000204047210 */ /* 0x002fca0007f1e0ff */
[----:B------:R-:W-:Y:S01]  /*8f00*/  IMAD.X R5, RZ, RZ, R5, P0 ;  /* 0x000000ffff057224 */ /* 0x000fe200000e0605 */
[----:B------:R-:W-:-:S04]  /*8f10*/  LEA R20, P0, R4, UR8, 0x2 ;  /* 0x0000000804147c11 */ /* 0x000fc8000f8010ff */
[----:B------:R-:W-:-:S05]  /*8f20*/  LEA.HI.X R21, R4, UR9, R5, 0x2, P0 ;  /* 0x0000000904157c11 */ /* 0x000fca00080f1405 */
[----:B--2---:R-:W-:Y:S01]  /*8f30*/  STG.E desc[UR6][R20.64+0x600], R23 ;  /* 0x0006001714007986 */ /* 0x004fe2000c101906 */
[----:B------:R-:W-:-:S03]  /*8f40*/  NOP ;  /* 0x0000000000007918 */ /* 0x000fc60000000000 */
[----:B------:R-:W0:Y:S04]  /*8f50*/  LDS.64 R4, [R19+0x6600] ;  /* 0x0066000013047984 */ /* 0x000e280000000a00 */
[----:B------:R-:W1:Y:S01]  /*8f60*/  LDS R3, [R22+0xc00] ;  /* 0x000c000016037984 */ /* 0x000e620000000800 */
[----:B0-----:R-:W-:-:S05]  /*8f70*/  IADD3 R4, P0, PT, R4, R2, RZ ;  /* 0x0000000204047210 */ /* 0x001fca0007f1e0ff */
[----:B------:R-:W-:Y:S01]  /*8f80*/  IMAD.X R5, RZ, RZ, R5, P0 ;  /* 0x000000ffff057224 */ /* 0x000fe200000e0605 */
[----:B------:R-:W-:-:S04]  /*8f90*/  LEA R24, P0, R4, UR8, 0x2 ;  /* 0x0000000804187c11 */ /* 0x000fc8000f8010ff */
[----:B------:R-:W-:-:S05]  /*8fa0*/  LEA.HI.X R25, R4, UR9, R5, 0x2, P0 ;  /* 0x0000000904197c11 */ /* 0x000fca00080f1405 */
[----:B-1----:R0:W-:Y:S01]  /*8fb0*/  STG.E desc[UR6][R24.64+0xc00], R3 ;  /* 0x000c000318007986 */ /* 0x0021e2000c101906 */
[----:B------:R-:W-:-:S03]  /*8fc0*/  NOP ;  /* 0x0000000000007918 */ /* 0x000fc60000000000 */
[----:B------:R-:W1:Y:S04]  /*8fd0*/  LDS.64 R4, [R26+0x6600] ;  /* 0x006600001a047984 */ /* 0x000e680000000a00 */
        /* <DEDUP_REMOVED lines=99> */
[----:B-1----:R-:W-:Y:S01]  /*9610*/  STG.E desc[UR6][R10.64+0x5400], R3 ;  /* 0x005400030a007986 */ /* 0x002fe2000c101906 */
[----:B------:R-:W-:-:S03]  /*9620*/  NOP ;  /* 0x0000000000007918 */ /* 0x000fc60000000000 */
[----:B------:R-:W0:Y:S04]  /*9630*/  LDS.64 R4, [R12+0x6600] ;  /* 0x006600000c047984 */ /* 0x000e280000000a00 */
[----:B------:R-:W1:Y:S01]  /*9640*/  LDS R9, [R22+0x5a00] ;  /* 0x005a000016097984 */ /* 0x000e620000000800 */
[----:B0-----:R-:W-:-:S05]  /*9650*/  IADD3 R4, P0, PT, R4, R2, RZ ;  /* 0x0000000204047210 */ /* 0x001fca0007f1e0ff */
[----:B------:R-:W-:Y:S01]  /*9660*/  IMAD.X R5, RZ, RZ, R5, P0 ;  /* 0x000000ffff057224 */ /* 0x000fe200000e0605 */
[----:B------:R-:W-:-:S04]  /*9670*/  LEA R6, P0, R4, UR8, 0x2 ;  /* 0x0000000804067c11 */ /* 0x000fc8000f8010ff */
[----:B------:R-:W-:Y:S02]  /*9680*/  LEA.HI.X R7, R4, UR9, R5, 0x2, P0 ;  /* 0x0000000904077c11 */ /* 0x000fe400080f1405 */
[----:B------:R-:W-:-:S03]  /*9690*/  LEA R4, R0, UR4, 0x3 ;  /* 0x0000000400047c11 */ /* 0x000fc6000f8e18ff */
[----:B-1----:R-:W-:Y:S01]  /*96a0*/  STG.E desc[UR6][R6.64+0x5a00], R9 ;  /* 0x005a000906007986 */ /* 0x002fe2000c101906 */
        /* <DEDUP_REMOVED lines=8> */
[----:B------:R-:W-:Y:S01]  /*9730*/  NOP ;  /* 0x0000000000007918 */ /* 0x000fe20000000000 */
[----:B------:R-:W-:Y:S05]  /*9740*/  EXIT ;  /* 0x000000000000794d */ /* 0x000fea0003800000 */
.L_x_114:
[----:B------:R-:W-:Y:S01]  /*9750*/  LEA R21, R21, UR4, 0x3 ;  /* 0x0000000415157c11 */ /* 0x000fe2000f8e18ff */
[----:B------:R-:W-:Y:S01]  /*9760*/  IMAD R23, R42, -0x1980, R23 ;  /* 0xffffe6802a177824 */ /* 0x000fe200078e0217 */
[----:B-1----:R-:W-:Y:S01]  /*9770*/  LEA R26, R20, UR4, 0x3 ;  /* 0x00000004141a7c11 */ /* 0x002fe2000f8e18ff */
[C---:B------:R-:W-:Y:S01]  /*9780*/  VIADD R20, R2.reuse, 0x180 ;  /* 0x0000018002147836 */ /* 0x040fe20000000000 */
[----:B------:R-:W-:Y:S01]  /*9790*/  LEA R19, R19, UR4, 0x3 ;  /* 0x0000000413137c11 */ /* 0x000fe2000f8e18ff */
[----:B------:R-:W0:Y:S01]  /*97a0*/  LDS.64 R4, [R21+0x6600] ;  /* 0x0066000015047984 */ /* 0x000e220000000a00 */
[----:B------:R-:W-:Y:S02]  /*97b0*/  ISETP.GE.AND P1, PT, R2, R23, PT ;  /* 0x000000170200720c */ /* 0x000fe40003f26270 */
[----:B------:R-:W-:Y:S02]  /*97c0*/  LEA R17, R17, UR4, 0x3 ;  /* 0x0000000411117c11 */ /* 0x000fe4000f8e18ff */
[----:B------:R-:W-:-:S02]  /*97d0*/  LEA R15, R15, UR4, 0x3 ;  /* 0x000000040f0f7c11 */ /* 0x000fc4000f8e18ff */
[----:B------:R-:W-:Y:S02]  /*97e0*/  LEA R13, R13, UR4, 0x3 ;  /* 0x000000040d0d7c11 */ /* 0x000fe4000f8e18ff */
[----:B------:R-:W-:Y:S02]  /*97f0*/  LEA R11, R11, UR4, 0x3 ;  /* 0x000000040b0b7c11 */ /* 0x000fe4000f8e18ff */
[----:B------:R-:W-:Y:S02]  /*9800*/  LEA R9, R9, UR4, 0x3 ;  /* 0x0000000409097c11 */ /* 0x000fe4000f8e18ff */
[----:B------:R-:W-:Y:S01]  /*9810*/  LEA R7, R7, UR4, 0x3 ;  /* 0x0000000407077c11 */ /* 0x000fe2000f8e18ff */
[----:B------:R-:W1:Y:S01]  /*9820*/  @!P1 LDS R3, [R22] ;  /* 0x0000000016039984 */ /* 0x000e620000000800 */
[----:B------:R-:W2:Y:S01]  /*9830*/  @!P1 LDC.64 R24, c[0x0][0x3b0] ;  /* 0x0000ec00ff189b82 */ /* 0x000ea20000000a00 */
[----:B0-----:R-:W-:-:S05]  /*9840*/  @!P1 IADD3 R4, P0, PT, R4, R2, RZ ;  /* 0x0000000204049210 */ /* 0x001fca0007f1e0ff */
[----:B------:R-:W-:Y:S01]  /*9850*/  @!P1 IMAD.X R5, RZ, RZ, R5, P0 ;  /* 0x000000ffff059224 */ /* 0x000fe200000e0605 */
[----:B--2---:R-:W-:-:S04]  /*9860*/  @!P1 LEA R24, P0, R4, R24, 0x2 ;  /* 0x0000001804189211 */ /* 0x004fc800078010ff */
[----:B------:R-:W-:-:S05]  /*9870*/  @!P1 LEA.HI.X R25, R4, R25, R5, 0x2, P0 ;  /* 0x0000001904199211 */ /* 0x000fca00000f1405 */
[----:B-1----:R0:W-:Y:S01]  /*9880*/  @!P1 STG.E desc[UR6][R24.64], R3 ;  /* 0x0000000318009986 */ /* 0x0021e2000c101906 */
[----:B------:R-:W-:-:S03]  /*9890*/  NOP ;  /* 0x0000000000007918 */ /* 0x000fc60000000000 */
[----:B------:R1:W2:Y:S01]  /*98a0*/  LDS.64 R4, [R26+0x6600] ;  /* 0x006600001a047984 */ /* 0x0002a20000000a00 */
[----:B------:R-:W-:Y:S01]  /*98b0*/  ISETP.GE.AND P1, PT, R20, R23, PT ;  /* 0x000000171400720c */ /* 0x000fe20003f26270 */
[----:B0-----:R-:W-:Y:S01]  /*98c0*/  VIADD R24, R2, 0x300 ;  /* 0x0000030002187836 */ /* 0x001fe20000000000 */
[----:B-1----:R-:W-:Y:S01]  /*98d0*/  LEA R26, R18, UR4, 0x3 ;  /* 0x00000004121a7c11 */ /* 0x002fe2000f8e18ff */
[----:B------:R-:W-:-:S10]  /*98e0*/  VIADD R18, R2, 0x480 ;  /* 0x0000048002127836 */ /* 0x000fd40000000000 */
[----:B------:R-:W0:Y:S01]  /*98f0*/  @!P1 LDS R27, [R22+0x600] ;  /* 0x00060000161b9984 */ /* 0x000e220000000800 */
[----:B------:R-:W1:Y:S01]  /*9900*/  @!P1 LDC.64 R20, c[0x0][0x3b0] ;  /* 0x0000ec00ff149b82 */ /* 0x000e620000000a00 */
[----:B--2---:R-:W-:-:S05]  /*9910*/  @!P1 IADD3 R4, P0, PT, R4, R2, RZ ;  /* 0x0000000204049210 */ /* 0x004fca0007f1e0ff */
[----:B------:R-:W-:Y:S01]  /*9920*/  @!P1 IMAD.X R5, RZ, RZ, R5, P0 ;  /* 0x000000ffff059224 */ /* 0x000fe200000e0605 */
[----:B-1----:R-:W-:-:S04]  /*9930*/  @!P1 LEA R20, P0, R4, R20, 0x2 ;  /* 0x0000001404149211 */ /* 0x002fc800078010ff */
[----:B------:R-:W-:-:S05]  /*9940*/  @!P1 LEA.HI.X R21, R4, R21, R5, 0x2, P0 ;  /* 0x0000001504159211 */ /* 0x000fca00000f1405 */
[----:B0-----:R0:W-:Y:S01]  /*9950*/  @!P1 STG.E desc[UR6][R20.64+0x600], R27 ;  /* 0x0006001b14009986 */ /* 0x0011e2000c101906 */
[----:B------:R-:W-:-:S03]  /*9960*/  NOP ;  /* 0x0000000000007918 */ /* 0x000fc60000000000 */
[----:B------:R-:W1:Y:S01]  /*9970*/  LDS.64 R4, [R19+0x6600] ;  /* 0x0066000013047984 */ /* 0x000e620000000a00 */
[----:B------:R-:W-:Y:S01]  /*9980*/  ISETP.GE.AND P1, PT, R24, R23, PT ;  /* 0x000000171800720c */ /* 0x000fe20003f26270 */
[----:B0-----:R-:W-:-:S12]  /*9990*/  VIADD R20, R2, 0x600 ;  /* 0x0000060002147836 */ /* 0x001fd80000000000 */
[----:B------:R-:W0:Y:S01]  /*99a0*/  @!P1 LDS R3, [R22+0xc00] ;  /* 0x000c000016039984 */ /* 0x000e220000000800 */
[----:B------:R-:W2:Y:S01]  /*99b0*/  @!P1 LDC.64 R24, c[0x0][0x3b0] ;  /* 0x0000ec00ff189b82 */ /* 0x000ea20000000a00 */
[----:B-1----:R-:W-:-:S05]  /*99c0*/  @!P1 IADD3 R4, P0, PT, R4, R2, RZ ;  /* 0x0000000204049210 */ /* 0x002fca0007f1e0ff */
[----:B------:R-:W-:Y:S01]  /*99d0*/  @!P1 IMAD.X R5, RZ, RZ, R5, P0 ;  /* 0x000000ffff059224 */ /* 0x000fe200000e0605 */
[----:B--2---:R-:W-:-:S04]  /*99e0*/  @!P1 LEA R24, P0, R4, R24, 0x2 ;  /* 0x0000001804189211 */ /* 0x004fc800078010ff */
[----:B------:R-:W-:-:S05]  /*99f0*/  @!P1 LEA.HI.X R25, R4, R25, R5, 0x2, P0 ;  /* 0x0000001904199211 */ /* 0x000fca00000f1405 */
[----:B0-----:R0:W-:Y:S01]  /*9a00*/  @!P1 STG.E desc[UR6][R24.64+0xc00], R3 ;  /* 0x000c000318009986 */ /* 0x0011e2000c101906 */
[----:B------:R-:W-:-:S03]  /*9a10*/  NOP ;  /* 0x0000000000007918 */ /* 0x000fc60000000000 */
[----:B------:R-:W1:Y:S01]  /*9a20*/  LDS.64 R4, [R26+0x6600] ;  /* 0x006600001a047984 */ /* 0x000e620000000a00 */
[----:B------:R-:W-:Y:S02]  /*9a30*/  ISETP.GE.AND P1, PT, R18, R23, PT ;  /* 0x000000171200720c */ /* 0x000fe40003f26270 */
[----:B0-----:R-:W-:Y:S01]  /*9a40*/  LEA R24, R16, UR4, 0x3 ;  /* 0x0000000410187c11 */ /* 0x001fe2000f8e18ff */
[----:B------:R-:W-:-:S10]  /*9a50*/  VIADD R16, R2, 0x780 ;  /* 0x0000078002107836 */ /* 0x000fd40000000000 */
        /* <DEDUP_REMOVED lines=33> */
[----:B0-----:R-:W-:-:S11]  /*9c70*/  LOP3.LUT R16, R2, 0xc00, RZ, 0xfc, !PT ;  /* 0x00000c0002107812 */ /* 0x001fd600078efcff */
        /* <DEDUP_REMOVED lines=87> */
[----:B0-----:R-:W-:Y:S01]  /*a1f0*/  @!P1 STG.E desc[UR6][R8.64+0x4e00], R15 ;  /* 0x004e000f08009986 */ /* 0x001fe2000c101906 */
[----:B------:R-:W-:-:S03]  /*a200*/  NOP ;  /* 0x0000000000007918 */ /* 0x000fc60000000000 */
[----:B------:R-:W0:Y:S01]  /*a210*/  LDS.64 R4, [R7+0x6600] ;  /* 0x0066000007047984 */ /* 0x000e220000000a00 */
[----:B------:R-:W-:-:S13]  /*a220*/  ISETP.GE.AND P1, PT, R10, R23, PT ;  /* 0x000000170a00720c */ /* 0x000fda0003f26270 */
[----:B------:R-:W1:Y:S01]  /*a230*/  @!P1 LDS R3, [R22+0x5400] ;  /* 0x0054000016039984 */ /* 0x000e620000000800 */
[----:B------:R-:W2:Y:S01]  /*a240*/  @!P1 LDC.64 R10, c[0x0][0x3b0] ;  /* 0x0000ec00ff0a9b82 */ /* 0x000ea20000000a00 */
[----:B0-----:R-:W-:-:S05]  /*a250*/  @!P1 IADD3 R4, P0, PT, R4, R2, RZ ;  /* 0x0000000204049210 */ /* 0x001fca0007f1e0ff */
[----:B------:R-:W-:Y:S01]  /*a260*/  @!P1 IMAD.X R5, RZ, RZ, R5, P0 ;  /* 0x000000ffff059224 */ /* 0x000fe200000e0605 */
[----:B--2---:R-:W-:-:S04]  /*a270*/  @!P1 LEA R10, P0, R4, R10, 0x2 ;  /* 0x0000000a040a9211 */ /* 0x004fc800078010ff */
[----:B------:R-:W-:-:S05]  /*a280*/  @!P1 LEA.HI.X R11, R4, R11, R5, 0x2, P0 ;  /* 0x0000000b040b9211 */ /* 0x000fca00000f1405 */
[----:B-1----:R-:W-:Y:S01]  /*a290*/  @!P1 STG.E desc[UR6][R10.64+0x5400], R3 ;  /* 0x005400030a009986 */ /* 0x002fe2000c101906 */
        /* <DEDUP_REMOVED lines=8> */
[----:B------:R-:W-:Y:S02]  /*a320*/  @!P1 LEA.HI.X R7, R4, R7, R5, 0x2, P0 ;  /* 0x0000000704079211 */ /* 0x000fe400000f1405 */
[----:B------:R-:W-:Y:S02]  /*a330*/  LEA R5, R0, UR4, 0x3 ;  /* 0x0000000400057c11 */ /* 0x000fe4000f8e18ff */
[----:B------:R-:W-:Y:S01]  /*a340*/  LOP3.LUT R0, R2, 0x1800, RZ, 0xfc, !PT ;  /* 0x0000180002007812 */ /* 0x000fe200078efcff */
[----:B-1----:R-:W-:Y:S01]  /*a350*/  @!P1 STG.E desc[UR6][R6.64+0x5a00], R9 ;  /* 0x005a000906009986 */ /* 0x002fe2000c101906 */
[----:B------:R-:W-:-:S03]  /*a360*/  NOP ;  /* 0x0000000000007918 */ /* 0x000fc60000000000 */
[----:B------:R-:W0:Y:S01]  /*a370*/  LDS.64 R4, [R5+0x6600] ;  /* 0x0066000005047984 */ /* 0x000e220000000a00 */
[----:B------:R-:W-:-:S13]  /*a380*/  ISETP.GE.AND P1, PT, R0, R23, PT ;  /* 0x000000170000720c */ /* 0x000fda0003f26270 */
[----:B------:R-:W1:Y:S01]  /*a390*/  @!P1 LDS R11, [R22+0x6000] ;  /* 0x00600000160b9984 */ /* 0x000e620000000800 */
[----:B------:R-:W2:Y:S01]  /*a3a0*/  @!P1 LDC.64 R12, c[0x0][0x3b0] ;  /* 0x0000ec00ff0c9b82 */ /* 0x000ea20000000a00 */
[----:B0-----:R-:W-:-:S05]  /*a3b0*/  IADD3 R0, P0, PT, R4, R2, RZ ;  /* 0x0000000204007210 */ /* 0x001fca0007f1e0ff */
[----:B------:R-:W-:Y:S01]  /*a3c0*/  IMAD.X R4, RZ, RZ, R5, P0 ;  /* 0x000000ffff047224 */ /* 0x000fe200000e0605 */
[----:B--2---:R-:W-:-:S04]  /*a3d0*/  @!P1 LEA R2, P0, R0, R12, 0x2 ;  /* 0x0000000c00029211 */ /* 0x004fc800078010ff */
[----:B------:R-:W-:-:S05]  /*a3e0*/  @!P1 LEA.HI.X R3, R0, R13, R4, 0x2, P0 ;  /* 0x0000000d00039211 */ /* 0x000fca00000f1404 */
[----:B-1----:R-:W-:Y:S01]  /*a3f0*/  @!P1 STG.E desc[UR6][R2.64+0x6000], R11 ;  /* 0x0060000b02009986 */ /* 0x002fe2000c101906 */
[----:B------:R-:W-:Y:S01]  /*a400*/  NOP ;  /* 0x0000000000007918 */ /* 0x000fe20000000000 */
[----:B------:R-:W-:Y:S05]  /*a410*/  EXIT ;  /* 0x000000000000794d */ /* 0x000fea0003800000 */
.L_x_30:
[----:B------:R-:W-:Y:S02]  /*a420*/  IMAD.MOV.U32 R58, RZ, RZ, R39 ;  /* 0x000000ffff3a7224 */ /* 0x000fe400078e0027 */
[----:B------:R-:W-:Y:S02]  /*a430*/  IMAD.MOV.U32 R49, RZ, RZ, 0x1 ;  /* 0x00000001ff317424 */ /* 0x000fe400078e00ff */
[----:B------:R-:W-:Y:S02]  /*a440*/  IMAD.MOV.U32 R60, RZ, RZ, RZ ;  /* 0x000000ffff3c7224 */ /* 0x000fe400078e00ff */
[----:B------:R-:W-:-:S07]  /*a450*/  IMAD.MOV.U32 R47, RZ, RZ, -0x1 ;  /* 0xffffffffff2f7424 */ /* 0x000fce00078e00ff */
[----:B------:R-:W-:Y:S05]  /*a460*/  WARPSYNC.COLLECTIVE R47, `(.L_x_115) ;  /* 0x000000002f087348 */ /* 0x000fea0003c00000 */
[----:B------:R0:W1:Y:S02]  /*a470*/  SHFL.UP P0, R46, R58, R49, R60 ;  /* 0x040000313a2e7389 */ /* 0x000064000000003c */
[----:B01----:R-:W-:Y:S05]  /*a480*/  ENDCOLLECTIVE ;  /* 0x000000000000791b */ /* 0x003fea0003800000 */
.L_x_115:
[----:B------:R-:W-:Y:S02]  /*a490*/  IMAD.MOV.U32 R49, RZ, RZ, 0x2 ;  /* 0x00000002ff317424 */ /* 0x000fe400078e00ff */
[----:B------:R-:W-:-:S04]  /*a4a0*/  IMAD.MOV.U32 R40, RZ, RZ, R46 ;  /* 0x000000ffff287224 */ /* 0x000fc800078e002e */
[----:B------:R-:W-:-:S04]  /*a4b0*/  @P0 IMAD.IADD R40, R39, 0x1, R40 ;  /* 0x0000000127280824 */ /* 0x000fc800078e0228 */
[----:B------:R-:W-:-:S07]  /*a4c0*/  IMAD.MOV.U32 R58, RZ, RZ, R40 ;  /* 0x000000ffff3a7224 */ /* 0x000fce00078e0028 */
[----:B------:R-:W-:Y:S05]  /*a4d0*/  WARPSYNC.COLLECTIVE R47, `(.L_x_116) ;  /* 0x000000002f087348 */ /* 0x000fea0003c00000 */
[----:B------:R0:W1:Y:S02]  /*a4e0*/  SHFL.UP P0, R46, R58, R49, R60 ;  /* 0x040000313a2e7389 */ /* 0x000064000000003c */
[----:B01----:R-:W-:Y:S05]  /*a4f0*/  ENDCOLLECTIVE ;  /* 0x000000000000791b */ /* 0x003fea0003800000 */
.L_x_116:
[----:B------:R-:W-:Y:S02]  /*a500*/  IMAD.MOV.U32 R49, RZ, RZ, 0x4 ;  /* 0x00000004ff317424 */ /* 0x000fe400078e00ff */
[----:B------:R-:W-:-:S04]  /*a510*/  IMAD.MOV.U32 R43, RZ, RZ, R46 ;  /* 0x000000ffff2b7224 */ /* 0x000fc800078e002e */
[----:B------:R-:W-:-:S04]  /*a520*/  @P0 IMAD.IADD R43, R40, 0x1, R43 ;  /* 0x00000001282b0824 */ /* 0x000fc800078e022b */
[----:B------:R-:W-:-:S07]  /*a530*/  IMAD.MOV.U32 R58, RZ, RZ, R43 ;  /* 0x000000ffff3a7224 */ /* 0x000fce00078e002b */
[----:B------:R-:W-:Y:S05]  /*a540*/  WARPSYNC.COLLECTIVE R47, `(.L_x_117) ;  /* 0x000000002f087348 */ /* 0x000fea0003c00000 */
[----:B------:R0:W1:Y:S02]  /*a550*/  SHFL.UP P0, R46, R58, R49, R60 ;  /* 0x040000313a2e7389 */ /* 0x000064000000003c */
[----:B01----:R-:W-:Y:S05]  /*a560*/  ENDCOLLECTIVE ;  /* 0x000000000000791b */ /* 0x003fea0003800000 */
.L_x_117:
[----:B------:R-:W-:Y:S02]  /*a570*/  IMAD.MOV.U32 R49, RZ, RZ, 0x8 ;  /* 0x00000008ff317424 */ /* 0x000fe400078e00ff */
[----:B------:R-:W-:-:S04]  /*a580*/  IMAD.MOV.U32 R44, RZ, RZ, R46 ;  /* 0x000000ffff2c7224 */ /* 0x000fc800078e002e */
[----:B------:R-:W-:-:S04]  /*a590*/  @P0 IMAD.IADD R44, R43, 0x1, R44 ;  /* 0x000000012b2c0824 */ /* 0x000fc800078e022c */
[----:B------:R-:W-:-:S07]  /*a5a0*/  IMAD.MOV.U32 R58, RZ, RZ, R44 ;  /* 0x000000ffff3a7224 */ /* 0x000fce00078e002c */
[----:B------:R-:W-:Y:S05]  /*a5b0*/  WARPSYNC.COLLECTIVE R47, `(.L_x_118) ;  /* 0x000000002f087348 */ /* 0x000fea0003c00000 */
[----:B------:R0:W1:Y:S02]  /*a5c0*/  SHFL.UP P0, R46, R58, R49, R60 ;  /* 0x040000313a2e7389 */ /* 0x000064000000003c */
[----:B01----:R-:W-:Y:S05]  /*a5d0*/  ENDCOLLECTIVE ;  /* 0x000000000000791b */ /* 0x003fea0003800000 */
.L_x_118:
[----:B------:R-:W-:Y:S02]  /*a5e0*/  IMAD.MOV.U32 R49, RZ, RZ, 0x10 ;  /* 0x00000010ff317424 */ /* 0x000fe400078e00ff */
[----:B------:R-:W-:-:S04]  /*a5f0*/  IMAD.MOV.U32 R45, RZ, RZ, R46 ;  /* 0x000000ffff2d7224 */ /* 0x000fc800078e002e */
[----:B------:R-:W-:-:S04]  /*a600*/  @P0 IMAD.IADD R45, R44, 0x1, R45 ;  /* 0x000000012c2d0824 */ /* 0x000fc800078e022d */
[----:B------:R-:W-:-:S07]  /*a610*/  IMAD.MOV.U32 R58, RZ, RZ, R45 ;  /* 0x000000ffff3a7224 */ /* 0x000fce00078e002d */
[----:B------:R-:W-:Y:S05]  /*a620*/  WARPSYNC.COLLECTIVE R47, `(.L_x_119) ;  /* 0x000000002f087348 */ /* 0x000fea0003c00000 */
[----:B------:R0:W1:Y:S02]  /*a630*/  SHFL.UP P0, R46, R58, R49, R60 ;  /* 0x040000313a2e7389 */ /* 0x000064000000003c */
[----:B01----:R-:W-:Y:S05]  /*a640*/  ENDCOLLECTIVE ;  /* 0x000000000000791b */ /* 0x003fea0003800000 */
.L_x_119:
[----:B------:R-:W-:Y:S05]  /*a650*/  BRA `(.L_x_120) ;  /* 0xffffff8400407947 */ /* 0x000fea000383ffff */
.L_x_121:
[----:B------:R-:W-:-:S00]  /*a660*/  BRA `(.L_x_121) ;  /* 0xfffffffc00fc7947 */ /* 0x000fc0000383ffff */
[----:B------:R-:W-:-:S00]  /*a670*/  NOP ;  /* 0x0000000000007918 */ /* 0x000fc00000000000 */
        /* <DEDUP_REMOVED lines=8> */
.L_x_308:


//--------------------- .text._ZN3cub18CUB_300001_SM_10006detail10radix_sort33DeviceRadixSortExclusiveSumKernelINS1_5radix10policy_hubIiiyE10Policy1000EyEEvPT0_ --------------------------
	.section	.text._ZN3cub18CUB_300001_SM_10006detail10radix_sort33DeviceRadixSortExclusiveSumKernelINS1_5radix10policy_hubIiiyE10Policy1000EyEEvPT0_,"ax",@progbits
	.align	128
        .global         _ZN3cub18CUB_300001_SM_10006detail10radix_sort33DeviceRadixSortExclusiveSumKernelINS1_5radix10policy_hubIiiyE10Policy1000EyEEvPT0_
        .type           _ZN3cub18CUB_300001_SM_10006detail10radix_sort33DeviceRadixSortExclusiveSumKernelINS1_5radix10policy_hubIiiyE10Policy1000EyEEvPT0_,@function
        .size           _ZN3cub18CUB_300001_SM_10006detail10radix_sort33DeviceRadixSortExclusiveSumKernelINS1_5radix10policy_hubIiiyE10Policy1000EyEEvPT0_,(.L_x_309 - _ZN3cub18CUB_300001_SM_10006detail10radix_sort33DeviceRadixSortExclusiveSumKernelINS1_5radix10policy_hubIiiyE10Policy1000EyEEvPT0_)
        .other          _ZN3cub18CUB_300001_SM_10006detail10radix_sort33DeviceRadixSortExclusiveSumKernelINS1_5radix10policy_hubIiiyE10Policy1000EyEEvPT0_,@"STO_CUDA_ENTRY STV_DEFAULT"
_ZN3cub18CUB_300001_SM_10006detail10radix_sort33DeviceRadixSortExclusiveSumKernelINS1_5radix10policy_hubIiiyE10Policy1000EyEEvPT0_:
.text._ZN3cub18CUB_300001_SM_10006detail10radix_sort33DeviceRadixSortExclusiveSumKernelINS1_5radix10policy_hubIiiyE10Policy1000EyEEvPT0_:
[----:B------:R-:W-:Y:S01]  /*0000*/  LDC R1, c[0x0][0x37c] ;  /* 0x0000df00ff017b82 */ /* 0x000fe20000000800 */
[----:B------:R-:W0:Y:S07]  /*0010*/  S2R R18, SR_TID.X ;  /* 0x0000000000127919 */ /* 0x000e2e0000002100 */
[----:B------:R-:W1:Y:S01]  /*0020*/  LDC.64 R16, c[0x0][0x380] ;  /* 0x0000e000ff107b82 */ /* 0x000e620000000a00 */
[----:B------:R-:W2:Y:S01]  /*0030*/  LDCU.64 UR4, c[0x0][0x358] ;  /* 0x00006b00ff0477ac */ /* 0x000ea20008000a00 */
[----:B------:R-:W3:Y:S01]  /*0040*/  S2R R5, SR_CTAID.X ;  /* 0x0000000000057919 */ /* 0x000ee20000002500 */
[----:B0-----:R-:W-:Y:S01]  /*0050*/  ISETP.GT.U32.AND P1, PT, R18, 0xff, PT ;  /* 0x000000ff1200780c */ /* 0x001fe20003f24070 */
[----:B---3--:R-:W-:-:S04]  /*0060*/  IMAD R5, R5, 0x100, R18 ;  /* 0x0000010005057824 */ /* 0x008fc800078e0212 */
[----:B-1----:R-:W-:-:S08]  /*0070*/  IMAD.WIDE R16, R5, 0x8, R16 ;  /* 0x0000000805107825 */ /* 0x002fd000078e0210 */
[----:B--2---:R-:W2:Y:S01]  /*0080*/  @!P1 LDG.E.64 R2, desc[UR4][R16.64] ;  /* 0x0000000410029981 */ /* 0x004ea2000c1e1b00 */
[----:B------:R-:W-:Y:S02]  /*0090*/  MOV R0, 0x400 ;  /* 0x0000040000007802 */ /* 0x000fe40000000f00 */
[C---:B------:R-:W-:Y:S01]  /*00a0*/  ISETP.GT.U32.AND P0, PT, R18.reuse, 0x1f, PT ;  /* 0x0000001f1200780c */ /* 0x040fe20003f04070 */
[----:B------:R-:W0:Y:S02]  /*00b0*/  S2R R5, SR_CgaCtaId ;  /* 0x0000000000057919 */ /* 0x000e240000008800 */
[----:B0-----:R-:W-:Y:S02]  /*00c0*/  LEA R5, R5, R0, 0x18 ;  /* 0x0000000005057211 */ /* 0x001fe400078ec0ff */
[----:B------:R-:W-:-:S05]  /*00d0*/  LEA.HI R0, R18, R18, RZ, 0x1d ;  /* 0x0000001212007211 */ /* 0x000fca00078fe8ff */
[----:B------:R-:W-:-:S05]  /*00e0*/  IMAD R0, R0, 0x8, R5 ;  /* 0x0000000800007824 */ /* 0x000fca00078e0205 */
[----:B--2---:R0:W-:Y:S01]  /*00f0*/  STS.64 [R0+0x10], R2 ;  /* 0x0000100200007388 */ /* 0x0041e20000000a00 */
[----:B------:R-:W-:Y:S06]  /*0100*/  BAR.SYNC.DEFER_BLOCKING 0x0 ;  /* 0x0000000000007b1d */ /* 0x000fec0000010000 */
[----:B------:R-:W-:Y:S05]  /*0110*/  @P0 BRA `(.L_x_122) ;  /* 0x0000000400240947 */ /* 0x000fea0003800000 */
[----:B------:R-:W-:Y:S01]  /*0120*/  IMAD R18, R18, 0x48, R5 ;  /* 0x0000004812127824 */ /* 0x000fe200078e0205 */
[----:B------:R-:W-:-:S04]  /*0130*/  UMOV UR6, 0xffffffff ;  /* 0xffffffff00067882 */ /* 0x000fc80000000000 */
[----:B------:R-:W-:Y:S04]  /*0140*/  LDS.64 R14, [R18+0x10] ;  /* 0x00001000120e7984 */ /* 0x000fe80000000a00 */
[----:B------:R-:W-:Y:S04]  /*0150*/  LDS.64 R12, [R18+0x18] ;  /* 0x00001800120c7984 */ /* 0x000fe80000000a00 */
[----:B------:R-:W1:Y:S04]  /*0160*/  LDS.64 R10, [R18+0x20] ;  /* 0x00002000120a7984 */ /* 0x000e680000000a00 */
[----:B------:R-:W-:Y:S04]  /*0170*/  LDS.64 R8, [R18+0x28] ;  /* 0x0000280012087984 */ /* 0x000fe80000000a00 */
[----:B------:R-:W2:Y:S04]  /*0180*/  LDS.64 R6, [R18+0x30] ;  /* 0x0000300012067984 */ /* 0x000ea80000000a00 */
[----:B------:R-:W-:Y:S04]  /*0190*/  LDS.64 R4, [R18+0x38] ;  /* 0x0000380012047984 */ /* 0x000fe80000000a00 */
[----:B0-----:R-:W0:Y:S04]  /*01a0*/  LDS.64 R2, [R18+0x40] ;  /* 0x0000400012027984 */ /* 0x001e280000000a00 */
[----:B------:R-:W3:Y:S01]  /*01b0*/  LDS.64 R20, [R18+0x48] ;  /* 0x0000480012147984 */ /* 0x000ee20000000a00 */
[----:B-1----:R-:W-:-:S04]  /*01c0*/  IADD3 R19, P3, P4, R10, R12, R14 ;  /* 0x0000000c0a137210 */ /* 0x002fc80007c7e00e */
[----:B------:R-:W-:Y:S02]  /*01d0*/  IADD3.X R23, PT, PT, R11, R13, R15, P3, P4 ;  /* 0x0000000d0b177210 */ /* 0x000fe40001fe840f */
[----:B--2---:R-:W-:-:S04]  /*01e0*/  IADD3 R19, P0, P2, R6, R19, R8 ;  /* 0x0000001306137210 */ /* 0x004fc80007a1e008 */
[----:B------:R-:W-:Y:S02]  /*01f0*/  IADD3.X R23, PT, PT, R7, R23, R9, P0, P2 ;  /* 0x0000001707177210 */ /* 0x000fe400007e4409 */
[----:B0-----:R-:W-:-:S04]  /*0200*/  IADD3 R19, P3, P4, R2, R19, R4 ;  /* 0x0000001302137210 */ /* 0x001fc80007c7e004 */
[----:B---3--:R-:W-:Y:S02]  /*0210*/  IADD3 R20, P0, PT, R20, R19, RZ ;  /* 0x0000001314147210 */ /* 0x008fe40007f1e0ff */
[----:B------:R-:W-:-:S05]  /*0220*/  IADD3.X R19, PT, PT, R3, R23, R5, P3, P4 ;  /* 0x0000001703137210 */ /* 0x000fca0001fe8405 */
[----:B------:R-:W-:Y:S01]  /*0230*/  IMAD.X R19, R21, 0x1, R19, P0 ;  /* 0x0000000115137824 */ /* 0x000fe200000e0613 */
[----:B------:R-:W-:Y:S06]  /*0240*/  BRA.DIV UR6, `(.L_x_123) ;  /* 0x0000000206f07947 */ /* 0x000fec000b800000 */
[----:B------:R-:W0:Y:S04]  /*0250*/  SHFL.UP PT, R27, R20, 0x1, RZ ;  /* 0x04200000141b7989 */ /* 0x000e2800000e00ff */
[----:B------:R-:W1:Y:S01]  /*0260*/  SHFL.UP P0, R25, R19, 0x1, RZ ;  /* 0x0420000013197989 */ /* 0x000e6200000000ff */
[----:B0-----:R-:W-:-:S04]  /*0270*/  IADD3 R22, P2, PT, R27, R20, RZ ;  /* 0x000000141b167210 */ /* 0x001fc80007f5e0ff */
[----:B-1----:R-:W-:Y:S01]  /*0280*/  SEL R27, R22, R27, P0 ;  /* 0x0000001b161b7207 */ /* 0x002fe20000000000 */
[----:B------:R-:W-:-:S04]  /*0290*/  IMAD.X R26, R25, 0x1, R19, P2 ;  /* 0x00000001191a7824 */ /* 0x000fc800010e0613 */
[----:B------:R-:W0:Y:S01]  /*02a0*/  SHFL.UP PT, R28, R27, 0x2, RZ ;  /* 0x044000001b1c7989 */ /* 0x000e2200000e00ff */
[----:B------:R-:W-:-:S05]  /*02b0*/  SEL R26, R26, R25, P0 ;  /* 0x000000191a1a7207 */ /* 0x000fca0000000000 */
[----:B------:R-:W1:Y:S01]  /*02c0*/  SHFL.UP P0, R25, R26, 0x2, RZ ;  /* 0x044000001a197989 */ /* 0x000e6200000000ff */
[----:B0-----:R-:W-:-:S05]  /*02d0*/  IADD3 R21, P2, PT, R28, R27, RZ ;  /* 0x0000001b1c157210 */ /* 0x001fca0007f5e0ff */
[----:B-1----:R-:W-:Y:S01]  /*02e0*/  IMAD.X R22, R25, 0x1, R26, P2 ;  /* 0x0000000119167824 */ /* 0x002fe200010e061a */
[----:B------:R-:W-:-:S04]  /*02f0*/  SEL R28, R21, R28, P0 ;  /* 0x0000001c151c7207 */ /* 0x000fc80000000000 */
[----:B------:R-:W-:Y:S01]  /*0300*/  SEL R29, R22, R25, P0 ;  /* 0x00000019161d7207 */ /* 0x000fe20000000000 */
        /* <DEDUP_REMOVED lines=12> */
[----:B------:R0:W1:Y:S04]  /*03d0*/  SHFL.UP PT, R28, R27, 0x10, RZ ;  /* 0x060000001b1c7989 */ /* 0x00006800000e00ff */
[----:B------:R0:W2:Y:S02]  /*03e0*/  SHFL.UP P0, R25, R26, 0x10, RZ ;  /* 0x060000001a197989 */ /* 0x0000a400000000ff */
.L_x_134:
[----:B-1----:R-:W-:-:S04]  /*03f0*/  IADD3 R21, P2, PT, R28, R27, RZ ;  /* 0x0000001b1c157210 */ /* 0x002fc80007f5e0ff */
[----:B--2---:R-:W-:Y:S01]  /*0400*/  SEL R21, R21, R28, P0 ;  /* 0x0000001c15157207 */ /* 0x004fe20000000000 */
[----:B------:R-:W-:-:S05]  /*0410*/  IMAD.X R22, R25, 0x1, R26, P2 ;  /* 0x0000000119167824 */ /* 0x000fca00010e061a */
[----:B------:R-:W-:Y:S02]  /*0420*/  SEL R22, R22, R25, P0 ;  /* 0x0000001916167207 */ /* 0x000fe40000000000 */
[----:B------:R-:W-:-:S05]  /*0430*/  IADD3 R20, P0, PT, R21, -R20, RZ ;  /* 0x8000001415147210 */ /* 0x000fca0007f1e0ff */
[----:B------:R-:W-:Y:S01]  /*0440*/  IMAD.X R21, R22, 0x1, ~R19, P0 ;  /* 0x0000000116157824 */ /* 0x000fe200000e0e13 */
[----:B------:R-:W-:-:S04]  /*0450*/  IADD3 R14, P0, PT, R14, R20, RZ ;  /* 0x000000140e0e7210 */ /* 0x000fc80007f1e0ff */
[----:B------:R1:W-:Y:S01]  /*0460*/  STS.64 [R18+0x10], R20 ;  /* 0x0000101412007388 */ /* 0x0003e20000000a00 */
[----:B------:R-:W-:Y:S01]  /*0470*/  IMAD.X R15, R15, 0x1, R21, P0 ;  /* 0x000000010f0f7824 */ /* 0x000fe200000e0615 */
        /* <DEDUP_REMOVED lines=17> */
[----:B------:R-:W-:-:S05]  /*0590*/  IMAD.X R3, R3, 0x1, R5, P0 ;  /* 0x0000000103037824 */ /* 0x000fca00000e0605 */
[----:B------:R1:W-:Y:S03]  /*05a0*/  STS.64 [R18+0x48], R2 ;  /* 0x0000480212007388 */ /* 0x0003e60000000a00 */
.L_x_122:
[----:B------:R-:W-:Y:S05]  /*05b0*/  WARPSYNC.ALL ;  /* 0x0000000000007948 */ /* 0x000fea0003800000 */
[----:B------:R-:W-:Y:S06]  /*05c0*/  BAR.SYNC.DEFER_BLOCKING 0x0 ;  /* 0x0000000000007b1d */ /* 0x000fec0000010000 */
[----:B------:R-:W-:Y:S05]  /*05d0*/  @P1 EXIT ;  /* 0x000000000000194d */ /* 0x000fea0003800000 */
[----:B01----:R-:W0:Y:S04]  /*05e0*/  LDS.64 R2, [R0+0x10] ;  /* 0x0000100000027984 */ /* 0x003e280000000a00 */
[----:B0-----:R-:W-:Y:S01]  /*05f0*/  STG.E.64 desc[UR4][R16.64], R2 ;  /* 0x0000000210007986 */ /* 0x001fe2000c101b04 */
[----:B------:R-:W-:Y:S05]  /*0600*/  EXIT ;  /* 0x000000000000794d */ /* 0x000fea0003800000 */
.L_x_123:
[----:B------:R-:W-:Y:S02]  /*0610*/  IMAD.MOV.U32 R24, RZ, RZ, R20 ;  /* 0x000000ffff187224 */ /* 0x000fe400078e0014 */
[----:B------:R-:W-:Y:S02]  /*0620*/  IMAD.MOV.U32 R23, RZ, RZ, 0x1 ;  /* 0x00000001ff177424 */ /* 0x000fe400078e00ff */
[----:B------:R-:W-:Y:S02]  /*0630*/  IMAD.MOV.U32 R22, RZ, RZ, RZ ;  /* 0x000000ffff167224 */ /* 0x000fe400078e00ff */
[----:B------:R-:W-:-:S07]  /*0640*/  IMAD.MOV.U32 R21, RZ, RZ, -0x1 ;  /* 0xffffffffff157424 */ /* 0x000fce00078e00ff */
[----:B------:R-:W-:Y:S05]  /*0650*/  WARPSYNC.COLLECTIVE R21, `(.L_x_124) ;  /* 0x0000000015087348 */ /* 0x000fea0003c00000 */
[----:B------:R0:W1:Y:S02]  /*0660*/  SHFL.UP P0, R25, R24, R23, R22 ;  /* 0x0400001718197389 */ /* 0x0000640000000016 */
[----:B01----:R-:W-:Y:S05]  /*0670*/  ENDCOLLECTIVE ;  /* 0x000000000000791b */ /* 0x003fea0003800000 */
.L_x_124:
[----:B------:R-:W-:Y:S02]  /*0680*/  IMAD.MOV.U32 R24, RZ, RZ, R19 ;  /* 0x000000ffff187224 */ /* 0x000fe400078e0013 */
[----:B------:R-:W-:-:S07]  /*0690*/  IMAD.MOV.U32 R27, RZ, RZ, R25 ;  /* 0x000000ffff1b7224 */ /* 0x000fce00078e0019 */
[----:B------:R-:W-:Y:S05]  /*06a0*/  WARPSYNC.COLLECTIVE R21, `(.L_x_125) ;  /* 0x0000000015087348 */ /* 0x000fea0003c00000 */
[----:B------:R0:W1:Y:S02]  /*06b0*/  SHFL.UP P0, R25, R24, R23, R22 ;  /* 0x0400001718197389 */ /* 0x0000640000000016 */
[----:B01----:R-:W-:Y:S05]  /*06c0*/  ENDCOLLECTIVE ;  /* 0x000000000000791b */ /* 0x003fea0003800000 */
.L_x_125:
[----:B------:R-:W-:Y:S01]  /*06d0*/  IADD3 R26, P2, PT, R27, R20, RZ ;  /* 0x000000141b1a7210 */ /* 0x000fe20007f5e0ff */
[----:B------:R-:W-:-:S03]  /*06e0*/  IMAD.MOV.U32 R23, RZ, RZ, 0x2 ;  /* 0x00000002ff177424 */ /* 0x000fc600078e00ff */
[----:B------:R-:W-:Y:S01]  /*06f0*/  SEL R27, R26, R27, P0 ;  /* 0x0000001b1a1b7207 */ /* 0x000fe20000000000 */
[----:B------:R-:W-:-:S04]  /*0700*/  IMAD.X R26, R25, 0x1, R19, P2 ;  /* 0x00000001191a7824 */ /* 0x000fc800010e0613 */
[----:B------:R-:W-:Y:S01]  /*0710*/  IMAD.MOV.U32 R24, RZ, RZ, R27 ;  /* 0x000000ffff187224 */ /* 0x000fe200078e001b */
[----:B------:R-:W-:-:S07]  /*0720*/  SEL R26, R26, R25, P0 ;  /* 0x000000191a1a7207 */ /* 0x000fce0000000000 */
[----:B------:R-:W-:Y:S05]  /*0730*/  WARPSYNC.COLLECTIVE R21, `(.L_x_126) ;  /* 0x0000000015087348 */ /* 0x000fea0003c00000 */
[----:B------:R0:W1:Y:S02]  /*0740*/  SHFL.UP P0, R25, R24, R23, R22 ;  /* 0x0400001718197389 */ /* 0x0000640000000016 */
[----:B01----:R-:W-:Y:S05]  /*0750*/  ENDCOLLECTIVE ;  /* 0x000000000000791b */ /* 0x003fea0003800000 */
.L_x_126:
[----:B------:R-:W-:Y:S02]  /*0760*/  IMAD.MOV.U32 R24, RZ, RZ, R26 ;  /* 0x000000ffff187224 */ /* 0x000fe400078e001a */
[----:B------:R-:W-:-:S07]  /*0770*/  IMAD.MOV.U32 R28, RZ, RZ, R25 ;  /* 0x000000ffff1c7224 */ /* 0x000fce00078e0019 */
[----:B------:R-:W-:Y:S05]  /*0780*/  WARPSYNC.COLLECTIVE R21, `(.L_x_127) ;  /* 0x0000000015087348 */ /* 0x000fea0003c00000 */
[----:B------:R0:W1:Y:S02]  /*0790*/  SHFL.UP P0, R25, R24, R23, R22 ;  /* 0x0400001718197389 */ /* 0x0000640000000016 */
[----:B01----:R-:W-:Y:S05]  /*07a0*/  ENDCOLLECTIVE ;  /* 0x000000000000791b */ /* 0x003fea0003800000 */
.L_x_127:
        /* <DEDUP_REMOVED lines=9> */
.L_x_128:
[----:B------:R-:W-:Y:S02]  /*0840*/  IMAD.MOV.U32 R24, RZ, RZ, R29 ;  /* 0x000000ffff187224 */ /* 0x000fe400078e001d */
[----:B------:R-:W-:-:S07]  /*0850*/  IMAD.MOV.U32 R27, RZ, RZ, R25 ;  /* 0x000000ffff1b7224 */ /* 0x000fce00078e0019 */
[----:B------:R-:W-:Y:S05]  /*0860*/  WARPSYNC.COLLECTIVE R21, `(.L_x_129) ;  /* 0x0000000015087348 */ /* 0x000fea0003c00000 */
[----:B------:R0:W1:Y:S02]  /*0870*/  SHFL.UP P0, R25, R24, R23, R22 ;  /* 0x0400001718197389 */ /* 0x0000640000000016 */
[----:B01----:R-:W-:Y:S05]  /*0880*/  ENDCOLLECTIVE ;  /* 0x000000000000791b */ /* 0x003fea0003800000 */
.L_x_129:
        /* <DEDUP_REMOVED lines=9> */
.L_x_130:
[----:B------:R-:W-:Y:S02]  /*0920*/  IMAD.MOV.U32 R24, RZ, RZ, R29 ;  /* 0x000000ffff187224 */ /* 0x000fe400078e001d */
[----:B------:R-:W-:-:S07]  /*0930*/  IMAD.MOV.U32 R27, RZ, RZ, R25 ;  /* 0x000000ffff1b7224 */ /* 0x000fce00078e0019 */
[----:B------:R-:W-:Y:S05]  /*0940*/  WARPSYNC.COLLECTIVE R21, `(.L_x_131) ;  /* 0x0000000015087348 */ /* 0x000fea0003c00000 */
[----:B------:R0:W1:Y:S02]  /*0950*/  SHFL.UP P0, R25, R24, R23, R22 ;  /* 0x0400001718197389 */ /* 0x0000640000000016 */
[----:B01----:R-:W-:Y:S05]  /*0960*/  ENDCOLLECTIVE ;  /* 0x000000000000791b */ /* 0x003fea0003800000 */
.L_x_131:
        /* <DEDUP_REMOVED lines=9> */
.L_x_132:
[----:B------:R-:W-:Y:S02]  /*0a00*/  IMAD.MOV.U32 R24, RZ, RZ, R26 ;  /* 0x000000ffff187224 */ /* 0x000fe400078e001a */
[----:B------:R-:W-:-:S07]  /*0a10*/  IMAD.MOV.U32 R28, RZ, RZ, R25 ;  /* 0x000000ffff1c7224 */ /* 0x000fce00078e0019 */
[----:B------:R-:W-:Y:S05]  /*0a20*/  WARPSYNC.COLLECTIVE R21, `(.L_x_133) ;  /* 0x0000000015087348 */ /* 0x000fea0003c00000 */
[----:B------:R0:W1:Y:S02]  /*0a30*/  SHFL.UP P0, R25, R24, R23, R22 ;  /* 0x0400001718197389 */ /* 0x0000640000000016 */
[----:B01----:R-:W-:Y:S05]  /*0a40*/  ENDCOLLECTIVE ;  /* 0x000000000000791b */ /* 0x003fea0003800000 */
.L_x_133:
[----:B------:R-:W-:Y:S05]  /*0a50*/  BRA `(.L_x_134) ;  /* 0xfffffff800647947 */ /* 0x000fea000383ffff */
.L_x_135:
        /* <DEDUP_REMOVED lines=10> */
.L_x_309:


//--------------------- .text._ZN3cub18CUB_300001_SM_10006detail10radix_sort30DeviceRadixSortHistogramKernelINS1_5radix10policy_hubIiiyE10Policy1000ELNS0_9SortOrderE0EiyNS1_21identity_decomposer_tEEEvPT2_PKT1_SA_iiT3_ --------------------------
	.section	.text._ZN3cub18CUB_300001_SM_10006detail10radix_sort30DeviceRadixSortHistogramKernelINS1_5radix10policy_hubIiiyE10Policy1000ELNS0_9SortOrderE0EiyNS1_21identity_decomposer_tEEEvPT2_PKT1_SA_iiT3_,"ax",@progbits
	.align	128
        .global         _ZN3cub18CUB_300001_SM_10006detail10radix_sort30DeviceRadixSortHistogramKernelINS1_5radix10policy_hubIiiyE10Policy1000ELNS0_9SortOrderE0EiyNS1_21identity_decomposer_tEEEvPT2_PKT1_SA_iiT3_
        .type           _ZN3cub18CUB_300001_SM_10006detail10radix_sort30DeviceRadixSortHistogramKernelINS1_5radix10policy_hubIiiyE10Policy1000ELNS0_9SortOrderE0EiyNS1_21identity_decomposer_tEEEvPT2_PKT1_SA_iiT3_,@function
        .size           _ZN3cub18CUB_300001_SM_10006detail10radix_sort30DeviceRadixSortHistogramKernelINS1_5radix10policy_hubIiiyE10Policy1000ELNS0_9SortOrderE0EiyNS1_21identity_decomposer_tEEEvPT2_PKT1_SA_iiT3_,(.L_x_310 - _ZN3cub18CUB_300001_SM_10006detail10radix_sort30DeviceRadixSortHistogramKernelINS1_5radix10policy_hubIiiyE10Policy1000ELNS0_9SortOrderE0EiyNS1_21identity_decomposer_tEEEvPT2_PKT1_SA_iiT3_)
        .other          _ZN3cub18CUB_300001_SM_10006detail10radix_sort30DeviceRadixSortHistogramKernelINS1_5radix10policy_hubIiiyE10Policy1000ELNS0_9SortOrderE0EiyNS1_21identity_decomposer_tEEEvPT2_PKT1_SA_iiT3_,@"STO_CUDA_ENTRY STV_DEFAULT"
_ZN3cub18CUB_300001_SM_10006detail10radix_sort30DeviceRadixSortHistogramKernelINS1_5radix10policy_hubIiiyE10Policy1000ELNS0_9SortOrderE0EiyNS1_21identity_decomposer_tEEEvPT2_PKT1_SA_iiT3_:
.text._ZN3cub18CUB_300001_SM_10006detail10radix_sort30DeviceRadixSortHistogramKernelINS1_5radix10policy_hubIiiyE10Policy1000ELNS0_9SortOrderE0EiyNS1_21identity_decomposer_tEEEvPT2_PKT1_SA_iiT3_:
[----:B------:R-:W-:Y:S01]  /*0000*/  LDC R1, c[0x0][0x37c] ;  /* 0x0000df00ff017b82 */ /* 0x000fe20000000800 */
[----:B------:R-:W0:Y:S02]  /*0010*/  LDCU.64 UR14, c[0x0][0x390] ;  /* 0x00007200ff0e77ac */ /* 0x000e240008000a00 */
[----:B0-----:R-:W-:-:S04]  /*0020*/  ISETP.NE.U32.AND P0, PT, RZ, UR14, PT ;  /* 0x0000000eff007c0c */ /* 0x001fc8000bf05070 */
[----:B------:R-:W-:-:S13]  /*0030*/  ISETP.NE.AND.EX P0, PT, RZ, UR15, PT, P0 ;  /* 0x0000000fff007c0c */ /* 0x000fda000bf05300 */
[----:B------:R-:W-:Y:S05]  /*0040*/  @!P0 EXIT ;  /* 0x000000000000894d */ /* 0x000fea0003800000 */
[----:B------:R-:W-:Y:S01]  /*0050*/  UIADD3 UR11, UP0, UPT, UR14, -0x1, URZ ;  /* 0xffffffff0e0b7890 */ /* 0x000fe2000ff1e0ff */
[----:B------:R-:W0:Y:S01]  /*0060*/  S2R R4, SR_TID.X ;  /* 0x0000000000047919 */ /* 0x000e220000002100 */
[----:B------:R-:W1:Y:S01]  /*0070*/  LDCU.64 UR4, c[0x0][0x398] ;  /* 0x00007300ff0477ac */ /* 0x000e620008000a00 */
[----:B------:R-:W2:Y:S01]  /*0080*/  S2UR UR7, SR_CgaCtaId ;  /* 0x00000000000779c3 */ /* 0x000ea20000008800 */
[----:B------:R-:W-:Y:S01]  /*0090*/  UIADD3.X UR12, UPT, UPT, UR15, -0x1, URZ, UP0, !UPT ;  /* 0xffffffff0f0c7890 */ /* 0x000fe200087fe4ff */
[----:B------:R-:W-:Y:S01]  /*00a0*/  UMOV UR6, 0x400 ;  /* 0x0000040000067882 */ /* 0x000fe20000000000 */
[----:B------:R-:W3:Y:S05]  /*00b0*/  LDCU.64 UR20, c[0x0][0x358] ;  /* 0x00006b00ff1477ac */ /* 0x000eea0008000a00 */
[----:B------:R-:W4:Y:S01]  /*00c0*/  S2UR UR8, SR_CTAID.X ;  /* 0x00000000000879c3 */ /* 0x000f220000002500 */
[----:B------:R-:W-:Y:S01]  /*00d0*/  USHF.R.U64 UR11, UR11, 0x1e, UR12 ;  /* 0x0000001e0b0b7899 */ /* 0x000fe2000800120c */
[----:B------:R-:W0:Y:S03]  /*00e0*/  LDCU UR28, c[0x0][0x370] ;  /* 0x00006e00ff1c77ac */ /* 0x000e260008000800 */
[----:B------:R-:W-:-:S02]  /*00f0*/  UIADD3 UR11, UP0, UPT, UR11, 0x1, URZ ;  /* 0x000000010b0b7890 */ /* 0x000fc4000ff1e0ff */
[----:B-1----:R-:W-:Y:S02]  /*0100*/  UIADD3 UR4, UPT, UPT, UR5, 0x7, -UR4 ;  /* 0x0000000705047890 */ /* 0x002fe4000fffe804 */
[----:B------:R-:W-:Y:S02]  /*0110*/  ULEA.HI.X UR12, UR12, URZ, URZ, 0x2, UP0 ;  /* 0x000000ff0c0c7291 */ /* 0x000fe400080f14ff */
[----:B------:R-:W-:Y:S02]  /*0120*/  UISETP.LT.U32.AND UP0, UPT, UR11, UR14, UPT ;  /* 0x0000000e0b00728c */ /* 0x000fe4000bf01070 */
[----:B------:R-:W-:Y:S02]  /*0130*/  USHF.R.S32.HI UR5, URZ, 0x1f, UR4 ;  /* 0x0000001fff057899 */ /* 0x000fe40008011404 */
[----:B------:R-:W-:Y:S02]  /*0140*/  UISETP.LT.U32.AND.EX UP0, UPT, UR12, UR15, UPT, UP0 ;  /* 0x0000000f0c00728c */ /* 0x000fe4000bf01100 */
[----:B------:R-:W-:-:S02]  /*0150*/  ULEA.HI UR5, UR5, UR4, URZ, 0x3 ;  /* 0x0000000405057291 */ /* 0x000fc4000f8f18ff */
[----:B------:R-:W-:Y:S01]  /*0160*/  USEL UR11, UR11, UR14, UP0 ;  /* 0x0000000e0b0b7287 */ /* 0x000fe20008000000 */
[C---:B0-----:R-:W-:Y:S01]  /*0170*/  VIADD R21, R4.reuse, 0x780 ;  /* 0x0000078004157836 */ /* 0x041fe20000000000 */
[----:B------:R-:W-:Y:S02]  /*0180*/  USEL UR12, UR12, UR15, UP0 ;  /* 0x0000000f0c0c7287 */ /* 0x000fe40008000000 */
[----:B------:R-:W-:Y:S02]  /*0190*/  UISETP.GE.AND UP0, UPT, UR4, 0x8, UPT ;  /* 0x000000080400788c */ /* 0x000fe4000bf06270 */
[----:B--2---:R-:W-:Y:S02]  /*01a0*/  ULEA UR6, UR7, UR6, 0x18 ;  /* 0x0000000607067291 */ /* 0x004fe4000f8ec0ff */
[----:B------:R-:W-:Y:S02]  /*01b0*/  USHF.R.S32.HI UR5, URZ, 0x3, UR5 ;  /* 0x00000003ff057899 */ /* 0x000fe40008011405 */
[----:B------:R-:W-:Y:S01]  /*01c0*/  PLOP3.LUT P0, PT, PT, PT, UP0, 0x80, 0x8 ;  /* 0x000000000008781c */ /* 0x000fe20003f0f008 */
[----:B----4-:R-:W-:Y:S01]  /*01d0*/  USHF.L.U32 UR8, UR8, 0xb, URZ ;  /* 0x0000000b08087899 */ /* 0x010fe200080006ff */
[C---:B------:R-:W-:Y:S01]  /*01e0*/  LEA R0, R4.reuse, UR6, 0x2 ;  /* 0x0000000604007c11 */ /* 0x040fe2000f8e10ff */
[----:B------:R-:W-:Y:S01]  /*01f0*/  UIADD3 UR22, UPT, UPT, UR5, -0x1, URZ ;  /* 0xffffffff05167890 */ /* 0x000fe2000fffe0ff */
[----:B------:R-:W-:Y:S01]  /*0200*/  ISETP.GT.U32.OR P0, PT, R4, 0xff, !P0 ;  /* 0x000000ff0400780c */ /* 0x000fe20004704470 */
[----:B------:R-:W-:-:S02]  /*0210*/  ULOP3.LUT UR23, UR5, 0xf, URZ, 0xc0, !UPT ;  /* 0x0000000f05177892 */ /* 0x000fc4000f8ec0ff */
[----:B------:R-:W-:Y:S01]  /*0220*/  ULOP3.LUT UR24, UR5, 0x7, URZ, 0xc0, !UPT ;  /* 0x0000000705187892 */ /* 0x000fe2000f8ec0ff */
[----:B------:R-:W-:Y:S01]  /*0230*/  P2R R20, PR, RZ, 0x1 ;  /* 0x00000001ff147803 */ /* 0x000fe20000000000 */
[----:B------:R-:W-:Y:S02]  /*0240*/  ULOP3.LUT UR25, UR5, 0x3, URZ, 0xc0, !UPT ;  /* 0x0000000305197892 */ /* 0x000fe4000f8ec0ff */
[----:B------:R-:W-:Y:S02]  /*0250*/  ULOP3.LUT UR26, UR5, 0xffffff0, URZ, 0xc0, !UPT ;  /* 0x0ffffff0051a7892 */ /* 0x000fe4000f8ec0ff */
[----:B------:R-:W-:Y:S02]  /*0260*/  ULOP3.LUT UR27, UR5, 0xffffff8, URZ, 0xc0, !UPT ;  /* 0x0ffffff8051b7892 */ /* 0x000fe4000f8ec0ff */
[----:B------:R-:W-:Y:S01]  /*0270*/  ULOP3.LUT UR9, UR5, 0x1, URZ, 0xc0, !UPT ;  /* 0x0000000105097892 */ /* 0x000fe2000f8ec0ff */
[----:B------:R-:W-:Y:S01]  /*0280*/  UMOV UR6, URZ ;  /* 0x000000ff00067c82 */ /* 0x000fe20008000000 */
[----:B---3--:R-:W-:-:S10]  /*0290*/  UMOV UR7, URZ ;  /* 0x000000ff00077c82 */ /* 0x008fd40008000000 */
.L_x_219:
[----:B------:R-:W-:Y:S01]  /*02a0*/  ISETP.NE.AND P0, PT, R20, RZ, PT ;  /* 0x000000ff1400720c */ /* 0x000fe20003f05270 */
[----:B------:R-:W-:-:S12]  /*02b0*/  BSSY.RECONVERGENT B0, `(.L_x_136) ;  /* 0x000007c000007945 */ /* 0x000fd80003800200 */
[----:B012345:R-:W-:Y:S05]  /*02c0*/  @P0 BRA `(.L_x_137) ;  /* 0x0000000400e80947 */ /* 0x03ffea0003800000 */
[----:B------:R-:W-:Y:S02]  /*02d0*/  IMAD.U32 R2, RZ, RZ, UR22 ;  /* 0x00000016ff027e24 */ /* 0x000fe4000f8e00ff */
[----:B------:R-:W-:-:S03]  /*02e0*/  IMAD.MOV.U32 R3, RZ, RZ, RZ ;  /* 0x000000ffff037224 */ /* 0x000fc600078e00ff */
[----:B------:R-:W-:-:S13]  /*02f0*/  ISETP.GE.U32.AND P1, PT, R2, 0xf, PT ;  /* 0x0000000f0200780c */ /* 0x000fda0003f26070 */
[----:B------:R-:W-:Y:S05]  /*0300*/  @!P1 BRA `(.L_x_138) ;  /* 0x00000000005c9947 */ /* 0x000fea0003800000 */
[----:B------:R-:W-:Y:S01]  /*0310*/  VIADD R2, R0, 0x2000 ;  /* 0x0000200000027836 */ /* 0x000fe20000000000 */
[----:B------:R-:W-:-:S12]  /*0320*/  UIADD3 UR4, UPT, UPT, -UR26, URZ, URZ ;  /* 0x000000ff1a047290 */ /* 0x000fd8000fffe1ff */
.L_x_139:
[----:B------:R-:W-:Y:S01]  /*0330*/  UIADD3 UR4, UPT, UPT, UR4, 0x10, URZ ;  /* 0x0000001004047890 */ /* 0x000fe2000fffe0ff */
[----:B------:R-:W-:Y:S03]  /*0340*/  STS [R2+-0x2000], RZ ;  /* 0xffe000ff02007388 */ /* 0x000fe60000000800 */
[----:B------:R-:W-:Y:S01]  /*0350*/  UISETP.NE.AND UP0, UPT, UR4, URZ, UPT ;  /* 0x000000ff0400728c */ /* 0x000fe2000bf05270 */
        /* <DEDUP_REMOVED lines=16> */
[----:B------:R-:W-:Y:S06]  /*0460*/  BRA.U UP0, `(.L_x_139) ;  /* 0xfffffffd00b07547 */ /* 0x000fec000b83ffff */
[----:B------:R-:W-:-:S07]  /*0470*/  IMAD.U32 R3, RZ, RZ, UR26 ;  /* 0x0000001aff037e24 */ /* 0x000fce000f8e00ff */
.L_x_138:
[----:B------:R-:W-:Y:S01]  /*0480*/  ISETP.NE.AND P0, PT, RZ, UR23, PT ;  /* 0x00000017ff007c0c */ /* 0x000fe2000bf05270 */
[----:B------:R-:W-:Y:S01]  /*0490*/  IMAD.U32 R6, RZ, RZ, UR24 ;  /* 0x00000018ff067e24 */ /* 0x000fe2000f8e00ff */
[----:B------:R-:W-:-:S03]  /*04a0*/  MOV R2, UR23 ;  /* 0x0000001700027c02 */ /* 0x000fc60008000f00 */
[----:B------:R-:W-:Y:S02]  /*04b0*/  VIADD R6, R6, 0xffffffff ;  /* 0xffffffff06067836 */ /* 0x000fe40000000000 */
[----:B------:R-:W-:-:S06]  /*04c0*/  VIADD R2, R2, 0xffffffff ;  /* 0xffffffff02027836 */ /* 0x000fcc0000000000 */
[----:B------:R-:W-:Y:S05]  /*04d0*/  @!P0 BRA `(.L_x_140) ;  /* 0x00000000007c8947 */ /* 0x000fea0003800000 */
[----:B------:R-:W-:Y:S01]  /*04e0*/  ISETP.GE.U32.AND P2, PT, R2, 0x7, PT ;  /* 0x000000070200780c */ /* 0x000fe20003f46070 */
[----:B------:R-:W-:-:S12]  /*04f0*/  UISETP.NE.AND UP0, UPT, UR24, URZ, UPT ;  /* 0x000000ff1800728c */ /* 0x000fd8000bf05270 */
[----:B------:R-:W-:Y:S05]  /*0500*/  @!P2 BRA `(.L_x_141) ;  /* 0x000000000028a947 */ /* 0x000fea0003800000 */
        /* <DEDUP_REMOVED lines=10> */
.L_x_141:
[----:B------:R-:W-:Y:S05]  /*05b0*/  BRA.U !UP0, `(.L_x_140) ;  /* 0x0000000108447547 */ /* 0x000fea000b800000 */
[----:B------:R-:W-:Y:S01]  /*05c0*/  ISETP.GE.U32.AND P2, PT, R6, 0x3, PT ;  /* 0x000000030600780c */ /* 0x000fe20003f46070 */
[----:B------:R-:W-:-:S12]  /*05d0*/  UISETP.NE.AND UP0, UPT, UR25, URZ, UPT ;  /* 0x000000ff1900728c */ /* 0x000fd8000bf05270 */
[C---:B0-----:R-:W-:Y:S02]  /*05e0*/  @P2 IMAD R5, R3.reuse, 0x400, R0 ;  /* 0x0000040003052824 */ /* 0x041fe400078e0200 */
[----:B------:R-:W-:-:S03]  /*05f0*/  @P2 VIADD R3, R3, 0x4 ;  /* 0x0000000403032836 */ /* 0x000fc60000000000 */
[----:B------:R1:W-:Y:S04]  /*0600*/  @P2 STS [R5], RZ ;  /* 0x000000ff05002388 */ /* 0x0003e80000000800 */
[----:B------:R1:W-:Y:S04]  /*0610*/  @P2 STS [R5+0x400], RZ ;  /* 0x000400ff05002388 */ /* 0x0003e80000000800 */
[----:B------:R1:W-:Y:S04]  /*0620*/  @P2 STS [R5+0x800], RZ ;  /* 0x000800ff05002388 */ /* 0x0003e80000000800 */
[----:B------:R1:W-:Y:S01]  /*0630*/  @P2 STS [R5+0xc00], RZ ;  /* 0x000c00ff05002388 */ /* 0x0003e20000000800 */
[----:B------:R-:W-:Y:S05]  /*0640*/  BRA.U !UP0, `(.L_x_140) ;  /* 0x0000000108207547 */ /* 0x000fea000b800000 */
[----:B------:R-:W-:Y:S01]  /*0650*/  IMAD R3, R3, 0x400, R0 ;  /* 0x0000040003037824 */ /* 0x000fe200078e0200 */
[----:B------:R-:W-:-:S04]  /*0660*/  UISETP.NE.AND UP0, UPT, UR25, 0x1, UPT ;  /* 0x000000011900788c */ /* 0x000fc8000bf05270 */
[----:B------:R2:W-:Y:S05]  /*0670*/  STS [R3], RZ ;  /* 0x000000ff03007388 */ /* 0x0005ea0000000800 */
[----:B------:R-:W-:Y:S05]  /*0680*/  BRA.U !UP0, `(.L_x_140) ;  /* 0x0000000108107547 */ /* 0x000fea000b800000 */
[----:B------:R-:W-:Y:S01]  /*0690*/  UISETP.NE.AND UP0, UPT, UR25, 0x2, UPT ;  /* 0x000000021900788c */ /* 0x000fe2000bf05270 */
[----:B------:R3:W-:Y:S05]  /*06a0*/  STS [R3+0x400], RZ ;  /* 0x000400ff03007388 */ /* 0x0007ea0000000800 */
[----:B------:R-:W-:-:S13]  /*06b0*/  PLOP3.LUT P2, PT, PT, PT, UP0, 0x80, 0x8 ;  /* 0x000000000008781c */ /* 0x000fda0003f4f008 */
[----:B------:R3:W-:Y:S02]  /*06c0*/  @P2 STS [R3+0x800], RZ ;  /* 0x000800ff03002388 */ /* 0x0007e40000000800 */
.L_x_140:
[----:B------:R-:W-:-:S13]  /*06d0*/  ISETP.GT.U32.AND P2, PT, R4, 0x7f, PT ;  /* 0x0000007f0400780c */ /* 0x000fda0003f44070 */
[----:B------:R-:W-:Y:S05]  /*06e0*/  @P2 BRA `(.L_x_137) ;  /* 0x0000000000e02947 */ /* 0x000fea0003800000 */
[----:B--23--:R-:W-:Y:S01]  /*06f0*/  HFMA2 R3, -RZ, RZ, 0, 0 ;  /* 0x00000000ff037431 */ /* 0x00cfe200000001ff */
[----:B------:R-:W-:Y:S06]  /*0700*/  @!P1 BRA `(.L_x_142) ;  /* 0x0000000000589947 */ /* 0x000fec0003800000 */
[----:B------:R-:W-:-:S07]  /*0710*/  IMAD.MOV.U32 R3, RZ, RZ, RZ ;  /* 0x000000ffff037224 */ /* 0x000fce00078e00ff */
.L_x_143:
[C---:B012---:R-:W-:Y:S02]  /*0720*/  IMAD R5, R3.reuse, 0x400, R0 ;  /* 0x0000040003057824 */ /* 0x047fe400078e0200 */
[----:B------:R-:W-:-:S03]  /*0730*/  VIADD R3, R3, 0x10 ;  /* 0x0000001003037836 */ /* 0x000fc60000000000 */
[----:B------:R2:W-:Y:S02]  /*0740*/  STS [R5+0x200], RZ ;  /* 0x000200ff05007388 */ /* 0x0005e40000000800 */
[----:B------:R-:W-:Y:S02]  /*0750*/  ISETP.NE.AND P1, PT, R3, UR26, PT ;  /* 0x0000001a03007c0c */ /* 0x000fe4000bf25270 */
[----:B------:R2:W-:Y:S04]  /*0760*/  STS [R5+0x600], RZ ;  /* 0x000600ff05007388 */ /* 0x0005e80000000800 */
        /* <DEDUP_REMOVED lines=13> */
[----:B------:R2:W-:Y:S01]  /*0840*/  STS [R5+0x3e00], RZ ;  /* 0x003e00ff05007388 */ /* 0x0005e20000000800 */
[----:B------:R-:W-:Y:S05]  /*0850*/  @P1 BRA `(.L_x_143) ;  /* 0xfffffffc00b01947 */ /* 0x000fea000383ffff */
[----:B------:R-:W-:-:S07]  /*0860*/  IMAD.U32 R3, RZ, RZ, UR26 ;  /* 0x0000001aff037e24 */ /* 0x000fce000f8e00ff */
.L_x_142:
[----:B------:R-:W-:Y:S05]  /*0870*/  @!P0 BRA `(.L_x_137) ;  /* 0x00000000007c8947 */ /* 0x000fea0003800000 */
[----:B------:R-:W-:Y:S01]  /*0880*/  ISETP.GE.U32.AND P0, PT, R2, 0x7, PT ;  /* 0x000000070200780c */ /* 0x000fe20003f06070 */
[----:B------:R-:W-:-:S12]  /*0890*/  UISETP.NE.AND UP0, UPT, UR24, URZ, UPT ;  /* 0x000000ff1800728c */ /* 0x000fd8000bf05270 */
[----:B------:R-:W-:Y:S05]  /*08a0*/  @!P0 BRA `(.L_x_144) ;  /* 0x0000000000288947 */ /* 0x000fea0003800000 */
[C---:B------:R-:W-:Y:S02]  /*08b0*/  IMAD R2, R3.reuse, 0x400, R0 ;  /* 0x0000040003027824 */ /* 0x040fe400078e0200 */
[----:B------:R-:W-:-:S03]  /*08c0*/  VIADD R3, R3, 0x8 ;  /* 0x0000000803037836 */ /* 0x000fc60000000000 */
[----:B------:R3:W-:Y:S04]  /*08d0*/  STS [R2+0x200], RZ ;  /* 0x000200ff02007388 */ /* 0x0007e80000000800 */
[----:B------:R3:W-:Y:S04]  /*08e0*/  STS [R2+0x600], RZ ;  /* 0x000600ff02007388 */ /* 0x0007e80000000800 */
[----:B------:R3:W-:Y:S04]  /*08f0*/  STS [R2+0xa00], RZ ;  /* 0x000a00ff02007388 */ /* 0x0007e80000000800 */
[----:B------:R3:W-:Y:S04]  /*0900*/  STS [R2+0xe00], RZ ;  /* 0x000e00ff02007388 */ /* 0x0007e80000000800 */
[----:B------:R3:W-:Y:S04]  /*0910*/  STS [R2+0x1200], RZ ;  /* 0x001200ff02007388 */ /* 0x0007e80000000800 */
[----:B------:R3:W-:Y:S04]  /*0920*/  STS [R2+0x1600], RZ ;  /* 0x001600ff02007388 */ /* 0x0007e80000000800 */
[----:B------:R3:W-:Y:S04]  /*0930*/  STS [R2+0x1a00], RZ ;  /* 0x001a00ff02007388 */ /* 0x0007e80000000800 */
[----:B------:R3:W-:Y:S02]  /*0940*/  STS [R2+0x1e00], RZ ;  /* 0x001e00ff02007388 */ /* 0x0007e40000000800 */
.L_x_144:
[----:B------:R-:W-:Y:S05]  /*0950*/  BRA.U !UP0, `(.L_x_137) ;  /* 0x0000000108447547 */ /* 0x000fea000b800000 */
[----:B------:R-:W-:Y:S01]  /*0960*/  ISETP.GE.U32.AND P0, PT, R6, 0x3, PT ;  /* 0x000000030600780c */ /* 0x000fe20003f06070 */
[----:B------:R-:W-:-:S12]  /*0970*/  UISETP.NE.AND UP0, UPT, UR25, URZ, UPT ;  /* 0x000000ff1900728c */ /* 0x000fd8000bf05270 */
[C---:B---3--:R-:W-:Y:S01]  /*0980*/  @P0 IMAD R2, R3.reuse, 0x400, R0 ;  /* 0x0000040003020824 */ /* 0x048fe200078e0200 */
[----:B------:R-:W-:-:S04]  /*0990*/  @P0 IADD3 R3, PT, PT, R3, 0x4, RZ ;  /* 0x0000000403030810 */ /* 0x000fc80007ffe0ff */
[----:B------:R4:W-:Y:S04]  /*09a0*/  @P0 STS [R2+0x200], RZ ;  /* 0x000200ff02000388 */ /* 0x0009e80000000800 */
[----:B------:R4:W-:Y:S04]  /*09b0*/  @P0 STS [R2+0x600], RZ ;  /* 0x000600ff02000388 */ /* 0x0009e80000000800 */
[----:B------:R4:W-:Y:S04]  /*09c0*/  @P0 STS [R2+0xa00], RZ ;  /* 0x000a00ff02000388 */ /* 0x0009e80000000800 */
[----:B------:R4:W-:Y:S01]  /*09d0*/  @P0 STS [R2+0xe00], RZ ;  /* 0x000e00ff02000388 */ /* 0x0009e20000000800 */
[----:B------:R-:W-:Y:S05]  /*09e0*/  BRA.U !UP0, `(.L_x_137) ;  /* 0x0000000108207547 */ /* 0x000fea000b800000 */
[----:B------:R-:W-:Y:S01]  /*09f0*/  IMAD R3, R3, 0x400, R0 ;  /* 0x0000040003037824 */ /* 0x000fe200078e0200 */
[----:B------:R-:W-:-:S04]  /*0a00*/  UISETP.NE.AND UP0, UPT, UR25, 0x1, UPT ;  /* 0x000000011900788c */ /* 0x000fc8000bf05270 */
[----:B------:R3:W-:Y:S05]  /*0a10*/  STS [R3+0x200], RZ ;  /* 0x000200ff03007388 */ /* 0x0007ea0000000800 */
[----:B------:R-:W-:Y:S05]  /*0a20*/  BRA.U !UP0, `(.L_x_137) ;  /* 0x0000000108107547 */ /* 0x000fea000b800000 */
[----:B------:R-:W-:Y:S01]  /*0a30*/  UISETP.NE.AND UP0, UPT, UR25, 0x2, UPT ;  /* 0x000000021900788c */ /* 0x000fe2000bf05270 */
[----:B------:R0:W-:Y:S05]  /*0a40*/  STS [R3+0x600], RZ ;  /* 0x000600ff03007388 */ /* 0x0001ea0000000800 */
[----:B------:R-:W-:-:S13]  /*0a50*/  PLOP3.LUT P0, PT, PT, PT, UP0, 0x80, 0x8 ;  /* 0x000000000008781c */ /* 0x000fda0003f0f008 */
[----:B------:R0:W-:Y:S02]  /*0a60*/  @P0 STS [R3+0xa00], RZ ;  /* 0x000a00ff03000388 */ /* 0x0001e40000000800 */
.L_x_137:
[----:B------:R-:W-:Y:S05]  /*0a70*/  BSYNC.RECONVERGENT B0 ;  /* 0x0000000000007941 */ /* 0x000fea0003800200 */
.L_x_136:
[----:B------:R-:W5:Y:S01]  /*0a80*/  LDCU.64 UR14, c[0x0][0x390] ;  /* 0x00007200ff0e77ac */ /* 0x000f620008000a00 */
[----:B------:R-:W-:Y:S02]  /*0a90*/  USHF.L.U32 UR4, UR6, 0x1e, URZ ;  /* 0x0000001e06047899 */ /* 0x000fe400080006ff */
[----:B------:R-:W-:Y:S02]  /*0aa0*/  USHF.L.U64.HI UR5, UR6, 0x1e, UR7 ;  /* 0x0000001e06057899 */ /* 0x000fe40008010207 */
[----:B-----5:R-:W-:-:S04]  /*0ab0*/  UIADD3 UR4, UP0, UPT, -UR4, UR14, URZ ;  /* 0x0000000e04047290 */ /* 0x020fc8000ff1e1ff */
[----:B------:R-:W-:Y:S02]  /*0ac0*/  UIADD3.X UR5, UPT, UPT, ~UR5, UR15, URZ, UP0, !UPT ;  /* 0x0000000f05057290 */ /* 0x000fe400087fe5ff */
[----:B------:R-:W-:-:S04]  /*0ad0*/  UISETP.LT.U32.AND UP0, UPT, UR4, 0x40000000, UPT ;  /* 0x400000000400788c */ /* 0x000fc8000bf01070 */
[----:B------:R-:W-:-:S04]  /*0ae0*/  UISETP.LT.U32.AND.EX UP0, UPT, UR5, URZ, UPT, UP0 ;  /* 0x000000ff0500728c */ /* 0x000fc8000bf01100 */
[----:B------:R-:W-:Y:S02]  /*0af0*/  USEL UR13, UR4, 0x40000000, UP0 ;  /* 0x40000000040d7887 */ /* 0x000fe40008000000 */
[----:B------:R-:W-:Y:S02]  /*0b00*/  USEL UR14, UR5, URZ, UP0 ;  /* 0x000000ff050e7287 */ /* 0x000fe40008000000 */
[----:B------:R-:W-:-:S04]  /*0b10*/  UISETP.GT.U32.AND UP0, UPT, UR13, UR8, UPT ;  /* 0x000000080d00728c */ /* 0x000fc8000bf04070 */
[----:B------:R-:W-:Y:S01]  /*0b20*/  UISETP.GT.U32.AND.EX UP0, UPT, UR14, URZ, UPT, UP0 ;  /* 0x000000ff0e00728c */ /* 0x000fe2000bf04100 */
[----:B------:R-:W-:Y:S08]  /*0b30*/  BAR.SYNC.DEFER_BLOCKING 0x0 ;  /* 0x0000000000007b1d */ /* 0x000ff00000010000 */
[----:B------:R-:W-:Y:S06]  /*0b40*/  BAR.SYNC.DEFER_BLOCKING 0x0 ;  /* 0x0000000000007b1d */ /* 0x000fec0000010000 */
[----:B------:R-:W-:Y:S05]  /*0b50*/  BRA.U !UP0, `(.L_x_145) ;  /* 0x0000000d082c7547 */ /* 0x000fea000b800000 */
[----:B------:R-:W-:Y:S01]  /*0b60*/  UMOV UR10, UR8 ;  /* 0x00000008000a7c82 */ /* 0x000fe20008000000 */
[----:B------:R-:W-:-:S05]  /*0b70*/  UMOV UR5, URZ ;  /* 0x000000ff00057c82 */ /* 0x000fca0008000000 */
.L_x_150:
[----:B-----5:R-:W5:Y:S01]  /*0b80*/  LDCU.64 UR18, c[0x0][0x390] ;  /* 0x00007200ff1277ac */ /* 0x020f620008000a00 */
[----:B------:R-:W-:Y:S02]  /*0b90*/  USHF.L.U32 UR15, UR6, 0x1e, URZ ;  /* 0x0000001e060f7899 */ /* 0x000fe400080006ff */
[----:B------:R-:W-:Y:S02]  /*0ba0*/  USHF.L.U64.HI UR16, UR6, 0x1e, UR7 ;  /* 0x0000001e06107899 */ /* 0x000fe40008010207 */
[----:B------:R-:W-:-:S04]  /*0bb0*/  UIADD3 UR15, UP0, UPT, UR10, UR15, URZ ;  /* 0x0000000f0a0f7290 */ /* 0x000fc8000ff1e0ff */
[----:B------:R-:W-:Y:S02]  /*0bc0*/  UIADD3.X UR16, UPT, UPT, UR5, UR16, URZ, UP0, !UPT ;  /* 0x0000001005107290 */ /* 0x000fe400087fe4ff */
[----:B------:R-:W-:Y:S02]  /*0bd0*/  ULEA UR10, UP0, UR28, UR10, 0xb ;  /* 0x0000000a1c0a7291 */ /* 0x000fe4000f8058ff */
[----:B-----5:R-:W-:Y:S02]  /*0be0*/  UIADD3 UR17, UP1, UPT, -UR15, UR18, URZ ;  /* 0x000000120f117290 */ /* 0x020fe4000ff3e1ff */
[----:B------:R-:W-:Y:S02]  /*0bf0*/  UIADD3.X UR5, UPT, UPT, URZ, UR5, URZ, UP0, !UPT ;  /* 0x00000005ff057290 */ /* 0x000fe400087fe4ff */
[----:B------:R-:W-:Y:S02]  /*0c00*/  UIADD3.X UR4, UPT, UPT, ~UR16, UR19, URZ, UP1, !UPT ;  /* 0x0000001310047290 */ /* 0x000fe40008ffe5ff */
[----:B------:R-:W-:-:S02]  /*0c10*/  UISETP.GE.U32.AND UP1, UPT, UR17, 0x800, UPT ;  /* 0x000008001100788c */ /* 0x000fc4000bf26070 */
[----:B------:R-:W-:Y:S02]  /*0c20*/  UISETP.GE.U32.AND UP0, UPT, UR10, UR13, UPT ;  /* 0x0000000d0a00728c */ /* 0x000fe4000bf06070 */
[----:B------:R-:W-:Y:S02]  /*0c30*/  UISETP.GE.U32.AND.EX UP1, UPT, UR4, URZ, UPT, UP1 ;  /* 0x000000ff0400728c */ /* 0x000fe4000bf26110 */
[----:B------:R-:W-:-:S07]  /*0c40*/  UISETP.GE.U32.AND.EX UP0, UPT, UR5, UR14, UPT, UP0 ;  /* 0x0000000e0500728c */ /* 0x000fce000bf06100 */
[----:B0-----:R-:W-:Y:S05]  /*0c50*/  BRA.U !UP1, `(.L_x_146) ;  /* 0x0000000109587547 */ /* 0x001fea000b800000 */
[----:B------:R-:W4:Y:S01]  /*0c60*/  LDCU.64 UR18, c[0x0][0x388] ;  /* 0x00007100ff1277ac */ /* 0x000f220008000a00 */
[----:B0-23--:R-:W-:-:S05]  /*0c70*/  IADD3 R3, P0, PT, R4, UR15, RZ ;  /* 0x0000000f04037c10 */ /* 0x00dfca000ff1e0ff */
[----:B------:R-:W-:Y:S01]  /*0c80*/  IMAD.X R6, RZ, RZ, UR16, P0 ;  /* 0x00000010ff067e24 */ /* 0x000fe200080e06ff */
[----:B----4-:R-:W-:-:S04]  /*0c90*/  LEA R2, P0, R3, UR18, 0x2 ;  /* 0x0000001203027c11 */ /* 0x010fc8000f8010ff */
        /* <DEDUP_REMOVED lines=18> */
.L_x_146:
[----:B------:R-:W4:Y:S01]  /*0dc0*/  LDCU.64 UR18, c[0x0][0x388] ;  /* 0x00007100ff1277ac */ /* 0x000f220008000a00 */
[C---:B012---:R-:W-:Y:S01]  /*0dd0*/  VIADD R5, R4.reuse, 0x100 ;  /* 0x0000010004057836 */ /* 0x047fe20000000000 */
[C---:B---3--:R-:W-:Y:S01]  /*0de0*/  IADD3 R3, P0, PT, R4.reuse, UR15, RZ ;  /* 0x0000000f04037c10 */ /* 0x048fe2000ff1e0ff */
[C---:B----4-:R-:W-:Y:S01]  /*0df0*/  VIADD R2, R4.reuse, 0x80 ;  /* 0x0000008004027836 */ /* 0x050fe20000000000 */
[C---:B------:R-:W-:Y:S01]  /*0e00*/  ISETP.GE.AND P1, PT, R4.reuse, UR17, PT ;  /* 0x0000001104007c0c */ /* 0x040fe2000bf26270 */
[----:B------:R-:W-:Y:S01]  /*0e10*/  VIADD R7, R4, 0x180 ;  /* 0x0000018004077836 */ /* 0x000fe20000000000 */
[----:B------:R-:W-:Y:S01]  /*0e20*/  ISETP.GE.AND P3, PT, R5, UR17, PT ;  /* 0x0000001105007c0c */ /* 0x000fe2000bf66270 */
[----:B------:R-:W-:Y:S01]  /*0e30*/  IMAD.X R6, RZ, RZ, UR16, P0 ;  /* 0x00000010ff067e24 */ /* 0x000fe200080e06ff */
[----:B------:R-:W-:Y:S01]  /*0e40*/  ISETP.GE.AND P2, PT, R2, UR17, PT ;  /* 0x0000001102007c0c */ /* 0x000fe2000bf46270 */
[----:B------:R-:W-:Y:S01]  /*0e50*/  VIADD R5, R4, 0x200 ;  /* 0x0000020004057836 */ /* 0x000fe20000000000 */
[----:B------:R-:W-:Y:S01]  /*0e60*/  ISETP.GE.AND P4, PT, R7, UR17, PT ;  /* 0x0000001107007c0c */ /* 0x000fe2000bf86270 */
[----:B------:R-:W-:-:S03]  /*0e70*/  IMAD.MOV.U32 R12, RZ, RZ, 0x7fffffff ;  /* 0x7fffffffff0c7424 */ /* 0x000fc600078e00ff */
[----:B------:R-:W-:Y:S01]  /*0e80*/  ISETP.GE.AND P5, PT, R5, UR17, PT ;  /* 0x0000001105007c0c */ /* 0x000fe2000bfa6270 */
[----:B------:R-:W-:Y:S01]  /*0e90*/  VIADD R5, R4, 0x300 ;  /* 0x0000030004057836 */ /* 0x000fe20000000000 */
[----:B------:R-:W-:-:S04]  /*0ea0*/  LEA R2, P0, R3, UR18, 0x2 ;  /* 0x0000001203027c11 */ /* 0x000fc8000f8010ff */
[----:B------:R-:W-:Y:S01]  /*0eb0*/  LEA.HI.X R3, R3, UR19, R6, 0x2, P0 ;  /* 0x0000001303037c11 */ /* 0x000fe200080f1406 */
[----:B------:R-:W-:Y:S01]  /*0ec0*/  IMAD.MOV.U32 R11, RZ, RZ, 0x7fffffff ;  /* 0x7fffffffff0b7424 */ /* 0x000fe200078e00ff */
[----:B------:R-:W-:-:S03]  /*0ed0*/  IADD3 R6, PT, PT, R4, 0x280, RZ ;  /* 0x0000028004067810 */ /* 0x000fc60007ffe0ff */
[----:B------:R1:W5:Y:S01]  /*0ee0*/  @!P1 LDG.E R12, desc[UR20][R2.64] ;  /* 0x00000014020c9981 */ /* 0x000362000c1e1900 */
[----:B------:R-:W-:Y:S01]  /*0ef0*/  ISETP.GE.AND P1, PT, R5, UR17, PT ;  /* 0x0000001105007c0c */ /* 0x000fe2000bf26270 */
[----:B------:R-:W-:Y:S01]  /*0f00*/  VIADD R5, R4, 0x380 ;  /* 0x0000038004057836 */ /* 0x000fe20000000000 */
[----:B------:R-:W-:Y:S01]  /*0f10*/  ISETP.GE.AND P0, PT, R6, UR17, PT ;  /* 0x0000001106007c0c */ /* 0x000fe2000bf06270 */
[----:B------:R-:W-:Y:S01]  /*0f20*/  IMAD.MOV.U32 R9, RZ, RZ, 0x7fffffff ;  /* 0x7fffffffff097424 */ /* 0x000fe200078e00ff */
[----:B------:R1:W5:Y:S02]  /*0f30*/  @!P2 LDG.E R11, desc[UR20][R2.64+0x200] ;  /* 0x00020014020ba981 */ /* 0x000364000c1e1900 */
[----:B------:R-:W-:Y:S01]  /*0f40*/  ISETP.GE.AND P2, PT, R5, UR17, PT ;  /* 0x0000001105007c0c */ /* 0x000fe2000bf46270 */
[----:B------:R-:W-:Y:S02]  /*0f50*/  VIADD R5, R4, 0x480 ;  /* 0x0000048004057836 */ /* 0x000fe40000000000 */
[----:B------:R-:W-:Y:S01]  /*0f60*/  IMAD.MOV.U32 R10, RZ, RZ, 0x7fffffff ;  /* 0x7fffffffff0a7424 */ /* 0x000fe200078e00ff */
[----:B------:R1:W5:Y:S01]  /*0f70*/  @!P4 LDG.E R9, desc[UR20][R2.64+0x600] ;  /* 0x000600140209c981 */ /* 0x000362000c1e1900 */
[----:B------:R-:W-:-:S02]  /*0f80*/  MOV R8, 0x7fffffff ;  /* 0x7fffffff00087802 */ /* 0x000fc40000000f00 */
[C---:B------:R-:W-:Y:S02]  /*0f90*/  LOP3.LUT R6, R4.reuse, 0x400, RZ, 0xfc, !PT ;  /* 0x0000040004067812 */ /* 0x040fe400078efcff */
[----:B------:R-:W-:Y:S01]  /*0fa0*/  ISETP.GE.AND P4, PT, R5, UR17, PT ;  /* 0x0000001105007c0c */ /* 0x000fe2000bf86270 */
[----:B------:R-:W-:Y:S01]  /*0fb0*/  VIADD R5, R4, 0x500 ;  /* 0x0000050004057836 */ /* 0x000fe20000000000 */
[----:B------:R1:W5:Y:S01]  /*0fc0*/  @!P3 LDG.E R10, desc[UR20][R2.64+0x400] ;  /* 0x00040014020ab981 */ /* 0x000362000c1e1900 */
[----:B------:R-:W-:Y:S01]  /*0fd0*/  ISETP.GE.AND P3, PT, R6, UR17, PT ;  /* 0x0000001106007c0c */ /* 0x000fe2000bf66270 */
[----:B------:R-:W-:Y:S02]  /*0fe0*/  IMAD.MOV.U32 R6, RZ, RZ, 0x7fffffff ;  /* 0x7fffffffff067424 */ /* 0x000fe400078e00ff */
[----:B------:R1:W5:Y:S01]  /*0ff0*/  @!P5 LDG.E R8, desc[UR20][R2.64+0x800] ;  /* 0x000800140208d981 */ /* 0x000362000c1e1900 */
[----:B------:R-:W-:Y:S01]  /*1000*/  ISETP.GE.AND P5, PT, R5, UR17, PT ;  /* 0x0000001105007c0c */ /* 0x000fe2000bfa6270 */
[----:B------:R-:W-:-:S02]  /*1010*/  VIADD R5, R4, 0x600 ;  /* 0x0000060004057836 */ /* 0x000fc40000000000 */
[----:B------:R-:W-:Y:S01]  /*1020*/  IMAD.MOV.U32 R7, RZ, RZ, 0x7fffffff ;  /* 0x7fffffffff077424 */ /* 0x000fe200078e00ff */
[----:B------:R1:W5:Y:S01]  /*1030*/  @!P1 LDG.E R6, desc[UR20][R2.64+0xc00] ;  /* 0x000c001402069981 */ /* 0x000362000c1e1900 */
[C---:B------:R-:W-:Y:S01]  /*1040*/  VIADD R13, R4.reuse, 0x580 ;  /* 0x00000580040d7836 */ /* 0x040fe20000000000 */
[----:B------:R-:W-:Y:S01]  /*1050*/  ISETP.GE.AND P1, PT, R5, UR17, PT ;  /* 0x0000001105007c0c */ /* 0x000fe2000bf26270 */
[----:B------:R-:W-:Y:S02]  /*1060*/  IMAD.MOV.U32 R5, RZ, RZ, 0x7fffffff ;  /* 0x7fffffffff057424 */ /* 0x000fe400078e00ff */
[----:B------:R-:W-:Y:S01]  /*1070*/  IMAD.MOV.U32 R19, RZ, RZ, 0x7fffffff ;  /* 0x7fffffffff137424 */ /* 0x000fe200078e00ff */
[----:B------:R1:W5:Y:S01]  /*1080*/  @!P0 LDG.E R7, desc[UR20][R2.64+0xa00] ;  /* 0x000a001402078981 */ /* 0x000362000c1e1900 */
[----:B------:R-:W-:Y:S01]  /*1090*/  IMAD.MOV.U32 R18, RZ, RZ, 0x7fffffff ;  /* 0x7fffffffff127424 */ /* 0x000fe200078e00ff */
[----:B------:R-:W-:Y:S01]  /*10a0*/  ISETP.GE.AND P0, PT, R13, UR17, PT ;  /* 0x000000110d007c0c */ /* 0x000fe2000bf06270 */
[C---:B------:R-:W-:Y:S01]  /*10b0*/  VIADD R14, R4.reuse, 0x700 ;  /* 0x00000700040e7836 */ /* 0x040fe20000000000 */
[----:B------:R-:W-:Y:S01]  /*10c0*/  IADD3 R13, PT, PT, R4, 0x680, RZ ;  /* 0x00000680040d7810 */ /* 0x000fe20007ffe0ff */
[----:B------:R1:W5:Y:S03]  /*10d0*/  @!P2 LDG.E R5, desc[UR20][R2.64+0xe00] ;  /* 0x000e00140205a981 */ /* 0x000366000c1e1900 */
[----:B------:R-:W-:Y:S01]  /*10e0*/  ISETP.GE.AND P2, PT, R13, UR17, PT ;  /* 0x000000110d007c0c */ /* 0x000fe2000bf46270 */
[----:B------:R1:W5:Y:S01]  /*10f0*/  @!P3 LDG.E R19, desc[UR20][R2.64+0x1000] ;  /* 0x001000140213b981 */ /* 0x000362000c1e1900 */
[----:B------:R-:W-:-:S03]  /*1100*/  ISETP.GE.AND P3, PT, R14, UR17, PT ;  /* 0x000000110e007c0c */ /* 0x000fc6000bf66270 */
[----:B------:R1:W5:Y:S01]  /*1110*/  @!P4 LDG.E R18, desc[UR20][R2.64+0x1200] ;  /* 0x001200140212c981 */ /* 0x000362000c1e1900 */
[----:B------:R-:W-:Y:S01]  /*1120*/  ISETP.GE.AND P4, PT, R21, UR17, PT ;  /* 0x0000001115007c0c */ /* 0x000fe2000bf86270 */
[----:B------:R-:W-:Y:S01]  /*1130*/  IMAD.MOV.U32 R17, RZ, RZ, 0x7fffffff ;  /* 0x7fffffffff117424 */ /* 0x000fe200078e00ff */
[----:B------:R-:W-:Y:S01]  /*1140*/  MOV R14, 0x7fffffff ;  /* 0x7fffffff000e7802 */ /* 0x000fe20000000f00 */
[----:B------:R-:W-:Y:S02]  /*1150*/  IMAD.MOV.U32 R16, RZ, RZ, 0x7fffffff ;  /* 0x7fffffffff107424 */ /* 0x000fe400078e00ff */
[----:B------:R-:W-:Y:S02]  /*1160*/  IMAD.MOV.U32 R22, RZ, RZ, 0x7fffffff ;  /* 0x7fffffffff167424 */ /* 0x000fe400078e00ff */
        /* <DEDUP_REMOVED lines=8> */
.L_x_147:
[----:B01----:R-:W0:Y:S02]  /*11f0*/  LDC.64 R2, c[0x0][0x398] ;  /* 0x0000e600ff027b82 */ /* 0x003e240000000a00 */
[----:B0-----:R-:W-:-:S13]  /*1200*/  ISETP.GT.AND P0, PT, R3, R2, PT ;  /* 0x000000020300720c */ /* 0x001fda0003f04270 */
[----:B------:R-:W-:Y:S05]  /*1210*/  @!P0 BRA `(.L_x_148) ;  /* 0x0000000400788947 */ /* 0x000fea0003800000 */
[----:B------:R-:W0:Y:S01]  /*1220*/  S2UR UR15, SR_CgaCtaId ;  /* 0x00000000000f79c3 */ /* 0x000e220000008800 */
[----:B-----5:R-:W-:Y:S01]  /*1230*/  LOP3.LUT R15, R15, 0x80000000, RZ, 0x3c, !PT ;  /* 0x800000000f0f7812 */ /* 0x020fe200078e3cff */
[----:B------:R-:W-:Y:S01]  /*1240*/  UMOV UR4, 0x400 ;  /* 0x0000040000047882 */ /* 0x000fe20000000000 */
[----:B------:R-:W-:Y:S01]  /*1250*/  LOP3.LUT R14, R14, 0x80000000, RZ, 0x3c, !PT ;  /* 0x800000000e0e7812 */ /* 0x000fe200078e3cff */
[----:B------:R-:W1:Y:S01]  /*1260*/  LDCU UR16, c[0x0][0x398] ;  /* 0x00007300ff1077ac */ /* 0x000e620008000800 */
[----:B------:R-:W-:Y:S02]  /*1270*/  LOP3.LUT R13, R13, 0x80000000, RZ, 0x3c, !PT ;  /* 0x800000000d0d7812 */ /* 0x000fe400078e3cff */
[----:B------:R-:W-:Y:S02]  /*1280*/  LOP3.LUT R2, R22, 0x80000000, RZ, 0x3c, !PT ;  /* 0x8000000016027812 */ /* 0x000fe400078e3cff */
[----:B------:R-:W-:Y:S02]  /*1290*/  LOP3.LUT R16, R16, 0x80000000, RZ, 0x3c, !PT ;  /* 0x8000000010107812 */ /* 0x000fe400078e3cff */
[----:B------:R-:W-:-:S02]  /*12a0*/  LOP3.LUT R17, R17, 0x80000000, RZ, 0x3c, !PT ;  /* 0x8000000011117812 */ /* 0x000fc400078e3cff */
[----:B------:R-:W-:Y:S02]  /*12b0*/  LOP3.LUT R18, R18, 0x80000000, RZ, 0x3c, !PT ;  /* 0x8000000012127812 */ /* 0x000fe400078e3cff */
[----:B------:R-:W-:Y:S02]  /*12c0*/  LOP3.LUT R19, R19, 0x80000000, RZ, 0x3c, !PT ;  /* 0x8000000013137812 */ /* 0x000fe400078e3cff */
[----:B------:R-:W-:Y:S02]  /*12d0*/  LOP3.LUT R5, R5, 0x80000000, RZ, 0x3c, !PT ;  /* 0x8000000005057812 */ /* 0x000fe400078e3cff */
[----:B------:R-:W-:Y:S02]  /*12e0*/  LOP3.LUT R6, R6, 0x80000000, RZ, 0x3c, !PT ;  /* 0x8000000006067812 */ /* 0x000fe400078e3cff */
[----:B------:R-:W-:Y:S02]  /*12f0*/  LOP3.LUT R7, R7, 0x80000000, RZ, 0x3c, !PT ;  /* 0x8000000007077812 */ /* 0x000fe400078e3cff */
[----:B------:R-:W-:Y:S01]  /*1300*/  LOP3.LUT R8, R8, 0x80000000, RZ, 0x3c, !PT ;  /* 0x8000000008087812 */ /* 0x000fe200078e3cff */
[----:B0-----:R-:W-:Y:S01]  /*1310*/  ULEA UR15, UR15, UR4, 0x18 ;  /* 0x000000040f0f7291 */ /* 0x001fe2000f8ec0ff */
[----:B------:R-:W-:-:S02]  /*1320*/  LOP3.LUT R9, R9, 0x80000000, RZ, 0x3c, !PT ;  /* 0x8000000009097812 */ /* 0x000fc400078e3cff */
[----:B------:R-:W-:Y:S01]  /*1330*/  LOP3.LUT R10, R10, 0x80000000, RZ, 0x3c, !PT ;  /* 0x800000000a0a7812 */ /* 0x000fe200078e3cff */
[----:B------:R-:W-:Y:S01]  /*1340*/  UMOV UR4, URZ ;  /* 0x000000ff00047c82 */ /* 0x000fe20008000000 */
[----:B------:R-:W-:Y:S02]  /*1350*/  LOP3.LUT R11, R11, 0x80000000, RZ, 0x3c, !PT ;  /* 0x800000000b0b7812 */ /* 0x000fe400078e3cff */
[----:B-1----:R-:W-:-:S07]  /*1360*/  LOP3.LUT R12, R12, 0x80000000, RZ, 0x3c, !PT ;  /* 0x800000000c0c7812 */ /* 0x002fce00078e3cff */
.L_x_149:
[----:B------:R-:W-:Y:S01]  /*1370*/  IMAD R22, RZ, RZ, -UR16 ;  /* 0x80000010ff167e24 */ /* 0x000fe2000f8e02ff */
[----:B0-----:R-:W-:Y:S01]  /*1380*/  SHF.R.U32.HI R23, RZ, UR16, R12 ;  /* 0x00000010ff177c19 */ /* 0x001fe2000801160c */
[----:B------:R-:W-:Y:S01]  /*1390*/  IMAD.MOV.U32 R25, RZ, RZ, -0x1 ;  /* 0xffffffffff197424 */ /* 0x000fe200078e00ff */
[----:B------:R-:W-:Y:S01]  /*13a0*/  ULEA UR17, UR4, UR15, 0xa ;  /* 0x0000000f04117291 */ /* 0x000fe2000f8e50ff */
[----:B------:R-:W-:Y:S01]  /*13b0*/  SHF.R.U32.HI R27, RZ, UR16, R10 ;  /* 0x00000010ff1b7c19 */ /* 0x000fe2000801160a */
[----:B------:R-:W-:Y:S01]  /*13c0*/  UIADD3 UR4, UPT, UPT, UR4, 0x1, URZ ;  /* 0x0000000104047890 */ /* 0x000fe2000fffe0ff */
[----:B------:R-:W-:Y:S02]  /*13d0*/  VIADDMNMX R22, R22, R3, 0x8, PT ;  /* 0x0000000816167446 */ /* 0x000fe40003800103 */
[----:B------:R-:W-:Y:S02]  /*13e0*/  SHF.R.U32.HI R29, RZ, UR16, R9 ;  /* 0x00000010ff1d7c19 */ /* 0x000fe40008011609 */
[----:B------:R-:W-:-:S02]  /*13f0*/  SHF.L.U32 R22, R25, R22, RZ ;  /* 0x0000001619167219 */ /* 0x000fc400000006ff */
[----:B------:R-:W-:Y:S02]  /*1400*/  SHF.R.U32.HI R25, RZ, UR16, R11 ;  /* 0x00000010ff197c19 */ /* 0x000fe4000801160b */
[-C--:B------:R-:W-:Y:S02]  /*1410*/  LOP3.LUT R23, R23, R22.reuse, RZ, 0x30, !PT ;  /* 0x0000001617177212 */ /* 0x080fe400078e30ff */
[-C--:B------:R-:W-:Y:S02]  /*1420*/  LOP3.LUT R25, R25, R22.reuse, RZ, 0x30, !PT ;  /* 0x0000001619197212 */ /* 0x080fe400078e30ff */
[----:B------:R-:W-:Y:S02]  /*1430*/  LOP3.LUT R27, R27, R22, RZ, 0x30, !PT ;  /* 0x000000161b1b7212 */ /* 0x000fe400078e30ff */
[----:B------:R-:W-:Y:S02]  /*1440*/  LEA R23, R23, UR17, 0x2 ;  /* 0x0000001117177c11 */ /* 0x000fe4000f8e10ff */
[----:B------:R-:W-:-:S02]  /*1450*/  LEA R25, R25, UR17, 0x2 ;  /* 0x0000001119197c11 */ /* 0x000fc4000f8e10ff */
[----:B------:R-:W-:Y:S01]  /*1460*/  LEA R27, R27, UR17, 0x2 ;  /* 0x000000111b1b7c11 */ /* 0x000fe2000f8e10ff */
[----:B------:R0:W-:Y:S01]  /*1470*/  ATOMS.POPC.INC.32 RZ, [R23+URZ] ;  /* 0x0000000017ff7f8c */ /* 0x0001e2000d8000ff */
[----:B------:R-:W-:Y:S02]  /*1480*/  SHF.R.U32.HI R24, RZ, UR16, R8 ;  /* 0x00000010ff187c19 */ /* 0x000fe40008011608 */
[----:B------:R-:W-:Y:S01]  /*1490*/  SHF.R.U32.HI R26, RZ, UR16, R7 ;  /* 0x00000010ff1a7c19 */ /* 0x000fe20008011607 */
[----:B------:R1:W-:Y:S01]  /*14a0*/  ATOMS.POPC.INC.32 RZ, [R25+URZ] ;  /* 0x0000000019ff7f8c */ /* 0x0003e2000d8000ff */
[-C--:B------:R-:W-:Y:S02]  /*14b0*/  LOP3.LUT R29, R29, R22.reuse, RZ, 0x30, !PT ;  /* 0x000000161d1d7212 */ /* 0x080fe400078e30ff */
[----:B------:R-:W-:Y:S01]  /*14c0*/  LOP3.LUT R24, R24, R22, RZ, 0x30, !PT ;  /* 0x0000001618187212 */ /* 0x000fe200078e30ff */
[----:B------:R2:W-:Y:S01]  /*14d0*/  ATOMS.POPC.INC.32 RZ, [R27+URZ] ;  /* 0x000000001bff7f8c */ /* 0x0005e2000d8000ff */
[----:B0-----:R-:W-:-:S02]  /*14e0*/  SHF.R.U32.HI R23, RZ, UR16, R6 ;  /* 0x00000010ff177c19 */ /* 0x001fc40008011606 */
[-C--:B------:R-:W-:Y:S02]  /*14f0*/  LOP3.LUT R26, R26, R22.reuse, RZ, 0x30, !PT ;  /* 0x000000161a1a7212 */ /* 0x080fe400078e30ff */
[----:B-1----:R-:W-:Y:S02]  /*1500*/  SHF.R.U32.HI R25, RZ, UR16, R5 ;  /* 0x00000010ff197c19 */ /* 0x002fe40008011605 */
[-C--:B------:R-:W-:Y:S02]  /*1510*/  LOP3.LUT R23, R23, R22.reuse, RZ, 0x30, !PT ;  /* 0x0000001617177212 */ /* 0x080fe400078e30ff */
[----:B--2---:R-:W-:Y:S02]  /*1520*/  SHF.R.U32.HI R27, RZ, UR16, R19 ;  /* 0x00000010ff1b7c19 */ /* 0x004fe40008011613 */
[----:B------:R-:W-:Y:S02]  /*1530*/  LEA R29, R29, UR17, 0x2 ;  /* 0x000000111d1d7c11 */ /* 0x000fe4000f8e10ff */
[----:B------:R-:W-:-:S02]  /*1540*/  LOP3.LUT R25, R25, R22, RZ, 0x30, !PT ;  /* 0x0000001619197212 */ /* 0x000fc400078e30ff */
[----:B------:R-:W-:Y:S01]  /*1550*/  LEA R24, R24, UR17, 0x2 ;  /* 0x0000001118187c11 */ /* 0x000fe2000f8e10ff */
[----:B------:R0:W-:Y:S01]  /*1560*/  ATOMS.POPC.INC.32 RZ, [R29+URZ] ;  /* 0x000000001dff7f8c */ /* 0x0001e2000d8000ff */
[----:B------:R-:W-:Y:S02]  /*1570*/  LOP3.LUT R27, R27, R22, RZ, 0x30, !PT ;  /* 0x000000161b1b7212 */ /* 0x000fe400078e30ff */
[----:B------:R-:W-:Y:S01]  /*1580*/  LEA R26, R26, UR17, 0x2 ;  /* 0x000000111a1a7c11 */ /* 0x000fe2000f8e10ff */
[----:B------:R1:W-:Y:S01]  /*1590*/  ATOMS.POPC.INC.32 RZ, [R24+URZ] ;  /* 0x0000000018ff7f8c */ /* 0x0003e2000d8000ff */
[----:B------:R-:W-:Y:S02]  /*15a0*/  LEA R23, R23, UR17, 0x2 ;  /* 0x0000001117177c11 */ /* 0x000fe4000f8e10ff */
[----:B------:R-:W-:Y:S01]  /*15b0*/  LEA R25, R25, UR17, 0x2 ;  /* 0x0000001119197c11 */ /* 0x000fe2000f8e10ff */
[----:B------:R2:W-:Y:S01]  /*15c0*/  ATOMS.POPC.INC.32 RZ, [R26+URZ] ;  /* 0x000000001aff7f8c */ /* 0x0005e2000d8000ff */
[----:B------:R-:W-:-:S02]  /*15d0*/  LEA R27, R27, UR17, 0x2 ;  /* 0x000000111b1b7c11 */ /* 0x000fc4000f8e10ff */
[----:B0-----:R-:W-:Y:S01]  /*15e0*/  SHF.R.U32.HI R29, RZ, UR16, R18 ;  /* 0x00000010ff1d7c19 */ /* 0x001fe20008011612 */
[----:B------:R0:W-:Y:S01]  /*15f0*/  ATOMS.POPC.INC.32 RZ, [R23+URZ] ;  /* 0x0000000017ff7f8c */ /* 0x0001e2000d8000ff */
[----:B-1----:R-:W-:Y:S02]  /*1600*/  SHF.R.U32.HI R24, RZ, UR16, R17 ;  /* 0x00000010ff187c19 */ /* 0x002fe40008011611 */
[----:B------:R-:W-:Y:S01]  /*1610*/  SHF.R.U32.HI R28, RZ, UR16, R15 ;  /* 0x00000010ff1c7c19 */ /* 0x000fe2000801160f */
[----:B------:R1:W-:Y:S01]  /*1620*/  ATOMS.POPC.INC.32 RZ, [R25+URZ] ;  /* 0x0000000019ff7f8c */ /* 0x0003e2000d8000ff */
[----:B--2---:R-:W-:Y:S02]  /*1630*/  SHF.R.U32.HI R26, RZ, UR16, R16 ;  /* 0x00000010ff1a7c19 */ /* 0x004fe40008011610 */
[----:B------:R-:W-:Y:S01]  /*1640*/  LOP3.LUT R29, R29, R22, RZ, 0x30, !PT ;  /* 0x000000161d1d7212 */ /* 0x000fe200078e30ff */
[----:B------:R2:W-:Y:S01]  /*1650*/  ATOMS.POPC.INC.32 RZ, [R27+URZ] ;  /* 0x000000001bff7f8c */ /* 0x0005e2000d8000ff */
[----:B0-----:R-:W-:-:S02]  /*1660*/  SHF.R.U32.HI R23, RZ, UR16, R2 ;  /* 0x00000010ff177c19 */ /* 0x001fc40008011602 */
[-C--:B------:R-:W-:Y:S02]  /*1670*/  LOP3.LUT R24, R24, R22.reuse, RZ, 0x30, !PT ;  /* 0x0000001618187212 */ /* 0x080fe400078e30ff */
[----:B-1----:R-:W-:Y:S02]  /*1680*/  SHF.R.U32.HI R25, RZ, UR16, R13 ;  /* 0x00000010ff197c19 */ /* 0x002fe4000801160d */
[-C--:B------:R-:W-:Y:S02]  /*1690*/  LOP3.LUT R26, R26, R22.reuse, RZ, 0x30, !PT ;  /* 0x000000161a1a7212 */ /* 0x080fe400078e30ff */
[----:B--2---:R-:W-:Y:S01]  /*16a0*/  SHF.R.U32.HI R27, RZ, UR16, R14 ;  /* 0x00000010ff1b7c19 */ /* 0x004fe2000801160e */
[----:B------:R-:W-:Y:S01]  /*16b0*/  UIADD3 UR16, UPT, UPT, UR16, 0x8, URZ ;  /* 0x0000000810107890 */ /* 0x000fe2000fffe0ff */
[----:B------:R-:W-:Y:S02]  /*16c0*/  LOP3.LUT R23, R23, R22, RZ, 0x30, !PT ;  /* 0x0000001617177212 */ /* 0x000fe400078e30ff */
[----:B------:R-:W-:-:S02]  /*16d0*/  LEA R29, R29, UR17, 0x2 ;  /* 0x000000111d1d7c11 */ /* 0x000fc4000f8e10ff */
[-C--:B------:R-:W-:Y:S02]  /*16e0*/  LOP3.LUT R25, R25, R22.reuse, RZ, 0x30, !PT ;  /* 0x0000001619197212 */ /* 0x080fe400078e30ff */
[----:B------:R-:W-:Y:S01]  /*16f0*/  ISETP.LE.AND P0, PT, R3, UR16, PT ;  /* 0x0000001003007c0c */ /* 0x000fe2000bf03270 */
[----:B------:R0:W-:Y:S01]  /*1700*/  ATOMS.POPC.INC.32 RZ, [R29+URZ] ;  /* 0x000000001dff7f8c */ /* 0x0001e2000d8000ff */
[----:B------:R-:W-:Y:S02]  /*1710*/  LEA R24, R24, UR17, 0x2 ;  /* 0x0000001118187c11 */ /* 0x000fe4000f8e10ff */
[-C--:B------:R-:W-:Y:S02]  /*1720*/  LOP3.LUT R27, R27, R22.reuse, RZ, 0x30, !PT ;  /* 0x000000161b1b7212 */ /* 0x080fe400078e30ff */
[----:B------:R-:W-:Y:S01]  /*1730*/  LEA R26, R26, UR17, 0x2 ;  /* 0x000000111a1a7c11 */ /* 0x000fe2000f8e10ff */
[----:B------:R0:W-:Y:S01]  /*1740*/  ATOMS.POPC.INC.32 RZ, [R24+URZ] ;  /* 0x0000000018ff7f8c */ /* 0x0001e2000d8000ff */
[----:B------:R-:W-:-:S02]  /*1750*/  LOP3.LUT R28, R28, R22, RZ, 0x30, !PT ;  /* 0x000000161c1c7212 */ /* 0x000fc400078e30ff */
[----:B------:R-:W-:Y:S01]  /*1760*/  LEA R23, R23, UR17, 0x2 ;  /* 0x0000001117177c11 */ /* 0x000fe2000f8e10ff */
[----:B------:R0:W-:Y:S01]  /*1770*/  ATOMS.POPC.INC.32 RZ, [R26+URZ] ;  /* 0x000000001aff7f8c */ /* 0x0001e2000d8000ff */
[----:B------:R-:W-:Y:S02]  /*1780*/  LEA R25, R25, UR17, 0x2 ;  /* 0x0000001119197c11 */ /* 0x000fe4000f8e10ff */
[----:B------:R-:W-:Y:S01]  /*1790*/  LEA R27, R27, UR17, 0x2 ;  /* 0x000000111b1b7c11 */ /* 0x000fe2000f8e10ff */
[----:B------:R0:W-:Y:S01]  /*17a0*/  ATOMS.POPC.INC.32 RZ, [R23+URZ] ;  /* 0x0000000017ff7f8c */ /* 0x0001e2000d8000ff */
[----:B------:R-:W-:-:S03]  /*17b0*/  LEA R28, R28, UR17, 0x2 ;  /* 0x000000111c1c7c11 */ /* 0x000fc6000f8e10ff */
[----:B------:R0:W-:Y:S04]  /*17c0*/  ATOMS.POPC.INC.32 RZ, [R25+URZ] ;  /* 0x0000000019ff7f8c */ /* 0x0001e8000d8000ff */
[----:B------:R0:W-:Y:S04]  /*17d0*/  ATOMS.POPC.INC.32 RZ, [R27+URZ] ;  /* 0x000000001bff7f8c */ /* 0x0001e8000d8000ff */
[----:B------:R0:W-:Y:S01]  /*17e0*/  ATOMS.POPC.INC.32 RZ, [R28+URZ] ;  /* 0x000000001cff7f8c */ /* 0x0001e2000d8000ff */
[----:B------:R-:W-:Y:S05]  /*17f0*/  @!P0 BRA `(.L_x_149) ;  /* 0xfffffff800dc8947 */ /* 0x000fea000383ffff */
.L_x_148:
[----:B------:R-:W-:Y:S05]  /*1800*/  BRA.U !UP0, `(.L_x_150) ;  /* 0xfffffff108dc7547 */ /* 0x000fea000b83ffff */
.L_x_145:
[----:B------:R-:W-:Y:S01]  /*1810*/  BAR.SYNC.DEFER_BLOCKING 0x0 ;  /* 0x0000000000007b1d */ /* 0x000fe20000010000 */
[----:B------:R-:W-:-:S05]  /*1820*/  ISETP.NE.AND P0, PT, R20, RZ, PT ;  /* 0x000000ff1400720c */ /* 0x000fca0003f05270 */
[----:B------:R-:W-:Y:S08]  /*1830*/  BSSY.RECONVERGENT B0, `(.L_x_151) ;  /* 0x0000164000007945 */ /* 0x000ff00003800200 */
[----:B------:R-:W-:Y:S05]  /*1840*/  @P0 BRA `(.L_x_152) ;  /* 0x0000001400880947 */ /* 0x000fea0003800000 */
[----:B------:R-:W-:Y:S01]  /*1850*/  UISETP.GE.U32.AND UP0, UPT, UR22, 0x7, UPT ;  /* 0x000000071600788c */ /* 0x000fe2000bf06070 */
[----:B0-23--:R-:W-:-:S08]  /*1860*/  IMAD.MOV.U32 R3, RZ, RZ, RZ ;  /* 0x000000ffff037224 */ /* 0x00dfd000078e00ff */
[----:B------:R-:W-:Y:S05]  /*1870*/  BRA.U !UP0, `(.L_x_153) ;  /* 0x00000005085c7547 */ /* 0x000fea000b800000 */
[----:B----4-:R-:W0:Y:S01]  /*1880*/  LDC.64 R2, c[0x0][0x380] ;  /* 0x0000e000ff027b82 */ /* 0x010e220000000a00 */
[----:B-1---5:R-:W-:-:S07]  /*1890*/  IMAD.MOV.U32 R5, RZ, RZ, RZ ;  /* 0x000000ffff057224 */ /* 0x022fce00078e00ff */
.L_x_170:
[----:B----4-:R-:W-:Y:S01]  /*18a0*/  IMAD R7, R5, 0x400, R0 ;  /* 0x0000040005077824 */ /* 0x010fe200078e0200 */
[----:B------:R-:W-:Y:S04]  /*18b0*/  BSSY.RECONVERGENT B1, `(.L_x_154) ;  /* 0x000000f000017945 */ /* 0x000fe80003800200 */
[----:B01----:R-:W1:Y:S04]  /*18c0*/  LDS R18, [R7] ;  /* 0x0000000007127984 */ /* 0x003e680000000800 */
[----:B--23--:R2:W3:Y:S04]  /*18d0*/  LDS R9, [R7+0x400] ;  /* 0x0004000007097984 */ /* 0x00c4e80000000800 */
[----:B------:R2:W4:Y:S04]  /*18e0*/  LDS R22, [R7+0x800] ;  /* 0x0008000007167984 */ /* 0x0005280000000800 */
[----:B------:R2:W0:Y:S04]  /*18f0*/  LDS R14, [R7+0xc00] ;  /* 0x000c0000070e7984 */ /* 0x0004280000000800 */
[----:B------:R2:W0:Y:S04]  /*1900*/  LDS R12, [R7+0x1000] ;  /* 0x00100000070c7984 */ /* 0x0004280000000800 */
[----:B------:R2:W0:Y:S04]  /*1910*/  LDS R6, [R7+0x1400] ;  /* 0x0014000007067984 */ /* 0x0004280000000800 */
[----:B------:R2:W0:Y:S04]  /*1920*/  LDS R8, [R7+0x1800] ;  /* 0x0018000007087984 */ /* 0x0004280000000800 */
[----:B------:R2:W0:Y:S01]  /*1930*/  LDS R10, [R7+0x1c00] ;  /* 0x001c0000070a7984 */ /* 0x0004220000000800 */
[----:B-1----:R-:W-:-:S13]  /*1940*/  ISETP.NE.AND P0, PT, R18, RZ, PT ;  /* 0x000000ff1200720c */ /* 0x002fda0003f05270 */
[----:B--234-:R-:W-:Y:S05]  /*1950*/  @!P0 BRA `(.L_x_155) ;  /* 0x0000000000108947 */ /* 0x01cfea0003800000 */
[----:B------:R-:W-:Y:S01]  /*1960*/  LEA R17, R5, R4, 0x8 ;  /* 0x0000000405117211 */ /* 0x000fe200078e40ff */
[----:B------:R-:W-:-:S04]  /*1970*/  IMAD.MOV.U32 R19, RZ, RZ, RZ ;  /* 0x000000ffff137224 */ /* 0x000fc800078e00ff */
[----:B0-----:R-:W-:-:S05]  /*1980*/  IMAD.WIDE.U32 R16, R17, 0x8, R2 ;  /* 0x0000000811107825 */ /* 0x001fca00078e0002 */
[----:B------:R1:W-:Y:S02]  /*1990*/  REDG.E.ADD.64.STRONG.GPU desc[UR20][R16.64], R18 ;  /* 0x000000121000798e */ /* 0x0003e4000c12e514 */
.L_x_155:
[----:B------:R-:W-:Y:S05]  /*19a0*/  BSYNC.RECONVERGENT B1 ;  /* 0x0000000000017941 */ /* 0x000fea0003800200 */
.L_x_154:
[----:B------:R-:W-:Y:S01]  /*19b0*/  ISETP.NE.AND P6, PT, R9, RZ, PT ;  /* 0x000000ff0900720c */ /* 0x000fe20003fc5270 */
[----:B------:R-:W-:Y:S01]  /*19c0*/  BSSY.RECONVERGENT B1, `(.L_x_156) ;  /* 0x000000e000017945 */ /* 0x000fe20003800200 */
[----:B------:R-:W-:Y:S02]  /*19d0*/  ISETP.NE.AND P0, PT, R22, RZ, PT ;  /* 0x000000ff1600720c */ /* 0x000fe40003f05270 */
[----:B0-----:R-:W-:Y:S02]  /*19e0*/  ISETP.NE.AND P1, PT, R14, RZ, PT ;  /* 0x000000ff0e00720c */ /* 0x001fe40003f25270 */
[----:B------:R-:W-:Y:S02]  /*19f0*/  ISETP.NE.AND P2, PT, R12, RZ, PT ;  /* 0x000000ff0c00720c */ /* 0x000fe40003f45270 */
[----:B------:R-:W-:Y:S02]  /*1a00*/  ISETP.NE.AND P3, PT, R6, RZ, PT ;  /* 0x000000ff0600720c */ /* 0x000fe40003f65270 */
[----:B------:R-:W-:-:S02]  /*1a10*/  ISETP.NE.AND P4, PT, R8, RZ, PT ;  /* 0x000000ff0800720c */ /* 0x000fc40003f85270 */
[----:B------:R-:W-:Y:S01]  /*1a20*/  ISETP.NE.AND P5, PT, R10, RZ, PT ;  /* 0x000000ff0a00720c */ /* 0x000fe20003fa5270 */
[----:B------:R-:W-:-:S12]  /*1a30*/  @!P6 BRA `(.L_x_157) ;  /* 0x000000000018e947 */ /* 0x000fd80003800000 */
[----:B-1----:R-:W-:Y:S02]  /*1a40*/  IMAD R17, R5, 0x100, R4 ;  /* 0x0000010005117824 */ /* 0x002fe400078e0204 */
[----:B------:R-:W-:Y:S02]  /*1a50*/  IMAD.MOV.U32 R18, RZ, RZ, R9 ;  /* 0x000000ffff127224 */ /* 0x000fe400078e0009 */
[----:B------:R-:W-:Y:S02]  /*1a60*/  VIADD R17, R17, 0x100 ;  /* 0x0000010011117836 */ /* 0x000fe40000000000 */
[----:B------:R-:W-:Y:S02]  /*1a70*/  IMAD.MOV.U32 R19, RZ, RZ, RZ ;  /* 0x000000ffff137224 */ /* 0x000fe400078e00ff */
[----:B------:R-:W-:-:S05]  /*1a80*/  IMAD.WIDE.U32 R16, R17, 0x8, R2 ;  /* 0x0000000811107825 */ /* 0x000fca00078e0002 */
[----:B------:R0:W-:Y:S02]  /*1a90*/  REDG.E.ADD.64.STRONG.GPU desc[UR20][R16.64], R18 ;  /* 0x000000121000798e */ /* 0x0001e4000c12e514 */
.L_x_157:
[----:B------:R-:W-:Y:S05]  /*1aa0*/  BSYNC.RECONVERGENT B1 ;  /* 0x0000000000017941 */ /* 0x000fea0003800200 */
.L_x_156:
[----:B------:R-:W-:Y:S04]  /*1ab0*/  BSSY.RECONVERGENT B1, `(.L_x_158) ;  /* 0x0000007000017945 */ /* 0x000fe80003800200 */
[----:B------:R-:W-:Y:S05]  /*1ac0*/  @!P0 BRA `(.L_x_159) ;  /* 0x0000000000148947 */ /* 0x000fea0003800000 */
[----:B01----:R-:W-:Y:S02]  /*1ad0*/  IMAD R17, R5, 0x100, R4 ;  /* 0x0000010005117824 */ /* 0x003fe400078e0204 */
[----:B------:R-:W-:-:S03]  /*1ae0*/  IMAD.MOV.U32 R23, RZ, RZ, RZ ;  /* 0x000000ffff177224 */ /* 0x000fc600078e00ff */
[----:B------:R-:W-:-:S05]  /*1af0*/  IADD3 R17, PT, PT, R17, 0x200, RZ ;  /* 0x0000020011117810 */ /* 0x000fca0007ffe0ff */
[----:B------:R-:W-:-:S05]  /*1b00*/  IMAD.WIDE.U32 R16, R17, 0x8, R2 ;  /* 0x0000000811107825 */ /* 0x000fca00078e0002 */
[----:B------:R2:W-:Y:S02]  /*1b10*/  REDG.E.ADD.64.STRONG.GPU desc[UR20][R16.64], R22 ;  /* 0x000000161000798e */ /* 0x0005e4000c12e514 */
.L_x_159:
[----:B------:R-:W-:Y:S05]  /*1b20*/  BSYNC.RECONVERGENT B1 ;  /* 0x0000000000017941 */ /* 0x000fea0003800200 */
.L_x_158:
[----:B------:R-:W-:Y:S04]  /*1b30*/  BSSY.RECONVERGENT B1, `(.L_x_160) ;  /* 0x0000007000017945 */ /* 0x000fe80003800200 */
[----:B------:R-:W-:Y:S05]  /*1b40*/  @!P1 BRA `(.L_x_161) ;  /* 0x0000000000149947 */ /* 0x000fea0003800000 */
[----:B012---:R-:W-:Y:S02]  /*1b50*/  IMAD R17, R5, 0x100, R4 ;  /* 0x0000010005117824 */ /* 0x007fe400078e0204 */
[----:B------:R-:W-:Y:S02]  /*1b60*/  IMAD.MOV.U32 R15, RZ, RZ, RZ ;  /* 0x000000ffff0f7224 */ /* 0x000fe400078e00ff */
[----:B------:R-:W-:-:S04]  /*1b70*/  VIADD R17, R17, 0x300 ;  /* 0x0000030011117836 */ /* 0x000fc80000000000 */
[----:B------:R-:W-:-:S05]  /*1b80*/  IMAD.WIDE.U32 R16, R17, 0x8, R2 ;  /* 0x0000000811107825 */ /* 0x000fca00078e0002 */
[----:B------:R3:W-:Y:S02]  /*1b90*/  REDG.E.ADD.64.STRONG.GPU desc[UR20][R16.64], R14 ;  /* 0x0000000e1000798e */ /* 0x0007e4000c12e514 */
.L_x_161:
[----:B------:R-:W-:Y:S05]  /*1ba0*/  BSYNC.RECONVERGENT B1 ;  /* 0x0000000000017941 */ /* 0x000fea0003800200 */
.L_x_160:
[----:B------:R-:W-:Y:S04]  /*1bb0*/  BSSY.RECONVERGENT B1, `(.L_x_162) ;  /* 0x0000007000017945 */ /* 0x000fe80003800200 */
[----:B------:R-:W-:Y:S05]  /*1bc0*/  @!P2 BRA `(.L_x_163) ;  /* 0x000000000014a947 */ /* 0x000fea0003800000 */
[----:B---3--:R-:W-:Y:S02]  /*1bd0*/  IMAD R15, R5, 0x100, R4 ;  /* 0x00000100050f7824 */ /* 0x008fe400078e0204 */
[----:B------:R-:W-:Y:S02]  /*1be0*/  HFMA2 R13, -RZ, RZ, 0, 0 ;  /* 0x00000000ff0d7431 */ /* 0x000fe400000001ff */
[----:B------:R-:W-:-:S04]  /*1bf0*/  VIADD R15, R15, 0x400 ;  /* 0x000004000f0f7836 */ /* 0x000fc80000000000 */
[----:B------:R-:W-:-:S05]  /*1c00*/  IMAD.WIDE.U32 R14, R15, 0x8, R2 ;  /* 0x000000080f0e7825 */ /* 0x000fca00078e0002 */
[----:B------:R4:W-:Y:S02]  /*1c10*/  REDG.E.ADD.64.STRONG.GPU desc[UR20][R14.64], R12 ;  /* 0x0000000c0e00798e */ /* 0x0009e4000c12e514 */
.L_x_163:
[----:B------:R-:W-:Y:S05]  /*1c20*/  BSYNC.RECONVERGENT B1 ;  /* 0x0000000000017941 */ /* 0x000fea0003800200 */
.L_x_162:
[----:B------:R-:W-:Y:S04]  /*1c30*/  BSSY.RECONVERGENT B1, `(.L_x_164) ;  /* 0x0000007000017945 */ /* 0x000fe80003800200 */
[----:B------:R-:W-:Y:S05]  /*1c40*/  @!P3 BRA `(.L_x_165) ;  /* 0x000000000014b947 */ /* 0x000fea0003800000 */
[----:B----4-:R-:W-:Y:S02]  /*1c50*/  IMAD R13, R5, 0x100, R4 ;  /* 0x00000100050d7824 */ /* 0x010fe400078e0204 */
[----:B------:R-:W-:Y:S02]  /*1c60*/  IMAD.MOV.U32 R7, RZ, RZ, RZ ;  /* 0x000000ffff077224 */ /* 0x000fe400078e00ff */
[----:B------:R-:W-:-:S04]  /*1c70*/  VIADD R13, R13, 0x500 ;  /* 0x000005000d0d7836 */ /* 0x000fc80000000000 */
[----:B------:R-:W-:-:S05]  /*1c80*/  IMAD.WIDE.U32 R12, R13, 0x8, R2 ;  /* 0x000000080d0c7825 */ /* 0x000fca00078e0002 */
[----:B------:R4:W-:Y:S02]  /*1c90*/  REDG.E.ADD.64.STRONG.GPU desc[UR20][R12.64], R6 ;  /* 0x000000060c00798e */ /* 0x0009e4000c12e514 */
.L_x_165:
[----:B------:R-:W-:Y:S05]  /*1ca0*/  BSYNC.RECONVERGENT B1 ;  /* 0x0000000000017941 */ /* 0x000fea0003800200 */
.L_x_164:
[----:B------:R-:W-:Y:S04]  /*1cb0*/  BSSY.RECONVERGENT B1, `(.L_x_166) ;  /* 0x0000007000017945 */ /* 0x000fe80003800200 */
[----:B------:R-:W-:Y:S05]  /*1cc0*/  @!P4 BRA `(.L_x_167) ;  /* 0x000000000014c947 */ /* 0x000fea0003800000 */
[----:B----4-:R-:W-:Y:S02]  /*1cd0*/  IMAD R7, R5, 0x100, R4 ;  /* 0x0000010005077824 */ /* 0x010fe400078e0204 */
[----:B------:R-:W-:Y:S02]  /*1ce0*/  IMAD.MOV.U32 R9, RZ, RZ, RZ ;  /* 0x000000ffff097224 */ /* 0x000fe400078e00ff */
[----:B------:R-:W-:-:S04]  /*1cf0*/  VIADD R7, R7, 0x600 ;  /* 0x0000060007077836 */ /* 0x000fc80000000000 */
[----:B------:R-:W-:-:S05]  /*1d00*/  IMAD.WIDE.U32 R6, R7, 0x8, R2 ;  /* 0x0000000807067825 */ /* 0x000fca00078e0002 */
[----:B------:R4:W-:Y:S02]  /*1d10*/  REDG.E.ADD.64.STRONG.GPU desc[UR20][R6.64], R8 ;  /* 0x000000080600798e */ /* 0x0009e4000c12e514 */
.L_x_167:
[----:B------:R-:W-:Y:S05]  /*1d20*/  BSYNC.RECONVERGENT B1 ;  /* 0x0000000000017941 */ /* 0x000fea0003800200 */
.L_x_166:
[----:B------:R-:W-:Y:S04]  /*1d30*/  BSSY.RECONVERGENT B1, `(.L_x_168) ;  /* 0x0000007000017945 */ /* 0x000fe80003800200 */
[----:B------:R-:W-:Y:S05]  /*1d40*/  @!P5 BRA `(.L_x_169) ;  /* 0x000000000014d947 */ /* 0x000fea0003800000 */
[----:B----4-:R-:W-:Y:S01]  /*1d50*/  LEA R7, R5, R4, 0x8 ;  /* 0x0000000405077211 */ /* 0x010fe200078e40ff */
[----:B------:R-:W-:-:S04]  /*1d60*/  IMAD.MOV.U32 R11, RZ, RZ, RZ ;  /* 0x000000ffff0b7224 */ /* 0x000fc800078e00ff */
[----:B------:R-:W-:-:S04]  /*1d70*/  VIADD R7, R7, 0x700 ;  /* 0x0000070007077836 */ /* 0x000fc80000000000 */
[----:B------:R-:W-:-:S05]  /*1d80*/  IMAD.WIDE.U32 R6, R7, 0x8, R2 ;  /* 0x0000000807067825 */ /* 0x000fca00078e0002 */
[----:B------:R4:W-:Y:S02]  /*1d90*/  REDG.E.ADD.64.STRONG.GPU desc[UR20][R6.64], R10 ;  /* 0x0000000a0600798e */ /* 0x0009e4000c12e514 */
.L_x_169:
[----:B------:R-:W-:Y:S05]  /*1da0*/  BSYNC.RECONVERGENT B1 ;  /* 0x0000000000017941 */ /* 0x000fea0003800200 */
.L_x_168:
[----:B------:R-:W-:-:S05]  /*1db0*/  VIADD R5, R5, 0x8 ;  /* 0x0000000805057836 */ /* 0x000fca0000000000 */
[----:B------:R-:W-:-:S13]  /*1dc0*/  ISETP.NE.AND P0, PT, R5, UR27, PT ;  /* 0x0000001b05007c0c */ /* 0x000fda000bf05270 */
[----:B------:R-:W-:Y:S05]  /*1dd0*/  @P0 BRA `(.L_x_170) ;  /* 0xfffffff800b00947 */ /* 0x000fea000383ffff */
[----:B------:R-:W-:-:S07]  /*1de0*/  IMAD.U32 R3, RZ, RZ, UR27 ;  /* 0x0000001bff037e24 */ /* 0x000fce000f8e00ff */
.L_x_153:
[----:B------:R-:W-:Y:S02]  /*1df0*/  UISETP.NE.AND UP0, UPT, UR24, URZ, UPT ;  /* 0x000000ff1800728c */ /* 0x000fe4000bf05270 */
[----:B----45:R-:W-:Y:S02]  /*1e00*/  IMAD.U32 R8, RZ, RZ, UR24 ;  /* 0x00000018ff087e24 */ /* 0x030fe4000f8e00ff */
[----:B-1----:R-:W-:-:S03]  /*1e10*/  IMAD.U32 R5, RZ, RZ, UR25 ;  /* 0x00000019ff057e24 */ /* 0x002fc6000f8e00ff */
[----:B------:R-:W-:Y:S01]  /*1e20*/  IADD3 R8, PT, PT, R8, -0x1, RZ ;  /* 0xffffffff08087810 */ /* 0x000fe20007ffe0ff */
[----:B------:R-:W-:Y:S01]  /*1e30*/  VIADD R5, R5, 0xffffffff ;  /* 0xffffffff05057836 */ /* 0x000fe20000000000 */
[----:B------:R-:W-:Y:S06]  /*1e40*/  BRA.U !UP0, `(.L_x_171) ;  /* 0x0000000508707547 */ /* 0x000fec000b800000 */
[----:B------:R-:W-:-:S13]  /*1e50*/  ISETP.GE.U32.AND P0, PT, R8, 0x3, PT ;  /* 0x000000030800780c */ /* 0x000fda0003f06070 */
[----:B------:R-:W-:Y:S05]  /*1e60*/  @!P0 BRA `(.L_x_172) ;  /* 0x0000000000bc8947 */ /* 0x000fea0003800000 */
[----:B------:R-:W-:Y:S01]  /*1e70*/  IMAD R7, R3, 0x400, R0 ;  /* 0x0000040003077824 */ /* 0x000fe200078e0200 */
[----:B------:R-:W-:Y:S04]  /*1e80*/  BSSY.RECONVERGENT B1, `(.L_x_173) ;  /* 0x000000f000017945 */ /* 0x000fe80003800200 */
[----:B------:R-:W1:Y:S04]  /*1e90*/  LDS R12, [R7] ;  /* 0x00000000070c7984 */ /* 0x000e680000000800 */
[----:B------:R-:W4:Y:S04]  /*1ea0*/  LDS R9, [R7+0x400] ;  /* 0x0004000007097984 */ /* 0x000f280000000800 */
[----:B------:R-:W5:Y:S04]  /*1eb0*/  LDS R6, [R7+0x800] ;  /* 0x0008000007067984 */ /* 0x000f680000000800 */
[----:B------:R-:W0:Y:S01]  /*1ec0*/  LDS R2, [R7+0xc00] ;  /* 0x000c000007027984 */ /* 0x000e220000000800 */
[----:B-1----:R-:W-:-:S02]  /*1ed0*/  ISETP.NE.AND P0, PT, R12, RZ, PT ;  /* 0x000000ff0c00720c */ /* 0x002fc40003f05270 */
[----:B----4-:R-:W-:Y:S02]  /*1ee0*/  ISETP.NE.AND P1, PT, R9, RZ, PT ;  /* 0x000000ff0900720c */ /* 0x010fe40003f25270 */
[----:B-----5:R-:W-:Y:S02]  /*1ef0*/  ISETP.NE.AND P2, PT, R6, RZ, PT ;  /* 0x000000ff0600720c */ /* 0x020fe40003f45270 */
[----:B0-----:R-:W-:-:S07]  /*1f00*/  ISETP.NE.AND P3, PT, R2, RZ, PT ;  /* 0x000000ff0200720c */ /* 0x001fce0003f65270 */
[----:B------:R-:W-:Y:S06]  /*1f10*/  @!P0 BRA `(.L_x_174) ;  /* 0x0000000000148947 */ /* 0x000fec0003800000 */
[----:B------:R-:W0:Y:S01]  /*1f20*/  LDC.64 R10, c[0x0][0x380] ;  /* 0x0000e000ff0a7b82 */ /* 0x000e220000000a00 */
[----:B------:R-:W-:Y:S02]  /*1f30*/  IMAD R7, R3, 0x100, R4 ;  /* 0x0000010003077824 */ /* 0x000fe400078e0204 */
[----:B------:R-:W-:Y:S02]  /*1f40*/  IMAD.MOV.U32 R13, RZ, RZ, RZ ;  /* 0x000000ffff0d7224 */ /* 0x000fe400078e00ff */
[----:B0-----:R-:W-:-:S05]  /*1f50*/  IMAD.WIDE.U32 R10, R7, 0x8, R10 ;  /* 0x00000008070a7825 */ /* 0x001fca00078e000a */
[----:B------:R0:W-:Y:S02]  /*1f60*/  REDG.E.ADD.64.STRONG.GPU desc[UR20][R10.64], R12 ;  /* 0x0000000c0a00798e */ /* 0x0001e4000c12e514 */
.L_x_174:
[----:B------:R-:W-:Y:S05]  /*1f70*/  BSYNC.RECONVERGENT B1 ;  /* 0x0000000000017941 */ /* 0x000fea0003800200 */
.L_x_173:
[----:B------:R-:W-:Y:S04]  /*1f80*/  BSSY.RECONVERGENT B1, `(.L_x_175) ;  /* 0x0000009000017945 */ /* 0x000fe80003800200 */
[----:B------:R-:W-:Y:S05]  /*1f90*/  @!P1 BRA `(.L_x_176) ;  /* 0x00000000001c9947 */ /* 0x000fea0003800000 */
[----:B0-----:R-:W0:Y:S01]  /*1fa0*/  LDC.64 R10, c[0x0][0x380] ;  /* 0x0000e000ff0a7b82 */ /* 0x001e220000000a00 */
[----:B------:R-:W-:Y:S01]  /*1fb0*/  IMAD R7, R3, 0x100, R4 ;  /* 0x0000010003077824 */ /* 0x000fe200078e0204 */
[----:B------:R-:W-:Y:S01]  /*1fc0*/  MOV R12, R9 ;  /* 0x00000009000c7202 */ /* 0x000fe20000000f00 */
[----:B------:R-:W-:Y:S02]  /*1fd0*/  IMAD.MOV.U32 R13, RZ, RZ, RZ ;  /* 0x000000ffff0d7224 */ /* 0x000fe400078e00ff */
[----:B------:R-:W-:-:S04]  /*1fe0*/  VIADD R7, R7, 0x100 ;  /* 0x0000010007077836 */ /* 0x000fc80000000000 */
[----:B0-----:R-:W-:-:S05]  /*1ff0*/  IMAD.WIDE.U32 R10, R7, 0x8, R10 ;  /* 0x00000008070a7825 */ /* 0x001fca00078e000a */
[----:B------:R1:W-:Y:S02]  /*2000*/  REDG.E.ADD.64.STRONG.GPU desc[UR20][R10.64], R12 ;  /* 0x0000000c0a00798e */ /* 0x0003e4000c12e514 */
.L_x_176:
[----:B------:R-:W-:Y:S05]  /*2010*/  BSYNC.RECONVERGENT B1 ;  /* 0x0000000000017941 */ /* 0x000fea0003800200 */
.L_x_175:
[----:B------:R-:W-:Y:S04]  /*2020*/  BSSY.RECONVERGENT B1, `(.L_x_177) ;  /* 0x0000008000017945 */ /* 0x000fe80003800200 */
[----:B------:R-:W-:Y:S05]  /*2030*/  @!P2 BRA `(.L_x_178) ;  /* 0x000000000018a947 */ /* 0x000fea0003800000 */
[----:B01----:R-:W0:Y:S01]  /*2040*/  LDC.64 R10, c[0x0][0x380] ;  /* 0x0000e000ff0a7b82 */ /* 0x003e220000000a00 */
[----:B------:R-:W-:-:S04]  /*2050*/  IMAD R7, R3, 0x100, R4 ;  /* 0x0000010003077824 */ /* 0x000fc800078e0204 */
[----:B------:R-:W-:-:S04]  /*2060*/  VIADD R7, R7, 0x200 ;  /* 0x0000020007077836 */ /* 0x000fc80000000000 */
[----:B0-----:R-:W-:-:S04]  /*2070*/  IMAD.WIDE.U32 R10, R7, 0x8, R10 ;  /* 0x00000008070a7825 */ /* 0x001fc800078e000a */
[----:B------:R-:W-:-:S05]  /*2080*/  IMAD.MOV.U32 R7, RZ, RZ, RZ ;  /* 0x000000ffff077224 */ /* 0x000fca00078e00ff */
[----:B------:R4:W-:Y:S02]  /*2090*/  REDG.E.ADD.64.STRONG.GPU desc[UR20][R10.64], R6 ;  /* 0x000000060a00798e */ /* 0x0009e4000c12e514 */
.L_x_178:
[----:B------:R-:W-:Y:S05]  /*20a0*/  BSYNC.RECONVERGENT B1 ;  /* 0x0000000000017941 */ /* 0x000fea0003800200 */
.L_x_177:
[----:B------:R-:W-:Y:S04]  /*20b0*/  BSSY.RECONVERGENT B1, `(.L_x_179) ;  /* 0x0000009000017945 */ /* 0x000fe80003800200 */
[----:B------:R-:W-:Y:S05]  /*20c0*/  @!P3 BRA `(.L_x_180) ;  /* 0x00000000001cb947 */ /* 0x000fea0003800000 */
[----:B----4-:R-:W4:Y:S01]  /*20d0*/  LDC.64 R6, c[0x0][0x380] ;  /* 0x0000e000ff067b82 */ /* 0x010f220000000a00 */
[----:B------:R-:W-:Y:S01]  /*20e0*/  IMAD R9, R3, 0x100, R4 ;  /* 0x0000010003097824 */ /* 0x000fe200078e0204 */
[----:B01----:R-:W-:Y:S01]  /*20f0*/  MOV R10, R2 ;  /* 0x00000002000a7202 */ /* 0x003fe20000000f00 */
[----:B------:R-:W-:Y:S02]  /*2100*/  IMAD.MOV.U32 R11, RZ, RZ, RZ ;  /* 0x000000ffff0b7224 */ /* 0x000fe400078e00ff */
[----:B------:R-:W-:-:S04]  /*2110*/  VIADD R9, R9, 0x300 ;  /* 0x0000030009097836 */ /* 0x000fc80000000000 */
[----:B----4-:R-:W-:-:S05]  /*2120*/  IMAD.WIDE.U32 R6, R9, 0x8, R6 ;  /* 0x0000000809067825 */ /* 0x010fca00078e0006 */
[----:B------:R0:W-:Y:S02]  /*2130*/  REDG.E.ADD.64.STRONG.GPU desc[UR20][R6.64], R10 ;  /* 0x0000000a0600798e */ /* 0x0001e4000c12e514 */
.L_x_180:
[----:B------:R-:W-:Y:S05]  /*2140*/  BSYNC.RECONVERGENT B1 ;  /* 0x0000000000017941 */ /* 0x000fea0003800200 */
.L_x_179:
[----:B------:R-:W-:-:S07]  /*2150*/  VIADD R3, R3, 0x4 ;  /* 0x0000000403037836 */ /* 0x000fce0000000000 */
.L_x_172:
[----:B------:R-:W-:Y:S01]  /*2160*/  UISETP.NE.AND UP0, UPT, UR25, URZ, UPT ;  /* 0x000000ff1900728c */ /* 0x000fe2000bf05270 */
[----:B------:R-:W-:Y:S08]  /*2170*/  BSSY.RECONVERGENT B1, `(.L_x_171) ;  /* 0x0000029000017945 */ /* 0x000ff00003800200 */
[----:B------:R-:W-:Y:S05]  /*2180*/  BRA.U !UP0, `(.L_x_181) ;  /* 0x00000001089c7547 */ /* 0x000fea000b800000 */
[----:B------:R-:W-:-:S13]  /*2190*/  ISETP.NE.AND P0, PT, R5, RZ, PT ;  /* 0x000000ff0500720c */ /* 0x000fda0003f05270 */
[----:B------:R-:W-:Y:S05]  /*21a0*/  @!P0 BRA `(.L_x_182) ;  /* 0x0000000000648947 */ /* 0x000fea0003800000 */
[----:B0---4-:R-:W-:Y:S01]  /*21b0*/  IMAD R6, R3, 0x400, R0 ;  /* 0x0000040003067824 */ /* 0x011fe200078e0200 */
[----:B------:R-:W-:Y:S04]  /*21c0*/  BSSY.RECONVERGENT B2, `(.L_x_183) ;  /* 0x000000c000027945 */ /* 0x000fe80003800200 */
[----:B------:R-:W0:Y:S04]  /*21d0*/  LDS R2, [R6] ;  /* 0x0000000006027984 */ /* 0x000e280000000800 */
[----:B------:R-:W4:Y:S01]  /*21e0*/  LDS R9, [R6+0x400] ;  /* 0x0004000006097984 */ /* 0x000f220000000800 */
[----:B0-----:R-:W-:-:S02]  /*21f0*/  ISETP.NE.AND P0, PT, R2, RZ, PT ;  /* 0x000000ff0200720c */ /* 0x001fc40003f05270 */
[----:B----4-:R-:W-:-:S11]  /*2200*/  ISETP.NE.AND P1, PT, R9, RZ, PT ;  /* 0x000000ff0900720c */ /* 0x010fd60003f25270 */
[----:B------:R-:W-:Y:S05]  /*2210*/  @!P0 BRA `(.L_x_184) ;  /* 0x0000000000188947 */ /* 0x000fea0003800000 */
[----:B------:R-:W0:Y:S01]  /*2220*/  LDC.64 R6, c[0x0][0x380] ;  /* 0x0000e000ff067b82 */ /* 0x000e220000000a00 */
[----:B-1----:R-:W-:-:S04]  /*2230*/  IMAD R11, R3, 0x100, R4 ;  /* 0x00000100030b7824 */ /* 0x002fc800078e0204 */
[----:B0-----:R-:W-:-:S04]  /*2240*/  IMAD.WIDE.U32 R10, R11, 0x8, R6 ;  /* 0x000000080b0a7825 */ /* 0x001fc800078e0006 */
[----:B------:R-:W-:Y:S02]  /*2250*/  IMAD.MOV.U32 R6, RZ, RZ, R2 ;  /* 0x000000ffff067224 */ /* 0x000fe400078e0002 */
[----:B------:R-:W-:-:S05]  /*2260*/  IMAD.MOV.U32 R7, RZ, RZ, RZ ;  /* 0x000000ffff077224 */ /* 0x000fca00078e00ff */
[----:B------:R0:W-:Y:S02]  /*2270*/  REDG.E.ADD.64.STRONG.GPU desc[UR20][R10.64], R6 ;  /* 0x000000060a00798e */ /* 0x0001e4000c12e514 */
.L_x_184:
[----:B------:R-:W-:Y:S05]  /*2280*/  BSYNC.RECONVERGENT B2 ;  /* 0x0000000000027941 */ /* 0x000fea0003800200 */
.L_x_183:
[----:B------:R-:W-:Y:S04]  /*2290*/  BSSY.RECONVERGENT B2, `(.L_x_185) ;  /* 0x0000009000027945 */ /* 0x000fe80003800200 */
[----:B------:R-:W-:Y:S05]  /*22a0*/  @!P1 BRA `(.L_x_186) ;  /* 0x00000000001c9947 */ /* 0x000fea0003800000 */
[----:B0-----:R-:W0:Y:S01]  /*22b0*/  LDC.64 R6, c[0x0][0x380] ;  /* 0x0000e000ff067b82 */ /* 0x001e220000000a00 */
[----:B------:R-:W-:-:S05]  /*22c0*/  LEA R2, R3, R4, 0x8 ;  /* 0x0000000403027211 */ /* 0x000fca00078e40ff */
[----:B-1----:R-:W-:-:S04]  /*22d0*/  VIADD R11, R2, 0x100 ;  /* 0x00000100020b7836 */ /* 0x002fc80000000000 */
[----:B0-----:R-:W-:-:S04]  /*22e0*/  IMAD.WIDE.U32 R10, R11, 0x8, R6 ;  /* 0x000000080b0a7825 */ /* 0x001fc800078e0006 */
[----:B------:R-:W-:Y:S02]  /*22f0*/  IMAD.MOV.U32 R6, RZ, RZ, R9 ;  /* 0x000000ffff067224 */ /* 0x000fe400078e0009 */
[----:B------:R-:W-:-:S05]  /*2300*/  IMAD.MOV.U32 R7, RZ, RZ, RZ ;  /* 0x000000ffff077224 */ /* 0x000fca00078e00ff */
[----:B------:R4:W-:Y:S02]  /*2310*/  REDG.E.ADD.64.STRONG.GPU desc[UR20][R10.64], R6 ;  /* 0x000000060a00798e */ /* 0x0009e4000c12e514 */
.L_x_186:
[----:B------:R-:W-:Y:S05]  /*2320*/  BSYNC.RECONVERGENT B2 ;  /* 0x0000000000027941 */ /* 0x000fea0003800200 */
.L_x_185:
[----:B------:R-:W-:-:S07]  /*2330*/  VIADD R3, R3, 0x2 ;  /* 0x0000000203037836 */ /* 0x000fce0000000000 */
.L_x_182:
[----:B------:R-:W-:-:S09]  /*2340*/  UISETP.NE.AND UP0, UPT, UR9, URZ, UPT ;  /* 0x000000ff0900728c */ /* 0x000fd2000bf05270 */
[----:B------:R-:W-:Y:S05]  /*2350*/  BRA.U !UP0, `(.L_x_181) ;  /* 0x0000000108287547 */ /* 0x000fea000b800000 */
[----:B------:R-:W-:-:S05]  /*2360*/  IMAD R2, R3, 0x400, R0 ;  /* 0x0000040003027824 */ /* 0x000fca00078e0200 */
[----:B------:R-:W5:Y:S02]  /*2370*/  LDS R9, [R2] ;  /* 0x0000000002097984 */ /* 0x000f640000000800 */
[----:B-----5:R-:W-:-:S13]  /*2380*/  ISETP.NE.AND P0, PT, R9, RZ, PT ;  /* 0x000000ff0900720c */ /* 0x020fda0003f05270 */
[----:B------:R-:W-:Y:S05]  /*2390*/  @!P0 BRA `(.L_x_181) ;  /* 0x0000000000188947 */ /* 0x000fea0003800000 */
[----:B0---4-:R-:W0:Y:S01]  /*23a0*/  LDC.64 R6, c[0x0][0x380] ;  /* 0x0000e000ff067b82 */ /* 0x011e220000000a00 */
[----:B------:R-:W-:-:S04]  /*23b0*/  IMAD R3, R3, 0x100, R4 ;  /* 0x0000010003037824 */ /* 0x000fc800078e0204 */
[----:B0-----:R-:W-:Y:S01]  /*23c0*/  IMAD.WIDE.U32 R2, R3, 0x8, R6 ;  /* 0x0000000803027825 */ /* 0x001fe200078e0006 */
[----:B------:R-:W-:-:S03]  /*23d0*/  MOV R6, R9 ;  /* 0x0000000900067202 */ /* 0x000fc60000000f00 */
[----:B------:R-:W-:-:S05]  /*23e0*/  IMAD.MOV.U32 R7, RZ, RZ, RZ ;  /* 0x000000ffff077224 */ /* 0x000fca00078e00ff */
[----:B------:R0:W-:Y:S02]  /*23f0*/  REDG.E.ADD.64.STRONG.GPU desc[UR20][R2.64], R6 ;  /* 0x000000060200798e */ /* 0x0001e4000c12e514 */
.L_x_181:
[----:B------:R-:W-:Y:S05]  /*2400*/  BSYNC.RECONVERGENT B1 ;  /* 0x0000000000017941 */ /* 0x000fea0003800200 */
.L_x_171:
[----:B------:R-:W-:-:S13]  /*2410*/  ISETP.GT.U32.AND P0, PT, R4, 0x7f, PT ;  /* 0x0000007f0400780c */ /* 0x000fda0003f04070 */
[----:B------:R-:W-:Y:S05]  /*2420*/  @P0 BRA `(.L_x_152) ;  /* 0x0000000800900947 */ /* 0x000fea0003800000 */
[----:B------:R-:W-:Y:S01]  /*2430*/  UISETP.GE.U32.AND UP0, UPT, UR22, 0x7, UPT ;  /* 0x000000071600788c */ /* 0x000fe2000bf06070 */
[----:B0-----:R-:W-:-:S08]  /*2440*/  IMAD.MOV.U32 R3, RZ, RZ, RZ ;  /* 0x000000ffff037224 */ /* 0x001fd000078e00ff */
[----:B------:R-:W-:Y:S05]  /*2450*/  BRA.U !UP0, `(.L_x_187) ;  /* 0x0000000508147547 */ /* 0x000fea000b800000 */
[----:B------:R-:W0:Y:S01]  /*2460*/  LDC.64 R2, c[0x0][0x380] ;  /* 0x0000e000ff027b82 */ /* 0x000e220000000a00 */
[----:B------:R-:W-:-:S07]  /*2470*/  IMAD.MOV.U32 R9, RZ, RZ, RZ ;  /* 0x000000ffff097224 */ /* 0x000fce00078e00ff */
.L_x_204:
[C---:B01--4-:R-:W-:Y:S01]  /*2480*/  IMAD R11, R9.reuse, 0x400, R0 ;  /* 0x00000400090b7824 */ /* 0x053fe200078e0200 */
[----:B------:R-:W-:Y:S01]  /*2490*/  BSSY.RECONVERGENT B1, `(.L_x_188) ;  /* 0x0000011000017945 */ /* 0x000fe20003800200 */
[C---:B--23--:R-:W-:Y:S02]  /*24a0*/  IMAD R7, R9.reuse, 0x100, R4 ;  /* 0x0000010009077824 */ /* 0x04cfe400078e0204 */
[----:B------:R-:W-:Y:S01]  /*24b0*/  VIADD R9, R9, 0x8 ;  /* 0x0000000809097836 */ /* 0x000fe20000000000 */
[----:B---3--:R-:W1:Y:S01]  /*24c0*/  LDS R14, [R11+0x200] ;  /* 0x000200000b0e7984 */ /* 0x008e620000000800 */
[----:B0-----:R-:W-:-:S03]  /*24d0*/  IMAD.WIDE.U32 R6, R7, 0x8, R2 ;  /* 0x0000000807067825 */ /* 0x001fc600078e0002 */
[----:B------:R-:W0:Y:S04]  /*24e0*/  LDS R13, [R11+0x600] ;  /* 0x000600000b0d7984 */ /* 0x000e280000000800 */
[----:B--2---:R2:W3:Y:S04]  /*24f0*/  LDS R17, [R11+0xa00] ;  /* 0x000a00000b117984 */ /* 0x0044e80000000800 */
[----:B------:R2:W4:Y:S04]  /*2500*/  LDS R18, [R11+0xe00] ;  /* 0x000e00000b127984 */ /* 0x0005280000000800 */
[----:B------:R2:W2:Y:S04]  /*2510*/  LDS R19, [R11+0x1200] ;  /* 0x001200000b137984 */ /* 0x0004a80000000800 */
[----:B------:R0:W2:Y:S04]  /*2520*/  LDS R16, [R11+0x1600] ;  /* 0x001600000b107984 */ /* 0x0000a80000000800 */
[----:B------:R0:W2:Y:S04]  /*2530*/  LDS R12, [R11+0x1a00] ;  /* 0x001a00000b0c7984 */ /* 0x0000a80000000800 */
[----:B------:R0:W2:Y:S01]  /*2540*/  LDS R10, [R11+0x1e00] ;  /* 0x001e00000b0a7984 */ /* 0x0000a20000000800 */
[----:B-1----:R-:W-:-:S02]  /*2550*/  ISETP.NE.AND P0, PT, R14, RZ, PT ;  /* 0x000000ff0e00720c */ /* 0x002fc40003f05270 */
[----:B0-----:R-:W-:-:S11]  /*2560*/  ISETP.NE.AND P1, PT, R13, RZ, PT ;  /* 0x000000ff0d00720c */ /* 0x001fd60003f25270 */
[----:B---34-:R-:W-:Y:S05]  /*2570*/  @!P0 BRA `(.L_x_189) ;  /* 0x0000000000088947 */ /* 0x018fea0003800000 */
[----:B------:R-:W-:-:S05]  /*2580*/  HFMA2 R15, -RZ, RZ, 0, 0 ;  /* 0x00000000ff0f7431 */ /* 0x000fca00000001ff */
[----:B------:R0:W-:Y:S02]  /*2590*/  REDG.E.ADD.64.STRONG.GPU desc[UR20][R6.64+0x400], R14 ;  /* 0x0004000e0600798e */ /* 0x0001e4000c12e514 */
.L_x_189:
[----:B------:R-:W-:Y:S05]  /*25a0*/  BSYNC.RECONVERGENT B1 ;  /* 0x0000000000017941 */ /* 0x000fea0003800200 */
.L_x_188:
[----:B------:R-:W-:Y:S04]  /*25b0*/  BSSY.RECONVERGENT B1, `(.L_x_190) ;  /* 0x0000005000017945 */ /* 0x000fe80003800200 */
[----:B------:R-:W-:Y:S05]  /*25c0*/  @!P1 BRA `(.L_x_191) ;  /* 0x00000000000c9947 */ /* 0x000fea0003800000 */
[----:B0-----:R-:W-:Y:S02]  /*25d0*/  IMAD.MOV.U32 R14, RZ, RZ, R13 ;  /* 0x000000ffff0e7224 */ /* 0x001fe400078e000d */
[----:B------:R-:W-:-:S05]  /*25e0*/  IMAD.MOV.U32 R15, RZ, RZ, RZ ;  /* 0x000000ffff0f7224 */ /* 0x000fca00078e00ff */
[----:B------:R1:W-:Y:S02]  /*25f0*/  REDG.E.ADD.64.STRONG.GPU desc[UR20][R6.64+0xc00], R14 ;  /* 0x000c000e0600798e */ /* 0x0003e4000c12e514 */
.L_x_191:
[----:B------:R-:W-:Y:S05]  /*2600*/  BSYNC.RECONVERGENT B1 ;  /* 0x0000000000017941 */ /* 0x000fea0003800200 */
.L_x_190:
[----:B------:R-:W-:Y:S01]  /*2610*/  ISETP.NE.AND P6, PT, R17, RZ, PT ;  /* 0x000000ff1100720c */ /* 0x000fe20003fc5270 */
[----:B------:R-:W-:Y:S01]  /*2620*/  BSSY.RECONVERGENT B1, `(.L_x_192) ;  /* 0x000000b000017945 */ /* 0x000fe20003800200 */
[----:B------:R-:W-:Y:S02]  /*2630*/  ISETP.NE.AND P0, PT, R9, UR27, PT ;  /* 0x0000001b09007c0c */ /* 0x000fe4000bf05270 */
[----:B------:R-:W-:Y:S02]  /*2640*/  ISETP.NE.AND P1, PT, R18, RZ, PT ;  /* 0x000000ff1200720c */ /* 0x000fe40003f25270 */
[----:B--2---:R-:W-:Y:S02]  /*2650*/  ISETP.NE.AND P2, PT, R19, RZ, PT ;  /* 0x000000ff1300720c */ /* 0x004fe40003f45270 */
[----:B------:R-:W-:Y:S02]  /*2660*/  ISETP.NE.AND P3, PT, R16, RZ, PT ;  /* 0x000000ff1000720c */ /* 0x000fe40003f65270 */
[----:B------:R-:W-:-:S02]  /*2670*/  ISETP.NE.AND P4, PT, R12, RZ, PT ;  /* 0x000000ff0c00720c */ /* 0x000fc40003f85270 */
[----:B------:R-:W-:Y:S01]  /*2680*/  ISETP.NE.AND P5, PT, R10, RZ, PT ;  /* 0x000000ff0a00720c */ /* 0x000fe20003fa5270 */
[----:B------:R-:W-:-:S12]  /*2690*/  @!P6 BRA `(.L_x_193) ;  /* 0x00000000000ce947 */ /* 0x000fd80003800000 */
[----:B01----:R-:W-:Y:S02]  /*26a0*/  IMAD.MOV.U32 R14, RZ, RZ, R17 ;  /* 0x000000ffff0e7224 */ /* 0x003fe400078e0011 */
[----:B------:R-:W-:-:S05]  /*26b0*/  IMAD.MOV.U32 R15, RZ, RZ, RZ ;  /* 0x000000ffff0f7224 */ /* 0x000fca00078e00ff */
[----:B------:R2:W-:Y:S02]  /*26c0*/  REDG.E.ADD.64.STRONG.GPU desc[UR20][R6.64+0x1400], R14 ;  /* 0x0014000e0600798e */ /* 0x0005e4000c12e514 */
.L_x_193:
[----:B------:R-:W-:Y:S05]  /*26d0*/  BSYNC.RECONVERGENT B1 ;  /* 0x0000000000017941 */ /* 0x000fea0003800200 */
.L_x_192:
[----:B------:R-:W-:Y:S04]  /*26e0*/  BSSY.RECONVERGENT B1, `(.L_x_194) ;  /* 0x0000005000017945 */ /* 0x000fe80003800200 */
[----:B------:R-:W-:Y:S05]  /*26f0*/  @!P1 BRA `(.L_x_195) ;  /* 0x00000000000c9947 */ /* 0x000fea0003800000 */
[----:B012---:R-:W-:Y:S02]  /*2700*/  IMAD.MOV.U32 R14, RZ, RZ, R18 ;  /* 0x000000ffff0e7224 */ /* 0x007fe400078e0012 */
[----:B------:R-:W-:-:S05]  /*2710*/  IMAD.MOV.U32 R15, RZ, RZ, RZ ;  /* 0x000000ffff0f7224 */ /* 0x000fca00078e00ff */
[----:B------:R3:W-:Y:S02]  /*2720*/  REDG.E.ADD.64.STRONG.GPU desc[UR20][R6.64+0x1c00], R14 ;  /* 0x001c000e0600798e */ /* 0x0007e4000c12e514 */
.L_x_195:
[----:B------:R-:W-:Y:S05]  /*2730*/  BSYNC.RECONVERGENT B1 ;  /* 0x0000000000017941 */ /* 0x000fea0003800200 */
.L_x_194:
[----:B------:R-:W-:Y:S04]  /*2740*/  BSSY.RECONVERGENT B1, `(.L_x_196) ;  /* 0x0000005000017945 */ /* 0x000fe80003800200 */
[----:B------:R-:W-:Y:S05]  /*2750*/  @!P2 BRA `(.L_x_197) ;  /* 0x00000000000ca947 */ /* 0x000fea0003800000 */
[----:B0123--:R-:W-:Y:S01]  /*2760*/  MOV R14, R19 ;  /* 0x00000013000e7202 */ /* 0x00ffe20000000f00 */
[----:B------:R-:W-:-:S05]  /*2770*/  IMAD.MOV.U32 R15, RZ, RZ, RZ ;  /* 0x000000ffff0f7224 */ /* 0x000fca00078e00ff */
[----:B------:R4:W-:Y:S02]  /*2780*/  REDG.E.ADD.64.STRONG.GPU desc[UR20][R6.64+0x2400], R14 ;  /* 0x0024000e0600798e */ /* 0x0009e4000c12e514 */
.L_x_197:
[----:B------:R-:W-:Y:S05]  /*2790*/  BSYNC.RECONVERGENT B1 ;  /* 0x0000000000017941 */ /* 0x000fea0003800200 */
.L_x_196:
[----:B------:R-:W-:Y:S04]  /*27a0*/  BSSY.RECONVERGENT B1, `(.L_x_198) ;  /* 0x0000004000017945 */ /* 0x000fe80003800200 */
[----:B------:R-:W-:Y:S05]  /*27b0*/  @!P3 BRA `(.L_x_199) ;  /* 0x000000000008b947 */ /* 0x000fea0003800000 */
[----:B------:R-:W-:-:S05]  /*27c0*/  IMAD.MOV.U32 R17, RZ, RZ, RZ ;  /* 0x000000ffff117224 */ /* 0x000fca00078e00ff */
[----:B------:R0:W-:Y:S02]  /*27d0*/  REDG.E.ADD.64.STRONG.GPU desc[UR20][R6.64+0x2c00], R16 ;  /* 0x002c00100600798e */ /* 0x0001e4000c12e514 */
.L_x_199:
[----:B------:R-:W-:Y:S05]  /*27e0*/  BSYNC.RECONVERGENT B1 ;  /* 0x0000000000017941 */ /* 0x000fea0003800200 */
.L_x_198:
[----:B------:R-:W-:Y:S04]  /*27f0*/  BSSY.RECONVERGENT B1, `(.L_x_200) ;  /* 0x0000004000017945 */ /* 0x000fe80003800200 */
[----:B------:R-:W-:Y:S05]  /*2800*/  @!P4 BRA `(.L_x_201) ;  /* 0x000000000008c947 */ /* 0x000fea0003800000 */
[----:B------:R-:W-:-:S05]  /*2810*/  IMAD.MOV.U32 R13, RZ, RZ, RZ ;  /* 0x000000ffff0d7224 */ /* 0x000fca00078e00ff */
[----:B------:R0:W-:Y:S02]  /*2820*/  REDG.E.ADD.64.STRONG.GPU desc[UR20][R6.64+0x3400], R12 ;  /* 0x0034000c0600798e */ /* 0x0001e4000c12e514 */
.L_x_201:
[----:B------:R-:W-:Y:S05]  /*2830*/  BSYNC.RECONVERGENT B1 ;  /* 0x0000000000017941 */ /* 0x000fea0003800200 */
.L_x_200:
[----:B------:R-:W-:Y:S04]  /*2840*/  BSSY.RECONVERGENT B1, `(.L_x_202) ;  /* 0x0000004000017945 */ /* 0x000fe80003800200 */
[----:B------:R-:W-:Y:S05]  /*2850*/  @!P5 BRA `(.L_x_203) ;  /* 0x000000000008d947 */ /* 0x000fea0003800000 */
[----:B------:R-:W-:-:S05]  /*2860*/  IMAD.MOV.U32 R11, RZ, RZ, RZ ;  /* 0x000000ffff0b7224 */ /* 0x000fca00078e00ff */
[----:B------:R0:W-:Y:S02]  /*2870*/  REDG.E.ADD.64.STRONG.GPU desc[UR20][R6.64+0x3c00], R10 ;  /* 0x003c000a0600798e */ /* 0x0001e4000c12e514 */
.L_x_203:
[----:B------:R-:W-:Y:S05]  /*2880*/  BSYNC.RECONVERGENT B1 ;  /* 0x0000000000017941 */ /* 0x000fea0003800200 */
.L_x_202:
[----:B------:R-:W-:Y:S05]  /*2890*/  @P0 BRA `(.L_x_204) ;  /* 0xfffffff800f80947 */ /* 0x000fea000383ffff */
[----:B------:R-:W-:-:S07]  /*28a0*/  IMAD.U32 R3, RZ, RZ, UR27 ;  /* 0x0000001bff037e24 */ /* 0x000fce000f8e00ff */
.L_x_187:
[----:B------:R-:W-:-:S09]  /*28b0*/  UISETP.NE.AND UP0, UPT, UR24, URZ, UPT ;  /* 0x000000ff1800728c */ /* 0x000fd2000bf05270 */
[----:B------:R-:W-:Y:S05]  /*28c0*/  BRA.U !UP0, `(.L_x_152) ;  /* 0x0000000508687547 */ /* 0x000fea000b800000 */
[----:B------:R-:W-:-:S13]  /*28d0*/  ISETP.GE.U32.AND P0, PT, R8, 0x3, PT ;  /* 0x000000030800780c */ /* 0x000fda0003f06070 */
[----:B------:R-:W-:Y:S05]  /*28e0*/  @!P0 BRA `(.L_x_205) ;  /* 0x0000000000bc8947 */ /* 0x000fea0003800000 */
[----:B01234-:R-:W-:Y:S01]  /*28f0*/  IMAD R7, R3, 0x400, R0 ;  /* 0x0000040003077824 */ /* 0x01ffe200078e0200 */
[----:B------:R-:W-:Y:S04]  /*2900*/  BSSY.RECONVERGENT B1, `(.L_x_206) ;  /* 0x000000f000017945 */ /* 0x000fe80003800200 */
[----:B------:R-:W0:Y:S04]  /*2910*/  LDS R10, [R7+0x200] ;  /* 0x00020000070a7984 */ /* 0x000e280000000800 */
[----:B------:R-:W1:Y:S04]  /*2920*/  LDS R12, [R7+0x600] ;  /* 0x00060000070c7984 */ /* 0x000e680000000800 */
[----:B------:R-:W2:Y:S04]  /*2930*/  LDS R6, [R7+0xa00] ;  /* 0x000a000007067984 */ /* 0x000ea80000000800 */
[----:B------:R-:W3:Y:S01]  /*2940*/  LDS R2, [R7+0xe00] ;  /* 0x000e000007027984 */ /* 0x000ee20000000800 */
[----:B0-----:R-:W-:-:S02]  /*2950*/  ISETP.NE.AND P0, PT, R10, RZ, PT ;  /* 0x000000ff0a00720c */ /* 0x001fc40003f05270 */
[----:B-1----:R-:W-:Y:S02]  /*2960*/  ISETP.NE.AND P1, PT, R12, RZ, PT ;  /* 0x000000ff0c00720c */ /* 0x002fe40003f25270 */
[----:B--2---:R-:W-:Y:S02]  /*2970*/  ISETP.NE.AND P2, PT, R6, RZ, PT ;  /* 0x000000ff0600720c */ /* 0x004fe40003f45270 */
[----:B---3--:R-:W-:-:S07]  /*2980*/  ISETP.NE.AND P3, PT, R2, RZ, PT ;  /* 0x000000ff0200720c */ /* 0x008fce0003f65270 */
[----:B------:R-:W-:Y:S06]  /*2990*/  @!P0 BRA `(.L_x_207) ;  /* 0x0000000000148947 */ /* 0x000fec0003800000 */
[----:B------:R-:W0:Y:S01]  /*29a0*/  LDC.64 R8, c[0x0][0x380] ;  /* 0x0000e000ff087b82 */ /* 0x000e220000000a00 */
[----:B------:R-:W-:Y:S01]  /*29b0*/  LEA R7, R3, R4, 0x8 ;  /* 0x0000000403077211 */ /* 0x000fe200078e40ff */
[----:B------:R-:W-:-:S04]  /*29c0*/  IMAD.MOV.U32 R11, RZ, RZ, RZ ;  /* 0x000000ffff0b7224 */ /* 0x000fc800078e00ff */
[----:B0-----:R-:W-:-:S05]  /*29d0*/  IMAD.WIDE.U32 R8, R7, 0x8, R8 ;  /* 0x0000000807087825 */ /* 0x001fca00078e0008 */
[----:B------:R0:W-:Y:S02]  /*29e0*/  REDG.E.ADD.64.STRONG.GPU desc[UR20][R8.64+0x400], R10 ;  /* 0x0004000a0800798e */ /* 0x0001e4000c12e514 */
.L_x_207:
[----:B------:R-:W-:Y:S05]  /*29f0*/  BSYNC.RECONVERGENT B1 ;  /* 0x0000000000017941 */ /* 0x000fea0003800200 */
.L_x_206:
[----:B------:R-:W-:Y:S04]  /*2a00*/  BSSY.RECONVERGENT B1, `(.L_x_208) ;  /* 0x0000009000017945 */ /* 0x000fe80003800200 */
[----:B------:R-:W-:Y:S05]  /*2a10*/  @!P1 BRA `(.L_x_209) ;  /* 0x00000000001c9947 */ /* 0x000fea0003800000 */
[----:B0-----:R-:W0:Y:S01]  /*2a20*/  LDC.64 R8, c[0x0][0x380] ;  /* 0x0000e000ff087b82 */ /* 0x001e220000000a00 */
[----:B------:R-:W-:Y:S02]  /*2a30*/  IMAD R7, R3, 0x100, R4 ;  /* 0x0000010003077824 */ /* 0x000fe400078e0204 */
[----:B------:R-:W-:Y:S02]  /*2a40*/  IMAD.MOV.U32 R10, RZ, RZ, R12 ;  /* 0x000000ffff0a7224 */ /* 0x000fe400078e000c */
[----:B------:R-:W-:Y:S02]  /*2a50*/  VIADD R7, R7, 0x100 ;  /* 0x0000010007077836 */ /* 0x000fe40000000000 */
[----:B------:R-:W-:Y:S02]  /*2a60*/  IMAD.MOV.U32 R11, RZ, RZ, RZ ;  /* 0x000000ffff0b7224 */ /* 0x000fe400078e00ff */
[----:B0-----:R-:W-:-:S05]  /*2a70*/  IMAD.WIDE.U32 R8, R7, 0x8, R8 ;  /* 0x0000000807087825 */ /* 0x001fca00078e0008 */
[----:B------:R1:W-:Y:S02]  /*2a80*/  REDG.E.ADD.64.STRONG.GPU desc[UR20][R8.64+0x400], R10 ;  /* 0x0004000a0800798e */ /* 0x0003e4000c12e514 */
.L_x_209:
[----:B------:R-:W-:Y:S05]  /*2a90*/  BSYNC.RECONVERGENT B1 ;  /* 0x0000000000017941 */ /* 0x000fea0003800200 */
.L_x_208:
[----:B------:R-:W-:Y:S04]  /*2aa0*/  BSSY.RECONVERGENT B1, `(.L_x_210) ;  /* 0x0000008000017945 */ /* 0x000fe80003800200 */
[----:B------:R-:W-:Y:S05]  /*2ab0*/  @!P2 BRA `(.L_x_211) ;  /* 0x000000000018a947 */ /* 0x000fea0003800000 */
[----:B01----:R-:W0:Y:S01]  /*2ac0*/  LDC.64 R8, c[0x0][0x380] ;  /* 0x0000e000ff087b82 */ /* 0x003e220000000a00 */
[----:B------:R-:W-:-:S05]  /*2ad0*/  IMAD R7, R3, 0x100, R4 ;  /* 0x0000010003077824 */ /* 0x000fca00078e0204 */
[----:B------:R-:W-:-:S05]  /*2ae0*/  IADD3 R7, PT, PT, R7, 0x200, RZ ;  /* 0x0000020007077810 */ /* 0x000fca0007ffe0ff */
[----:B0-----:R-:W-:-:S04]  /*2af0*/  IMAD.WIDE.U32 R8, R7, 0x8, R8 ;  /* 0x0000000807087825 */ /* 0x001fc800078e0008 */
[----:B------:R-:W-:-:S05]  /*2b00*/  IMAD.MOV.U32 R7, RZ, RZ, RZ ;  /* 0x000000ffff077224 */ /* 0x000fca00078e00ff */
[----:B------:R2:W-:Y:S02]  /*2b10*/  REDG.E.ADD.64.STRONG.GPU desc[UR20][R8.64+0x400], R6 ;  /* 0x000400060800798e */ /* 0x0005e4000c12e514 */
.L_x_211:
[----:B------:R-:W-:Y:S05]  /*2b20*/  BSYNC.RECONVERGENT B1 ;  /* 0x0000000000017941 */ /* 0x000fea0003800200 */
.L_x_210:
[----:B------:R-:W-:Y:S04]  /*2b30*/  BSSY.RECONVERGENT B1, `(.L_x_212) ;  /* 0x0000009000017945 */ /* 0x000fe80003800200 */
[----:B------:R-:W-:Y:S05]  /*2b40*/  @!P3 BRA `(.L_x_213) ;  /* 0x00000000001cb947 */ /* 0x000fea0003800000 */
[----:B--2---:R-:W2:Y:S01]  /*2b50*/  LDC.64 R6, c[0x0][0x380] ;  /* 0x0000e000ff067b82 */ /* 0x004ea20000000a00 */
[----:B01----:R-:W-:Y:S02]  /*2b60*/  IMAD R9, R3, 0x100, R4 ;  /* 0x0000010003097824 */ /* 0x003fe400078e0204 */
[----:B------:R-:W-:Y:S02]  /*2b70*/  IMAD.MOV.U32 R8, RZ, RZ, R2 ;  /* 0x000000ffff087224 */ /* 0x000fe400078e0002 */
[----:B------:R-:W-:-:S04]  /*2b80*/  VIADD R9, R9, 0x300 ;  /* 0x0000030009097836 */ /* 0x000fc80000000000 */
[----:B--2---:R-:W-:-:S04]  /*2b90*/  IMAD.WIDE.U32 R6, R9, 0x8, R6 ;  /* 0x0000000809067825 */ /* 0x004fc800078e0006 */
[----:B------:R-:W-:-:S05]  /*2ba0*/  IMAD.MOV.U32 R9, RZ, RZ, RZ ;  /* 0x000000ffff097224 */ /* 0x000fca00078e00ff */
[----:B------:R3:W-:Y:S02]  /*2bb0*/  REDG.E.ADD.64.STRONG.GPU desc[UR20][R6.64+0x400], R8 ;  /* 0x000400080600798e */ /* 0x0007e4000c12e514 */
.L_x_213:
[----:B------:R-:W-:Y:S05]  /*2bc0*/  BSYNC.RECONVERGENT B1 ;  /* 0x0000000000017941 */ /* 0x000fea0003800200 */
.L_x_212:
[----:B------:R-:W-:-:S07]  /*2bd0*/  VIADD R3, R3, 0x4 ;  /* 0x0000000403037836 */ /* 0x000fce0000000000 */
.L_x_205:
[----:B------:R-:W-:-:S09]  /*2be0*/  UISETP.NE.AND UP0, UPT, UR25, URZ, UPT ;  /* 0x000000ff1900728c */ /* 0x000fd2000bf05270 */
[----:B------:R-:W-:Y:S05]  /*2bf0*/  BRA.U !UP0, `(.L_x_152) ;  /* 0x00000001089c7547 */ /* 0x000fea000b800000 */
[----:B------:R-:W-:-:S13]  /*2c00*/  ISETP.NE.AND P0, PT, R5, RZ, PT ;  /* 0x000000ff0500720c */ /* 0x000fda0003f05270 */
[----:B------:R-:W-:Y:S05]  /*2c10*/  @!P0 BRA `(.L_x_214) ;  /* 0x0000000000648947 */ /* 0x000fea0003800000 */
[----:B01234-:R-:W-:Y:S01]  /*2c20*/  LEA R6, R3, R0, 0xa ;  /* 0x0000000003067211 */ /* 0x01ffe200078e50ff */
[----:B------:R-:W-:Y:S04]  /*2c30*/  BSSY.RECONVERGENT B1, `(.L_x_215) ;  /* 0x000000c000017945 */ /* 0x000fe80003800200 */
[----:B------:R-:W0:Y:S04]  /*2c40*/  LDS R2, [R6+0x200] ;  /* 0x0002000006027984 */ /* 0x000e280000000800 */
[----:B------:R-:W1:Y:S01]  /*2c50*/  LDS R5, [R6+0x600] ;  /* 0x0006000006057984 */ /* 0x000e620000000800 */
[----:B0-----:R-:W-:-:S02]  /*2c60*/  ISETP.NE.AND P0, PT, R2, RZ, PT ;  /* 0x000000ff0200720c */ /* 0x001fc40003f05270 */
[----:B-1----:R-:W-:-:S11]  /*2c70*/  ISETP.NE.AND P1, PT, R5, RZ, PT ;  /* 0x000000ff0500720c */ /* 0x002fd60003f25270 */
[----:B------:R-:W-:Y:S05]  /*2c80*/  @!P0 BRA `(.L_x_216) ;  /* 0x0000000000188947 */ /* 0x000fea0003800000 */
[----:B------:R-:W0:Y:S01]  /*2c90*/  LDC.64 R6, c[0x0][0x380] ;  /* 0x0000e000ff067b82 */ /* 0x000e220000000a00 */
[----:B------:R-:W-:-:S04]  /*2ca0*/  IMAD R9, R3, 0x100, R4 ;  /* 0x0000010003097824 */ /* 0x000fc800078e0204 */
[----:B0-----:R-:W-:-:S04]  /*2cb0*/  IMAD.WIDE.U32 R8, R9, 0x8, R6 ;  /* 0x0000000809087825 */ /* 0x001fc800078e0006 */
[----:B------:R-:W-:Y:S02]  /*2cc0*/  IMAD.MOV.U32 R6, RZ, RZ, R2 ;  /* 0x000000ffff067224 */ /* 0x000fe400078e0002 */
[----:B------:R-:W-:-:S05]  /*2cd0*/  IMAD.MOV.U32 R7, RZ, RZ, RZ ;  /* 0x000000ffff077224 */ /* 0x000fca00078e00ff */
[----:B------:R0:W-:Y:S02]  /*2ce0*/  REDG.E.ADD.64.STRONG.GPU desc[UR20][R8.64+0x400], R6 ;  /* 0x000400060800798e */ /* 0x0001e4000c12e514 */
.L_x_216:
[----:B------:R-:W-:Y:S05]  /*2cf0*/  BSYNC.RECONVERGENT B1 ;  /* 0x0000000000017941 */ /* 0x000fea0003800200 */
.L_x_215:
[----:B------:R-:W-:Y:S04]  /*2d00*/  BSSY.RECONVERGENT B1, `(.L_x_217) ;  /* 0x0000009000017945 */ /* 0x000fe80003800200 */
[----:B------:R-:W-:Y:S05]  /*2d10*/  @!P1 BRA `(.L_x_218) ;  /* 0x00000000001c9947 */ /* 0x000fea0003800000 */
[----:B0-----:R-:W0:Y:S01]  /*2d20*/  LDC.64 R6, c[0x0][0x380] ;  /* 0x0000e000ff067b82 */ /* 0x001e220000000a00 */
[----:B------:R-:W-:-:S04]  /*2d30*/  IMAD R2, R3, 0x100, R4 ;  /* 0x0000010003027824 */ /* 0x000fc800078e0204 */
[----:B------:R-:W-:-:S04]  /*2d40*/  VIADD R9, R2, 0x100 ;  /* 0x0000010002097836 */ /* 0x000fc80000000000 */
[----:B0-----:R-:W-:-:S04]  /*2d50*/  IMAD.WIDE.U32 R8, R9, 0x8, R6 ;  /* 0x0000000809087825 */ /* 0x001fc800078e0006 */
[----:B------:R-:W-:Y:S02]  /*2d60*/  HFMA2 R7, -RZ, RZ, 0, 0 ;  /* 0x00000000ff077431 */ /* 0x000fe400000001ff */
[----:B------:R-:W-:-:S05]  /*2d70*/  IMAD.MOV.U32 R6, RZ, RZ, R5 ;  /* 0x000000ffff067224 */ /* 0x000fca00078e0005 */
[----:B------:R1:W-:Y:S02]  /*2d80*/  REDG.E.ADD.64.STRONG.GPU desc[UR20][R8.64+0x400], R6 ;  /* 0x000400060800798e */ /* 0x0003e4000c12e514 */
.L_x_218:
[----:B------:R-:W-:Y:S05]  /*2d90*/  BSYNC.RECONVERGENT B1 ;  /* 0x0000000000017941 */ /* 0x000fea0003800200 */
.L_x_217:
[----:B------:R-:W-:-:S07]  /*2da0*/  VIADD R3, R3, 0x2 ;  /* 0x0000000203037836 */ /* 0x000fce0000000000 */
.L_x_214:
[----:B------:R-:W-:-:S09]  /*2db0*/  UISETP.NE.AND UP0, UPT, UR9, URZ, UPT ;  /* 0x000000ff0900728c */ /* 0x000fd2000bf05270 */
[----:B------:R-:W-:Y:S05]  /*2dc0*/  BRA.U !UP0, `(.L_x_152) ;  /* 0x0000000108287547 */ /* 0x000fea000b800000 */
[----:B------:R-:W-:-:S05]  /*2dd0*/  IMAD R2, R3, 0x400, R0 ;  /* 0x0000040003027824 */ /* 0x000fca00078e0200 */
[----:B------:R-:W5:Y:S02]  /*2de0*/  LDS R5, [R2+0x200] ;  /* 0x0002000002057984 */ /* 0x000f640000000800 */
[----:B-----5:R-:W-:-:S13]  /*2df0*/  ISETP.NE.AND P0, PT, R5, RZ, PT ;  /* 0x000000ff0500720c */ /* 0x020fda0003f05270 */
[----:B------:R-:W-:Y:S05]  /*2e00*/  @!P0 BRA `(.L_x_152) ;  /* 0x0000000000188947 */ /* 0x000fea0003800000 */
[----:B01234-:R-:W0:Y:S01]  /*2e10*/  LDC.64 R6, c[0x0][0x380] ;  /* 0x0000e000ff067b82 */ /* 0x01fe220000000a00 */
[----:B------:R-:W-:-:S04]  /*2e20*/  IMAD R3, R3, 0x100, R4 ;  /* 0x0000010003037824 */ /* 0x000fc800078e0204 */
[----:B0-----:R-:W-:-:S04]  /*2e30*/  IMAD.WIDE.U32 R2, R3, 0x8, R6 ;  /* 0x0000000803027825 */ /* 0x001fc800078e0006 */
[----:B------:R-:W-:Y:S02]  /*2e40*/  IMAD.MOV.U32 R6, RZ, RZ, R5 ;  /* 0x000000ffff067224 */ /* 0x000fe400078e0005 */
[----:B------:R-:W-:-:S05]  /*2e50*/  IMAD.MOV.U32 R7, RZ, RZ, RZ ;  /* 0x000000ffff077224 */ /* 0x000fca00078e00ff */
[----:B------:R0:W-:Y:S02]  /*2e60*/  REDG.E.ADD.64.STRONG.GPU desc[UR20][R2.64+0x400], R6 ;  /* 0x000400060200798e */ /* 0x0001e4000c12e514 */
.L_x_152:
[----:B------:R-:W-:Y:S05]  /*2e70*/  BSYNC.RECONVERGENT B0 ;  /* 0x0000000000007941 */ /* 0x000fea0003800200 */
.L_x_151:
[----:B------:R-:W-:Y:S01]  /*2e80*/  BAR.SYNC.DEFER_BLOCKING 0x0 ;  /* 0x0000000000007b1d */ /* 0x000fe20000010000 */
[----:B------:R-:W-:-:S04]  /*2e90*/  UIADD3 UR6, UP0, UPT, UR6, 0x1, URZ ;  /* 0x0000000106067890 */ /* 0x000fc8000ff1e0ff */
[----:B------:R-:W-:Y:S02]  /*2ea0*/  UIADD3.X UR7, UPT, UPT, URZ, UR7, URZ, UP0, !UPT ;  /* 0x00000007ff077290 */ /* 0x000fe400087fe4ff */
[----:B------:R-:W-:-:S04]  /*2eb0*/  UISETP.NE.U32.AND UP0, UPT, UR6, UR11, UPT ;  /* 0x0000000b0600728c */ /* 0x000fc8000bf05070 */
[----:B------:R-:W-:-:S09]  /*2ec0*/  UISETP.NE.AND.EX UP0, UPT, UR7, UR12, UPT, UP0 ;  /* 0x0000000c0700728c */ /* 0x000fd2000bf05300 */
[----:B------:R-:W-:Y:S05]  /*2ed0*/  BRA.U UP0, `(.L_x_219) ;  /* 0xffffffd100f07547 */ /* 0x000fea000b83ffff */
[----:B------:R-:W-:Y:S05]  /*2ee0*/  EXIT ;  /* 0x000000000000794d */ /* 0x000fea0003800000 */
.L_x_220:
        /* <DEDUP_REMOVED lines=9> */
.L_x_310:


//--------------------- .text._ZN3cub18CUB_300001_SM_10006detail10radix_sort31DeviceRadixSortSingleTileKernelINS1_5radix10policy_hubIiiyE10Policy1000ELNS0_9SortOrderE0EiiyNS1_21identity_decomposer_tEEEvPKT1_PSA_PKT2_PSE_T3_iiT4_ --------------------------
	.section	.text._ZN3cub18CUB_300001_SM_10006detail10radix_sort31DeviceRadixSortSingleTileKernelINS1_5radix10policy_hubIiiyE10Policy1000ELNS0_9SortOrderE0EiiyNS1_21identity_decomposer_tEEEvPKT1_PSA_PKT2_PSE_T3_iiT4_,"ax",@progbits
	.align	128
        .global         _ZN3cub18CUB_300001_SM_10006detail10radix_sort31DeviceRadixSortSingleTileKernelINS1_5radix10policy_hubIiiyE10Policy1000ELNS0_9SortOrderE0EiiyNS1_21identity_decomposer_tEEEvPKT1_PSA_PKT2_PSE_T3_iiT4_
        .type           _ZN3cub18CUB_300001_SM_10006detail10radix_sort31DeviceRadixSortSingleTileKernelINS1_5radix10policy_hubIiiyE10Policy1000ELNS0_9SortOrderE0EiiyNS1_21identity_decomposer_tEEEvPKT1_PSA_PKT2_PSE_T3_iiT4_,@function
        .size           _ZN3cub18CUB_300001_SM_10006detail10radix_sort31DeviceRadixSortSingleTileKernelINS1_5radix10policy_hubIiiyE10Policy1000ELNS0_9SortOrderE0EiiyNS1_21identity_decomposer_tEEEvPKT1_PSA_PKT2_PSE_T3_iiT4_,(.L_x_311 - _ZN3cub18CUB_300001_SM_10006detail10radix_sort31DeviceRadixSortSingleTileKernelINS1_5radix10policy_hubIiiyE10Policy1000ELNS0_9SortOrderE0EiiyNS1_21identity_decomposer_tEEEvPKT1_PSA_PKT2_PSE_T3_iiT4_)
        .other          _ZN3cub18CUB_300001_SM_10006detail10radix_sort31DeviceRadixSortSingleTileKernelINS1_5radix10policy_hubIiiyE10Policy1000ELNS0_9SortOrderE0EiiyNS1_21identity_decomposer_tEEEvPKT1_PSA_PKT2_PSE_T3_iiT4_,@"STO_CUDA_ENTRY STV_DEFAULT"
_ZN3cub18CUB_300001_SM_10006detail10radix_sort31DeviceRadixSortSingleTileKernelINS1_5radix10policy_hubIiiyE10Policy1000ELNS0_9SortOrderE0EiiyNS1_21identity_decomposer_tEEEvPKT1_PSA_PKT2_PSE_T3_iiT4_:
.text._ZN3cub18CUB_300001_SM_10006detail10radix_sort31DeviceRadixSortSingleTileKernelINS1_5radix10policy_hubIiiyE10Policy1000ELNS0_9SortOrderE0EiiyNS1_21identity_decomposer_tEEEvPKT1_PSA_PKT2_PSE_T3_iiT4_:
[----:B------:R-:W-:Y:S01]  /*0000*/  LDC R1, c[0x0][0x37c] ;  /* 0x0000df00ff017b82 */ /* 0x000fe20000000800 */
[----:B------:R-:W0:Y:S01]  /*0010*/  S2R R0, SR_TID.X ;  /* 0x0000000000007919 */ /* 0x000e220000002100 */
[----:B------:R-:W1:Y:S06]  /*0020*/  LDCU UR4, c[0x0][0x3a0] ;  /* 0x00007400ff0477ac */ /* 0x000e6c0008000800 */
[----:B------:R-:W2:Y:S01]  /*0030*/  LDC.64 R6, c[0x0][0x380] ;  /* 0x0000e000ff067b82 */ /* 0x000ea20000000a00 */
[----:B------:R-:W3:Y:S01]  /*0040*/  LDCU.64 UR8, c[0x0][0x358] ;  /* 0x00006b00ff0877ac */ /* 0x000ee20008000a00 */
[----:B------:R-:W4:Y:S01]  /*0050*/  LDCU UR10, c[0x0][0x3ac] ;  /* 0x00007580ff0a77ac */ /* 0x000f220008000800 */
[----:B0-----:R-:W-:-:S04]  /*0060*/  IMAD R9, R0, 0x13, RZ ;  /* 0x0000001300097824 */ /* 0x001fc800078e02ff */
[C---:B------:R-:W-:Y:S01]  /*0070*/  VIADD R4, R9.reuse, 0x1 ;  /* 0x0000000109047836 */ /* 0x040fe20000000000 */
[C---:B-1----:R-:W-:Y:S01]  /*0080*/  ISETP.GE.AND P6, PT, R9.reuse, UR4, PT ;  /* 0x0000000409007c0c */ /* 0x042fe2000bfc6270 */
[C---:B------:R-:W-:Y:S02]  /*0090*/  VIADD R8, R9.reuse, 0x5 ;  /* 0x0000000509087836 */ /* 0x040fe40000000000 */
[C---:B--2---:R-:W-:Y:S01]  /*00a0*/  IMAD.WIDE.U32 R6, R9.reuse, 0x4, R6 ;  /* 0x0000000409067825 */ /* 0x044fe200078e0006 */
[----:B------:R-:W-:Y:S02]  /*00b0*/  ISETP.GE.AND P5, PT, R4, UR4, PT ;  /* 0x0000000404007c0c */ /* 0x000fe4000bfa6270 */
[----:B------:R-:W-:Y:S01]  /*00c0*/  ISETP.GE.AND P1, PT, R8, UR4, PT ;  /* 0x0000000408007c0c */ /* 0x000fe2000bf26270 */
[C---:B------:R-:W-:Y:S01]  /*00d0*/  VIADD R5, R9.reuse, 0x2 ;  /* 0x0000000209057836 */ /* 0x040fe20000000000 */
[----:B------:R-:W-:Y:S01]  /*00e0*/  P2R R46, PR, RZ, 0x20 ;  /* 0x00000020ff2e7803 */ /* 0x000fe20000000000 */
[C---:B------:R-:W-:Y:S01]  /*00f0*/  VIADD R10, R9.reuse, 0x6 ;  /* 0x00000006090a7836 */ /* 0x040fe20000000000 */
[----:B------:R-:W-:Y:S01]  /*0100*/  P2R R49, PR, RZ, 0x2 ;  /* 0x00000002ff317803 */ /* 0x000fe20000000000 */
[----:B------:R-:W-:Y:S01]  /*0110*/  VIADD R4, R9, 0x3 ;  /* 0x0000000309047836 */ /* 0x000fe20000000000 */
[----:B------:R-:W-:Y:S01]  /*0120*/  ISETP.GE.AND P4, PT, R5, UR4, PT ;  /* 0x0000000405007c0c */ /* 0x000fe2000bf86270 */
[C---:B------:R-:W-:Y:S01]  /*0130*/  VIADD R5, R9.reuse, 0x4 ;  /* 0x0000000409057836 */ /* 0x040fe20000000000 */
[----:B------:R-:W-:Y:S01]  /*0140*/  ISETP.GE.AND P0, PT, R10, UR4, PT ;  /* 0x000000040a007c0c */ /* 0x000fe2000bf06270 */
[----:B------:R-:W-:Y:S01]  /*0150*/  VIADD R29, R9, 0x9 ;  /* 0x00000009091d7836 */ /* 0x000fe20000000000 */
[----:B------:R-:W-:Y:S01]  /*0160*/  ISETP.GE.AND P3, PT, R4, UR4, PT ;  /* 0x0000000404007c0c */ /* 0x000fe2000bf66270 */
[----:B---3--:R-:W2:Y:S01]  /*0170*/  @!P5 LDG.E R8, desc[UR8][R6.64+0x4] ;  /* 0x000004080608d981 */ /* 0x008ea2000c1e1900 */
[----:B------:R-:W-:Y:S01]  /*0180*/  ISETP.GE.AND P2, PT, R5, UR4, PT ;  /* 0x0000000405007c0c */ /* 0x000fe2000bf46270 */
[C---:B------:R-:W-:Y:S01]  /*0190*/  VIADD R4, R9.reuse, 0x7 ;  /* 0x0000000709047836 */ /* 0x040fe20000000000 */
[----:B------:R-:W-:Y:S01]  /*01a0*/  P2R R50, PR, RZ, 0x1 ;  /* 0x00000001ff327803 */ /* 0x000fe20000000000 */
[----:B------:R-:W3:Y:S01]  /*01b0*/  @!P1 LDG.E R35, desc[UR8][R6.64+0x14] ;  /* 0x0000140806239981 */ /* 0x000ee2000c1e1900 */
[C---:B------:R-:W-:Y:S01]  /*01c0*/  VIADD R5, R9.reuse, 0x8 ;  /* 0x0000000809057836 */ /* 0x040fe20000000000 */
[----:B------:R-:W-:Y:S01]  /*01d0*/  P2R R47, PR, RZ, 0x8 ;  /* 0x00000008ff2f7803 */ /* 0x000fe20000000000 */
[C---:B------:R-:W-:Y:S01]  /*01e0*/  VIADD R30, R9.reuse, 0xa ;  /* 0x0000000a091e7836 */ /* 0x040fe20000000000 */
[----:B------:R-:W4:Y:S01]  /*01f0*/  @!P4 LDG.E R10, desc[UR8][R6.64+0x8] ;  /* 0x00000808060ac981 */ /* 0x000f22000c1e1900 */
[C---:B------:R-:W-:Y:S01]  /*0200*/  VIADD R31, R9.reuse, 0xb ;  /* 0x0000000b091f7836 */ /* 0x040fe20000000000 */
[----:B------:R-:W-:Y:S01]  /*0210*/  P2R R48, PR, RZ, 0x4 ;  /* 0x00000004ff307803 */ /* 0x000fe20000000000 */
[C---:B------:R-:W-:Y:S01]  /*0220*/  VIADD R32, R9.reuse, 0xc ;  /* 0x0000000c09207836 */ /* 0x040fe20000000000 */
[----:B------:R-:W3:Y:S01]  /*0230*/  @!P3 LDG.E R11, desc[UR8][R6.64+0xc] ;  /* 0x00000c08060bb981 */ /* 0x000ee2000c1e1900 */
[----:B------:R-:W-:Y:S01]  /*0240*/  VIADD R33, R9, 0x10 ;  /* 0x0000001009217836 */ /* 0x000fe20000000000 */
[----:B------:R-:W-:-:S02]  /*0250*/  P2R R45, PR, RZ, 0x10 ;  /* 0x00000010ff2d7803 */ /* 0x000fc40000000000 */
[----:B------:R-:W3:Y:S04]  /*0260*/  @!P2 LDG.E R34, desc[UR8][R6.64+0x10] ;  /* 0x000010080622a981 */ /* 0x000ee8000c1e1900 */
[----:B------:R-:W3:Y:S01]  /*0270*/  @!P0 LDG.E R36, desc[UR8][R6.64+0x18] ;  /* 0x0000180806248981 */ /* 0x000ee2000c1e1900 */
[----:B------:R-:W-:-:S03]  /*0280*/  ISETP.GE.AND P0, PT, R4, UR4, PT ;  /* 0x0000000404007c0c */ /* 0x000fc6000bf06270 */
[----:B------:R-:W3:Y:S01]  /*0290*/  @!P6 LDG.E R61, desc[UR8][R6.64] ;  /* 0x00000008063de981 */ /* 0x000ee2000c1e1900 */
[----:B------:R-:W-:-:S09]  /*02a0*/  P2R R51, PR, RZ, 0x1 ;  /* 0x00000001ff337803 */ /* 0x000fd20000000000 */
[----:B------:R-:W3:Y:S01]  /*02b0*/  @!P0 LDG.E R37, desc[UR8][R6.64+0x1c] ;  /* 0x00001c0806258981 */ /* 0x000ee2000c1e1900 */
[----:B------:R-:W-:Y:S02]  /*02c0*/  ISETP.GE.AND P0, PT, R5, UR4, PT ;  /* 0x0000000405007c0c */ /* 0x000fe4000bf06270 */
[----:B------:R-:W0:Y:S02]  /*02d0*/  LDC.64 R4, c[0x0][0x390] ;  /* 0x0000e400ff047b82 */ /* 0x000e240000000a00 */
[----:B------:R-:W-:-:S09]  /*02e0*/  P2R R52, PR, RZ, 0x1 ;  /* 0x00000001ff347803 */ /* 0x000fd20000000000 */
[----:B------:R-:W3:Y:S01]  /*02f0*/  @!P0 LDG.E R38, desc[UR8][R6.64+0x20] ;  /* 0x0000200806268981 */ /* 0x000ee2000c1e1900 */
[----:B------:R-:W-:-:S04]  /*0300*/  ISETP.GE.AND P0, PT, R29, UR4, PT ;  /* 0x000000041d007c0c */ /* 0x000fc8000bf06270 */
[----:B------:R-:W-:-:S09]  /*0310*/  P2R R53, PR, RZ, 0x1 ;  /* 0x00000001ff357803 */ /* 0x000fd20000000000 */
[----:B------:R-:W3:Y:S01]  /*0320*/  @!P0 LDG.E R39, desc[UR8][R6.64+0x24] ;  /* 0x0000240806278981 */ /* 0x000ee2000c1e1900 */
[----:B------:R-:W-:Y:S01]  /*0330*/  ISETP.GE.AND P0, PT, R30, UR4, PT ;  /* 0x000000041e007c0c */ /* 0x000fe2000bf06270 */
[----:B------:R-:W-:-:S05]  /*0340*/  VIADD R30, R9, 0xd ;  /* 0x0000000d091e7836 */ /* 0x000fca0000000000 */
[----:B------:R-:W-:Y:S02]  /*0350*/  ISETP.GE.AND P1, PT, R30, UR4, PT ;  /* 0x000000041e007c0c */ /* 0x000fe4000bf26270 */
[----:B------:R-:W-:Y:S02]  /*0360*/  P2R R54, PR, RZ, 0x1 ;  /* 0x00000001ff367803 */ /* 0x000fe40000000000 */
[----:B------:R-:W-:-:S03]  /*0370*/  P2R R58, PR, RZ, 0x2 ;  /* 0x00000002ff3a7803 */ /* 0x000fc60000000000 */
[----:B------:R-:W3:Y:S01]  /*0380*/  @!P0 LDG.E R40, desc[UR8][R6.64+0x28] ;  /* 0x0000280806288981 */ /* 0x000ee2000c1e1900 */
[----:B------:R-:W-:-:S05]  /*0390*/  ISETP.GE.AND P0, PT, R31, UR4, PT ;  /* 0x000000041f007c0c */ /* 0x000fca000bf06270 */
[----:B------:R-:W3:Y:S01]  /*03a0*/  @!P1 LDG.E R62, desc[UR8][R6.64+0x34] ;  /* 0x00003408063e9981 */ /* 0x000ee2000c1e1900 */
[----:B------:R-:W-:-:S04]  /*03b0*/  ISETP.NE.AND P1, PT, R54, RZ, PT ;  /* 0x000000ff3600720c */ /* 0x000fc80003f25270 */
[----:B------:R-:W-:Y:S02]  /*03c0*/  P2R R57, PR, RZ, 0x2 ;  /* 0x00000002ff397803 */ /* 0x000fe40000000000 */
[----:B------:R-:W-:Y:S01]  /*03d0*/  ISETP.NE.AND P1, PT, R53, RZ, PT ;  /* 0x000000ff3500720c */ /* 0x000fe20003f25270 */
[----:B------:R-:W3:Y:S03]  /*03e0*/  @!P0 LDG.E R41, desc[UR8][R6.64+0x2c] ;  /* 0x00002c0806298981 */ /* 0x000ee6000c1e1900 */
[----:B------:R-:W-:Y:S02]  /*03f0*/  P2R R56, PR, RZ, 0x2 ;  /* 0x00000002ff387803 */ /* 0x000fe40000000000 */
[----:B------:R-:W-:Y:S02]  /*0400*/  ISETP.NE.AND P1, PT, R52, RZ, PT ;  /* 0x000000ff3400720c */ /* 0x000fe40003f25270 */
[----:B------:R-:W-:-:S02]  /*0410*/  P2R R60, PR, RZ, 0x1 ;  /* 0x00000001ff3c7803 */ /* 0x000fc40000000000 */
[----:B------:R-:W-:Y:S02]  /*0420*/  P2R R55, PR, RZ, 0x2 ;  /* 0x00000002ff377803 */ /* 0x000fe40000000000 */
[----:B------:R-:W-:Y:S02]  /*0430*/  ISETP.GE.AND P0, PT, R32, UR4, PT ;  /* 0x0000000420007c0c */ /* 0x000fe4000bf06270 */
[----:B------:R-:W-:Y:S01]  /*0440*/  ISETP.NE.AND P1, PT, R51, RZ, PT ;  /* 0x000000ff3300720c */ /* 0x000fe20003f25270 */
[----:B------:R-:W-:-:S03]  /*0450*/  VIADD R32, R9, 0xf ;  /* 0x0000000f09207836 */ /* 0x000fc60000000000 */
[----:B------:R-:W-:Y:S02]  /*0460*/  P2R R54, PR, RZ, 0x2 ;  /* 0x00000002ff367803 */ /* 0x000fe40000000000 */
[----:B------:R-:W-:Y:S02]  /*0470*/  ISETP.NE.AND P1, PT, R50, RZ, PT ;  /* 0x000000ff3200720c */ /* 0x000fe40003f25270 */
[----:B------:R-:W-:Y:S02]  /*0480*/  ISETP.GE.AND P3, PT, R32, UR4, PT ;  /* 0x0000000420007c0c */ /* 0x000fe4000bf66270 */
[----:B------:R-:W-:Y:S01]  /*0490*/  P2R R53, PR, RZ, 0x2 ;  /* 0x00000002ff357803 */ /* 0x000fe20000000000 */
[----:B------:R-:W3:Y:S01]  /*04a0*/  @!P0 LDG.E R42, desc[UR8][R6.64+0x30] ;  /* 0x00003008062a8981 */ /* 0x000ee2000c1e1900 */
[----:B------:R-:W-:Y:S01]  /*04b0*/  ISETP.NE.AND P1, PT, R49, RZ, PT ;  /* 0x000000ff3100720c */ /* 0x000fe20003f25270 */
[----:B------:R-:W-:-:S03]  /*04c0*/  VIADD R31, R9, 0xe ;  /* 0x0000000e091f7836 */ /* 0x000fc60000000000 */
[----:B------:R-:W-:Y:S01]  /*04d0*/  P2R R51, PR, RZ, 0x2 ;  /* 0x00000002ff337803 */ /* 0x000fe20000000000 */
[C---:B------:R-:W-:Y:S01]  /*04e0*/  VIADD R43, R9.reuse, 0x11 ;  /* 0x00000011092b7836 */ /* 0x040fe20000000000 */
[----:B------:R-:W-:Y:S01]  /*04f0*/  ISETP.NE.AND P1, PT, R48, RZ, PT ;  /* 0x000000ff3000720c */ /* 0x000fe20003f25270 */
[----:B------:R-:W-:Y:S01]  /*0500*/  VIADD R44, R9, 0x12 ;  /* 0x00000012092c7836 */ /* 0x000fe20000000000 */
[----:B------:R-:W-:Y:S02]  /*0510*/  ISETP.GE.AND P2, PT, R31, UR4, PT ;  /* 0x000000041f007c0c */ /* 0x000fe4000bf46270 */
[----:B------:R-:W-:Y:S02]  /*0520*/  P2R R49, PR, RZ, 0x2 ;  /* 0x00000002ff317803 */ /* 0x000fe40000000000 */
[----:B------:R-:W-:Y:S02]  /*0530*/  ISETP.NE.AND P1, PT, R47, RZ, PT ;  /* 0x000000ff2f00720c */ /* 0x000fe40003f25270 */
[----:B------:R-:W-:Y:S01]  /*0540*/  ISETP.GE.AND P4, PT, R33, UR4, PT ;  /* 0x0000000421007c0c */ /* 0x000fe2000bf86270 */
[----:B------:R-:W3:Y:S01]  /*0550*/  @!P3 LDG.E R47, desc[UR8][R6.64+0x3c] ;  /* 0x00003c08062fb981 */ /* 0x000ee2000c1e1900 */
[----:B------:R-:W-:-:S02]  /*0560*/  ISETP.GE.AND P5, PT, R43, UR4, PT ;  /* 0x000000042b007c0c */ /* 0x000fc4000bfa6270 */
[----:B------:R-:W-:Y:S02]  /*0570*/  ISETP.GE.AND P6, PT, R44, UR4, PT ;  /* 0x000000042c007c0c */ /* 0x000fe4000bfc6270 */
[----:B------:R-:W-:Y:S02]  /*0580*/  P2R R48, PR, RZ, 0x2 ;  /* 0x00000002ff307803 */ /* 0x000fe40000000000 */
[----:B------:R-:W-:-:S04]  /*0590*/  ISETP.NE.AND P1, PT, R45, RZ, PT ;  /* 0x000000ff2d00720c */ /* 0x000fc80003f25270 */
[----:B------:R-:W-:Y:S01]  /*05a0*/  P2R R45, PR, RZ, 0x2 ;  /* 0x00000002ff2d7803 */ /* 0x000fe20000000000 */
[----:B0-----:R-:W-:Y:S01]  /*05b0*/  IMAD.WIDE.U32 R4, R9, 0x4, R4 ;  /* 0x0000000409047825 */ /* 0x001fe200078e0004 */
[----:B------:R-:W-:Y:S01]  /*05c0*/  ISETP.NE.AND P1, PT, R46, RZ, PT ;  /* 0x000000ff2e00720c */ /* 0x000fe20003f25270 */
[----:B------:R-:W3:Y:S01]  /*05d0*/  @!P4 LDG.E R50, desc[UR8][R6.64+0x40] ;  /* 0x000040080632c981 */ /* 0x000ee2000c1e1900 */
[----:B------:R-:W-:-:S03]  /*05e0*/  P2R R59, PR, RZ, 0x1 ;  /* 0x00000001ff3b7803 */ /* 0x000fc60000000000 */
[----:B------:R-:W3:Y:S01]  /*05f0*/  @!P2 LDG.E R46, desc[UR8][R6.64+0x38] ;  /* 0x00003808062ea981 */ /* 0x000ee2000c1e1900 */
[----:B------:R-:W-:Y:S01]  /*0600*/  ISETP.GE.AND P0, PT, R9, UR4, PT ;  /* 0x0000000409007c0c */ /* 0x000fe2000bf06270 */
[----:B------:R-:W-:Y:S01]  /*0610*/  IMAD.MOV.U32 R30, RZ, RZ, -0x1 ;  /* 0xffffffffff1e7424 */ /* 0x000fe200078e00ff */
[----:B------:R-:W0:Y:S01]  /*0620*/  S2UR UR6, SR_CgaCtaId ;  /* 0x00000000000679c3 */ /* 0x000e220000008800 */
[----:B------:R-:W3:Y:S01]  /*0630*/  @!P5 LDG.E R9, desc[UR8][R6.64+0x44] ;  /* 0x000044080609d981 */ /* 0x000ee2000c1e1900 */
[----:B------:R-:W-:Y:S01]  /*0640*/  IMAD.MOV.U32 R31, RZ, RZ, -0x1 ;  /* 0xffffffffff1f7424 */ /* 0x000fe200078e00ff */
[----:B------:R-:W1:Y:S02]  /*0650*/  LDCU.64 UR4, c[0x0][0x3a8] ;  /* 0x00007500ff0477ac */ /* 0x000e640008000a00 */
[----:B------:R-:W3:Y:S03]  /*0660*/  @!P6 LDG.E R52, desc[UR8][R6.64+0x48] ;  /* 0x000048080634e981 */ /* 0x000ee6000c1e1900 */
[----:B------:R-:W-:Y:S06]  /*0670*/  BAR.SYNC.DEFER_BLOCKING 0x0 ;  /* 0x0000000000007b1d */ /* 0x000fec0000010000 */
[----:B------:R0:W5:Y:S01]  /*0680*/  @!P1 LDG.E R3, desc[UR8][R4.64+0x4] ;  /* 0x0000040804039981 */ /* 0x000162000c1e1900 */
[----:B------:R-:W-:-:S02]  /*0690*/  IMAD.MOV.U32 R32, RZ, RZ, -0x1 ;  /* 0xffffffffff207424 */ /* 0x000fc400078e00ff */
[----:B------:R-:W-:Y:S01]  /*06a0*/  IMAD.MOV.U32 R33, RZ, RZ, -0x1 ;  /* 0xffffffffff217424 */ /* 0x000fe200078e00ff */
[----:B------:R0:W5:Y:S01]  /*06b0*/  @!P0 LDG.E R2, desc[UR8][R4.64] ;  /* 0x0000000804028981 */ /* 0x000162000c1e1900 */
[----:B--2---:R-:W-:Y:S01]  /*06c0*/  @!P1 LOP3.LUT R30, R8, 0x80000000, RZ, 0x3c, !PT ;  /* 0x80000000081e9812 */ /* 0x004fe200078e3cff */
[----:B------:R-:W-:Y:S01]  /*06d0*/  IMAD.MOV.U32 R29, RZ, RZ, -0x1 ;  /* 0xffffffffff1d7424 */ /* 0x000fe200078e00ff */
[----:B------:R-:W-:Y:S01]  /*06e0*/  ISETP.NE.AND P1, PT, R45, RZ, PT ;  /* 0x000000ff2d00720c */ /* 0x000fe20003f25270 */
[----:B------:R2:W5:Y:S01]  /*06f0*/  @!P2 LDG.E R24, desc[UR8][R4.64+0x38] ;  /* 0x000038080418a981 */ /* 0x000562000c1e1900 */
[----:B-1----:R-:W-:-:S03]  /*0700*/  UIADD3 UR7, UPT, UPT, UR4, 0x6, URZ ;  /* 0x0000000604077890 */ /* 0x002fc6000fffe0ff */
[----:B------:R2:W5:Y:S01]  /*0710*/  @!P3 LDG.E R25, desc[UR8][R4.64+0x3c] ;  /* 0x00003c080419b981 */ /* 0x000562000c1e1900 */
[----:B------:R-:W-:-:S03]  /*0720*/  UIADD3 UR5, UPT, UPT, -UR4, UR5, URZ ;  /* 0x0000000504057290 */ /* 0x000fc6000fffe1ff */
[----:B------:R2:W5:Y:S04]  /*0730*/  @!P4 LDG.E R26, desc[UR8][R4.64+0x40] ;  /* 0x00004008041ac981 */ /* 0x000568000c1e1900 */
[----:B----4-:R-:W-:Y:S01]  /*0740*/  @!P1 LOP3.LUT R31, R10, 0x80000000, RZ, 0x3c, !PT ;  /* 0x800000000a1f9812 */ /* 0x010fe200078e3cff */
[----:B------:R2:W5:Y:S01]  /*0750*/  @!P1 LDG.E R12, desc[UR8][R4.64+0x8] ;  /* 0x00000808040c9981 */ /* 0x000562000c1e1900 */
[----:B------:R-:W-:-:S03]  /*0760*/  ISETP.NE.AND P1, PT, R48, RZ, PT ;  /* 0x000000ff3000720c */ /* 0x000fc60003f25270 */
[----:B------:R2:W5:Y:S04]  /*0770*/  @!P5 LDG.E R27, desc[UR8][R4.64+0x44] ;  /* 0x00004408041bd981 */ /* 0x000568000c1e1900 */
[----:B------:R2:W5:Y:S06]  /*0780*/  @!P6 LDG.E R28, desc[UR8][R4.64+0x48] ;  /* 0x00004808041ce981 */ /* 0x00056c000c1e1900 */
[----:B---3--:R-:W-:Y:S01]  /*0790*/  @!P1 LOP3.LUT R32, R11, 0x80000000, RZ, 0x3c, !PT ;  /* 0x800000000b209812 */ /* 0x008fe200078e3cff */
[----:B------:R2:W5:Y:S01]  /*07a0*/  @!P1 LDG.E R13, desc[UR8][R4.64+0xc] ;  /* 0x00000c08040d9981 */ /* 0x000562000c1e1900 */
[----:B------:R-:W-:-:S13]  /*07b0*/  ISETP.NE.AND P1, PT, R49, RZ, PT ;  /* 0x000000ff3100720c */ /* 0x000fda0003f25270 */
[----:B------:R-:W-:Y:S01]  /*07c0*/  @!P1 LOP3.LUT R33, R34, 0x80000000, RZ, 0x3c, !PT ;  /* 0x8000000022219812 */ /* 0x000fe200078e3cff */
[----:B------:R2:W5:Y:S01]  /*07d0*/  @!P1 LDG.E R14, desc[UR8][R4.64+0x10] ;  /* 0x00001008040e9981 */ /* 0x000562000c1e1900 */
[----:B------:R-:W-:Y:S01]  /*07e0*/  ISETP.NE.AND P1, PT, R51, RZ, PT ;  /* 0x000000ff3300720c */ /* 0x000fe20003f25270 */
[----:B------:R-:W-:-:S12]  /*07f0*/  IMAD.MOV.U32 R34, RZ, RZ, -0x1 ;  /* 0xffffffffff227424 */ /* 0x000fd800078e00ff */
        /* <DEDUP_REMOVED lines=15> */
[----:B------:R-:W-:Y:S01]  /*08f0*/  IMAD.MOV.U32 R38, RZ, RZ, -0x1 ;  /* 0xffffffffff267424 */ /* 0x000fe200078e00ff */
[----:B------:R-:W-:Y:S02]  /*0900*/  @!P0 LOP3.LUT R29, R61, 0x80000000, RZ, 0x3c, !PT ;  /* 0x800000003d1d8812 */ /* 0x000fe400078e3cff */
[----:B------:R-:W-:-:S09]  /*0910*/  ISETP.NE.AND P0, PT, R60, RZ, PT ;  /* 0x000000ff3c00720c */ /* 0x000fd20003f05270 */
[----:B------:R-:W-:Y:S01]  /*0920*/  @!P1 LOP3.LUT R38, R39, 0x80000000, RZ, 0x3c, !PT ;  /* 0x8000000027269812 */ /* 0x000fe200078e3cff */
[----:B------:R2:W5:Y:S01]  /*0930*/  @!P1 LDG.E R19, desc[UR8][R4.64+0x24] ;  /* 0x0000240804139981 */ /* 0x000562000c1e1900 */
[----:B------:R-:W-:Y:S01]  /*0940*/  ISETP.NE.AND P1, PT, R57, RZ, PT ;  /* 0x000000ff3900720c */ /* 0x000fe20003f25270 */
[----:B------:R-:W-:Y:S02]  /*0950*/  IMAD.MOV.U32 R39, RZ, RZ, -0x1 ;  /* 0xffffffffff277424 */ /* 0x000fe400078e00ff */
[----:B------:R2:W5:Y:S10]  /*0960*/  @!P0 LDG.E R21, desc[UR8][R4.64+0x2c] ;  /* 0x00002c0804158981 */ /* 0x000574000c1e1900 */
[----:B------:R-:W-:Y:S01]  /*0970*/  @!P1 LOP3.LUT R39, R40, 0x80000000, RZ, 0x3c, !PT ;  /* 0x8000000028279812 */ /* 0x000fe200078e3cff */
[----:B------:R-:W-:Y:S01]  /*0980*/  IMAD.MOV.U32 R40, RZ, RZ, -0x1 ;  /* 0xffffffffff287424 */ /* 0x000fe200078e00ff */
[----:B------:R2:W5:Y:S01]  /*0990*/  @!P1 LDG.E R20, desc[UR8][R4.64+0x28] ;  /* 0x0000280804149981 */ /* 0x000562000c1e1900 */
[----:B------:R-:W-:-:S02]  /*09a0*/  @!P0 LOP3.LUT R40, R41, 0x80000000, RZ, 0x3c, !PT ;  /* 0x8000000029288812 */ /* 0x000fc400078e3cff */
[----:B------:R-:W-:Y:S02]  /*09b0*/  ISETP.NE.AND P1, PT, R58, RZ, PT ;  /* 0x000000ff3a00720c */ /* 0x000fe40003f25270 */
[----:B------:R-:W-:Y:S01]  /*09c0*/  ISETP.NE.AND P0, PT, R59, RZ, PT ;  /* 0x000000ff3b00720c */ /* 0x000fe20003f05270 */
[----:B------:R-:W-:Y:S01]  /*09d0*/  IMAD.MOV.U32 R41, RZ, RZ, -0x1 ;  /* 0xffffffffff297424 */ /* 0x000fe200078e00ff */
[----:B------:R-:W-:Y:S02]  /*09e0*/  UMOV UR4, 0x400 ;  /* 0x0000040000047882 */ /* 0x000fe40000000000 */
[----:B0-----:R-:W-:-:S07]  /*09f0*/  ULEA UR4, UR6, UR4, 0x18 ;  /* 0x0000000406047291 */ /* 0x001fce000f8ec0ff */
[----:B------:R2:W5:Y:S02]  /*0a00*/  @!P1 LDG.E R23, desc[UR8][R4.64+0x34] ;  /* 0x0000340804179981 */ /* 0x000564000c1e1900 */
[----:B------:R-:W-:Y:S02]  /*0a10*/  @!P0 LOP3.LUT R41, R42, 0x80000000, RZ, 0x3c, !PT ;  /* 0x800000002a298812 */ /* 0x000fe400078e3cff */
[----:B------:R2:W5:Y:S01]  /*0a20*/  @!P0 LDG.E R22, desc[UR8][R4.64+0x30] ;  /* 0x0000300804168981 */ /* 0x000562000c1e1900 */
[----:B------:R-:W0:Y:S01]  /*0a30*/  S2R R42, SR_LANEID ;  /* 0x00000000002a7919 */ /* 0x000e220000000000 */
[----:B------:R-:W-:Y:S01]  /*0a40*/  IMAD.MOV.U32 R45, RZ, RZ, -0x1 ;  /* 0xffffffffff2d7424 */ /* 0x000fe200078e00ff */
[----:B------:R-:W-:Y:S02]  /*0a50*/  @!P3 LOP3.LUT R45, R47, 0x80000000, RZ, 0x3c, !PT ;  /* 0x800000002f2db812 */ /* 0x000fe400078e3cff */
[----:B------:R-:W-:Y:S01]  /*0a60*/  LEA R47, R0, UR4, 0x2 ;  /* 0x00000004002f7c11 */ /* 0x000fe2000f8e10ff */
[----:B------:R-:W-:Y:S01]  /*0a70*/  IMAD.MOV.U32 R44, RZ, RZ, -0x1 ;  /* 0xffffffffff2c7424 */ /* 0x000fe200078e00ff */
[----:B------:R-:W-:-:S02]  /*0a80*/  SHF.R.U32.HI R124, RZ, 0x5, R0 ;  /* 0x00000005ff7c7819 */ /* 0x000fc40000011600 */
[----:B------:R-:W-:Y:S01]  /*0a90*/  @!P2 LOP3.LUT R44, R46, 0x80000000, RZ, 0x3c, !PT ;  /* 0x800000002e2ca812 */ /* 0x000fe200078e3cff */
[----:B------:R-:W-:Y:S02]  /*0aa0*/  IMAD R51, R0, 0x80, R47 ;  /* 0x0000008000337824 */ /* 0x000fe400078e022f */
[----:B------:R-:W-:Y:S01]  /*0ab0*/  IMAD.MOV.U32 R46, RZ, RZ, -0x1 ;  /* 0xffffffffff2e7424 */ /* 0x000fe200078e00ff */
[----:B------:R-:W-:Y:S01]  /*0ac0*/  @!P4 LOP3.LUT R46, R50, 0x80000000, RZ, 0x3c, !PT ;  /* 0x80000000322ec812 */ /* 0x000fe200078e3cff */
[----:B------:R-:W-:Y:S01]  /*0ad0*/  IMAD.MOV.U32 R43, RZ, RZ, -0x1 ;  /* 0xffffffffff2b7424 */ /* 0x000fe200078e00ff */
[----:B------:R-:W-:Y:S01]  /*0ae0*/  @!P1 LOP3.LUT R43, R62, 0x80000000, RZ, 0x3c, !PT ;  /* 0x800000003e2b9812 */ /* 0x000fe200078e3cff */
[----:B------:R-:W-:Y:S01]  /*0af0*/  IMAD.MOV.U32 R48, RZ, RZ, -0x1 ;  /* 0xffffffffff307424 */ /* 0x000fe200078e00ff */
[----:B------:R-:W-:Y:S01]  /*0b00*/  @!P5 LOP3.LUT R48, R9, 0x80000000, RZ, 0x3c, !PT ;  /* 0x800000000930d812 */ /* 0x000fe200078e3cff */
[----:B------:R-:W-:Y:S01]  /*0b10*/  IMAD.MOV.U32 R49, RZ, RZ, -0x1 ;  /* 0xffffffffff317424 */ /* 0x000fe200078e00ff */
[----:B------:R-:W-:Y:S01]  /*0b20*/  @!P6 LOP3.LUT R49, R52, 0x80000000, RZ, 0x3c, !PT ;  /* 0x800000003431e812 */ /* 0x000fe200078e3cff */
[----:B------:R-:W-:Y:S01]  /*0b30*/  IMAD R53, R0, -0x38, R51 ;  /* 0xffffffc800357824 */ /* 0x000fe200078e0233 */
[----:B------:R-:W-:Y:S01]  /*0b40*/  LEA R50, R124, UR4, 0x2 ;  /* 0x000000047c327c11 */ /* 0x000fe2000f8e10ff */
[----:B--2---:R-:W-:Y:S06]  /*0b50*/  BAR.SYNC.DEFER_BLOCKING 0x0 ;  /* 0x0000000000007b1d */ /* 0x004fec0000010000 */
.L_x_222:
[----:B------:R-:W-:Y:S01]  /*0b60*/  UISETP.LT.AND UP0, UPT, UR5, 0x6, UPT ;  /* 0x000000060500788c */ /* 0x000fe2000bf01270 */
[----:B------:R-:W-:Y:S01]  /*0b70*/  STS [R47], RZ ;  /* 0x000000ff2f007388 */ /* 0x000fe20000000800 */
[----:B------:R-:W-:Y:S01]  /*0b80*/  UIADD3 UR6, UPT, UPT, UR7, -0x6, URZ ;  /* 0xfffffffa07067890 */ /* 0x000fe2000fffe0ff */
[----:B0-----:R-:W-:Y:S01]  /*0b90*/  ISETP.NE.AND P1, PT, R42, 0x1f, PT ;  /* 0x0000001f2a00780c */ /* 0x001fe20003f25270 */
[----:B------:R-:W-:Y:S01]  /*0ba0*/  USEL UR4, UR5, 0x6, UP0 ;  /* 0x0000000605047887 */ /* 0x000fe20008000000 */
[----:B------:R-:W-:Y:S01]  /*0bb0*/  STS [R47+0x400], RZ ;  /* 0x000400ff2f007388 */ /* 0x000fe20000000800 */
[C---:B------:R-:W-:Y:S01]  /*0bc0*/  ISETP.NE.AND P2, PT, R124.reuse, 0x6, PT ;  /* 0x000000067c00780c */ /* 0x040fe20003f45270 */
[----:B------:R-:W-:Y:S01]  /*0bd0*/  UISETP.GE.AND UP0, UPT, UR7, UR10, UPT ;  /* 0x0000000a0700728c */ /* 0x000fe2000bf06270 */
[----:B-1----:R-:W-:Y:S01]  /*0be0*/  SHF.R.U32.HI R4, RZ, UR6, R29 ;  /* 0x00000006ff047c19 */ /* 0x002fe2000801161d */
[----:B------:R-:W-:Y:S01]  /*0bf0*/  UBMSK UR4, URZ, UR4 ;  /* 0x00000004ff04729b */ /* 0x000fe20008000000 */
[----:B------:R-:W-:Y:S01]  /*0c00*/  STS [R47+0x800], RZ ;  /* 0x000800ff2f007388 */ /* 0x000fe20000000800 */
[----:B------:R-:W-:-:S03]  /*0c10*/  ISETP.NE.AND P3, PT, R124, 0x7, PT ;  /* 0x000000077c00780c */ /* 0x000fc60003f65270 */
[----:B------:R-:W-:Y:S01]  /*0c20*/  STS [R47+0xc00], RZ ;  /* 0x000c00ff2f007388 */ /* 0x000fe20000000800 */
[----:B------:R-:W-:-:S03]  /*0c30*/  LOP3.LUT R4, R4, UR4, RZ, 0xc0, !PT ;  /* 0x0000000404047c12 */ /* 0x000fc6000f8ec0ff */
[----:B------:R-:W-:Y:S02]  /*0c40*/  STS [R47+0x1000], RZ ;  /* 0x001000ff2f007388 */ /* 0x000fe40000000800 */
[----:B------:R-:W-:Y:S01]  /*0c50*/  IMAD.SHL.U32 R5, R4, 0x400, RZ ;  /* 0x0000040004057824 */ /* 0x000fe200078e00ff */
[----:B------:R-:W-:Y:S01]  /*0c60*/  SHF.R.U32.HI R4, RZ, 0x4, R4 ;  /* 0x00000004ff047819 */ /* 0x000fe20000011604 */
[----:B------:R-:W-:Y:S03]  /*0c70*/  STS [R47+0x1400], RZ ;  /* 0x001400ff2f007388 */ /* 0x000fe60000000800 */
[----:B------:R-:W-:Y:S01]  /*0c80*/  LOP3.LUT R54, R5, 0x7c00, RZ, 0xc0, !PT ;  /* 0x00007c0005367812 */ /* 0x000fe200078ec0ff */
[----:B------:R-:W-:Y:S01]  /*0c90*/  STS [R47+0x1800], RZ ;  /* 0x001800ff2f007388 */ /* 0x000fe20000000800 */
[----:B------:R-:W-:-:S03]  /*0ca0*/  LOP3.LUT R4, R4, 0xffffffe, RZ, 0xc0, !PT ;  /* 0x0ffffffe04047812 */ /* 0x000fc600078ec0ff */
[----:B------:R-:W-:Y:S01]  /*0cb0*/  STS [R47+0x1c00], RZ ;  /* 0x001c00ff2f007388 */ /* 0x000fe20000000800 */
[----:B------:R-:W-:Y:S02]  /*0cc0*/  IADD3 R54, PT, PT, R4, R47, R54 ;  /* 0x0000002f04367210 */ /* 0x000fe40007ffe036 */
[----:B------:R-:W-:Y:S01]  /*0cd0*/  SHF.R.U32.HI R4, RZ, UR6, R30 ;  /* 0x00000006ff047c19 */ /* 0x000fe2000801161e */
[----:B------:R-:W-:Y:S03]  /*0ce0*/  STS [R47+0x2000], RZ ;  /* 0x002000ff2f007388 */ /* 0x000fe60000000800 */
[----:B------:R-:W-:Y:S01]  /*0cf0*/  LOP3.LUT R4, R4, UR4, RZ, 0xc0, !PT ;  /* 0x0000000404047c12 */ /* 0x000fe2000f8ec0ff */
[----:B------:R-:W-:Y:S04]  /*0d00*/  STS [R47+0x2400], RZ ;  /* 0x002400ff2f007388 */ /* 0x000fe80000000800 */
[----:B------:R-:W-:Y:S01]  /*0d10*/  STS [R47+0x2800], RZ ;  /* 0x002800ff2f007388 */ /* 0x000fe20000000800 */
[----:B------:R-:W-:Y:S01]  /*0d20*/  IMAD.SHL.U32 R5, R4, 0x400, RZ ;  /* 0x0000040004057824 */ /* 0x000fe200078e00ff */
[----:B------:R-:W-:-:S02]  /*0d30*/  SHF.R.U32.HI R4, RZ, 0x4, R4 ;  /* 0x00000004ff047819 */ /* 0x000fc40000011604 */
[----:B------:R-:W-:Y:S02]  /*0d40*/  STS [R47+0x2c00], RZ ;  /* 0x002c00ff2f007388 */ /* 0x000fe40000000800 */
[----:B------:R-:W-:Y:S02]  /*0d50*/  LOP3.LUT R56, R5, 0x7c00, RZ, 0xc0, !PT ;  /* 0x00007c0005387812 */ /* 0x000fe400078ec0ff */
        /* <DEDUP_REMOVED lines=32> */
[----:B------:R-:W0:Y:S02]  /*0f60*/  LDS.U16 R52, [R54] ;  /* 0x0000000036347984 */ /* 0x000e240000000400 */
[----:B0-----:R-:W-:-:S05]  /*0f70*/  VIADD R5, R52, 0x1 ;  /* 0x0000000134057836 */ /* 0x001fca0000000000 */
[----:B------:R0:W-:Y:S04]  /*0f80*/  STS.U16 [R54], R5 ;  /* 0x0000000536007388 */ /* 0x0001e80000000400 */
[----:B------:R-:W1:Y:S01]  /*0f90*/  LDS.U16 R57, [R56] ;  /* 0x0000000038397984 */ /* 0x000e620000000400 */
[----:B0-----:R-:W-:Y:S01]  /*0fa0*/  IMAD.SHL.U32 R5, R4, 0x400, RZ ;  /* 0x0000040004057824 */ /* 0x001fe200078e00ff */
[----:B------:R-:W-:-:S04]  /*0fb0*/  SHF.R.U32.HI R4, RZ, 0x4, R4 ;  /* 0x00000004ff047819 */ /* 0x000fc80000011604 */
[----:B------:R-:W-:Y:S02]  /*0fc0*/  LOP3.LUT R60, R5, 0x7c00, RZ, 0xc0, !PT ;  /* 0x00007c00053c7812 */ /* 0x000fe400078ec0ff */
[----:B------:R-:W-:-:S04]  /*0fd0*/  LOP3.LUT R4, R4, 0xffffffe, RZ, 0xc0, !PT ;  /* 0x0ffffffe04047812 */ /* 0x000fc800078ec0ff */
[----:B------:R-:W-:Y:S02]  /*0fe0*/  IADD3 R60, PT, PT, R4, R47, R60 ;  /* 0x0000002f043c7210 */ /* 0x000fe40007ffe03c */
[----:B------:R-:W-:-:S04]  /*0ff0*/  SHF.R.U32.HI R4, RZ, UR6, R33 ;  /* 0x00000006ff047c19 */ /* 0x000fc80008011621 */
[----:B------:R-:W-:-:S05]  /*1000*/  LOP3.LUT R4, R4, UR4, RZ, 0xc0, !PT ;  /* 0x0000000404047c12 */ /* 0x000fca000f8ec0ff */
[----:B------:R-:W-:Y:S01]  /*1010*/  IMAD.SHL.U32 R6, R4, 0x400, RZ ;  /* 0x0000040004067824 */ /* 0x000fe200078e00ff */
[----:B------:R-:W-:-:S04]  /*1020*/  SHF.R.U32.HI R4, RZ, 0x4, R4 ;  /* 0x00000004ff047819 */ /* 0x000fc80000011604 */
[----:B------:R-:W-:Y:S02]  /*1030*/  LOP3.LUT R6, R6, 0x7c00, RZ, 0xc0, !PT ;  /* 0x00007c0006067812 */ /* 0x000fe400078ec0ff */
[----:B------:R-:W-:-:S04]  /*1040*/  LOP3.LUT R4, R4, 0xffffffe, RZ, 0xc0, !PT ;  /* 0x0ffffffe04047812 */ /* 0x000fc800078ec0ff */
[----:B------:R-:W-:Y:S01]  /*1050*/  IADD3 R62, PT, PT, R4, R47, R6 ;  /* 0x0000002f043e7210 */ /* 0x000fe20007ffe006 */
[----:B-1----:R-:W-:Y:S01]  /*1060*/  VIADD R7, R57, 0x1 ;  /* 0x0000000139077836 */ /* 0x002fe20000000000 */
[----:B------:R-:W-:-:S04]  /*1070*/  SHF.R.U32.HI R4, RZ, UR6, R34 ;  /* 0x00000006ff047c19 */ /* 0x000fc80008011622 */
[----:B------:R-:W-:Y:S01]  /*1080*/  STS.U16 [R56], R7 ;  /* 0x0000000738007388 */ /* 0x000fe20000000400 */
[----:B------:R-:W-:-:S03]  /*1090*/  LOP3.LUT R4, R4, UR4, RZ, 0xc0, !PT ;  /* 0x0000000404047c12 */ /* 0x000fc6000f8ec0ff */
        /* <DEDUP_REMOVED lines=129> */
[----:B------:R-:W-:Y:S01]  /*18b0*/  SHF.R.U32.HI R4, RZ, UR6, R49 ;  /* 0x00000006ff047c19 */ /* 0x000fe20008011631 */
[----:B------:R-:W0:Y:S03]  /*18c0*/  S2UR UR6, SR_CgaCtaId ;  /* 0x00000000000679c3 */ /* 0x000e260000008800 */
[----:B------:R-:W-:Y:S01]  /*18d0*/  LOP3.LUT R4, R4, UR4, RZ, 0xc0, !PT ;  /* 0x0000000404047c12 */ /* 0x000fe2000f8ec0ff */
[----:B------:R-:W-:-:S04]  /*18e0*/  UMOV UR4, 0x400 ;  /* 0x0000040000047882 */ /* 0x000fc80000000000 */
[----:B------:R-:W-:Y:S01]  /*18f0*/  IMAD.SHL.U32 R6, R4, 0x400, RZ ;  /* 0x0000040004067824 */ /* 0x000fe200078e00ff */
[----:B------:R-:W-:-:S04]  /*1900*/  SHF.R.U32.HI R4, RZ, 0x4, R4 ;  /* 0x00000004ff047819 */ /* 0x000fc80000011604 */
[----:B------:R-:W-:Y:S02]  /*1910*/  LOP3.LUT R6, R6, 0x7c00, RZ, 0xc0, !PT ;  /* 0x00007c0006067812 */ /* 0x000fe400078ec0ff */
[----:B------:R-:W-:-:S04]  /*1920*/  LOP3.LUT R4, R4, 0xffffffe, RZ, 0xc0, !PT ;  /* 0x0ffffffe04047812 */ /* 0x000fc800078ec0ff */
[----:B------:R-:W-:Y:S01]  /*1930*/  IADD3 R90, PT, PT, R4, R47, R6 ;  /* 0x0000002f045a7210 */ /* 0x000fe20007ffe006 */
[----:B-1----:R-:W-:Y:S01]  /*1940*/  VIADD R7, R85, 0x1 ;  /* 0x0000000155077836 */ /* 0x002fe20000000000 */
[----:B0-----:R-:W-:-:S04]  /*1950*/  ULEA UR4, UR6, UR4, 0x18 ;  /* 0x0000000406047291 */ /* 0x001fc8000f8ec0ff */
[----:B------:R-:W-:Y:S04]  /*1960*/  STS.U16 [R84], R7 ;  /* 0x0000000754007388 */ /* 0x000fe80000000400 */
[----:B------:R-:W0:Y:S02]  /*1970*/  LDS.U16 R87, [R86] ;  /* 0x0000000056577984 */ /* 0x000e240000000400 */
[----:B0-----:R-:W-:-:S05]  /*1980*/  VIADD R5, R87, 0x1 ;  /* 0x0000000157057836 */ /* 0x001fca0000000000 */
[----:B------:R-:W-:Y:S04]  /*1990*/  STS.U16 [R86], R5 ;  /* 0x0000000556007388 */ /* 0x000fe80000000400 */
[----:B------:R-:W0:Y:S02]  /*19a0*/  LDS.U16 R89, [R88] ;  /* 0x0000000058597984 */ /* 0x000e240000000400 */
[----:B0-----:R-:W-:-:S05]  /*19b0*/  VIADD R7, R89, 0x1 ;  /* 0x0000000159077836 */ /* 0x001fca0000000000 */
[----:B------:R-:W-:Y:S04]  /*19c0*/  STS.U16 [R88], R7 ;  /* 0x0000000758007388 */ /* 0x000fe80000000400 */
[----:B------:R-:W0:Y:S02]  /*19d0*/  LDS.U16 R91, [R90] ;  /* 0x000000005a5b7984 */ /* 0x000e240000000400 */
[----:B0-----:R-:W-:-:S05]  /*19e0*/  VIADD R5, R91, 0x1 ;  /* 0x000000015b057836 */ /* 0x001fca0000000000 */
[----:B------:R-:W-:Y:S01]  /*19f0*/  STS.U16 [R90], R5 ;  /* 0x000000055a007388 */ /* 0x000fe20000000400 */
[----:B------:R-:W-:Y:S06]  /*1a00*/  BAR.SYNC.DEFER_BLOCKING 0x0 ;  /* 0x0000000000007b1d */ /* 0x000fec0000010000 */
[----:B------:R-:W-:Y:S04]  /*1a10*/  LDS R92, [R51] ;  /* 0x00000000335c7984 */ /* 0x000fe80000000800 */
[----:B------:R-:W0:Y:S04]  /*1a20*/  LDS R93, [R51+0x4] ;  /* 0x00000400335d7984 */ /* 0x000e280000000800 */
[----:B------:R-:W1:Y:S04]  /*1a30*/  LDS R94, [R51+0x8] ;  /* 0x00000800335e7984 */ /* 0x000e680000000800 */
[----:B------:R-:W2:Y:S04]  /*1a40*/  LDS R95, [R51+0xc] ;  /* 0x00000c00335f7984 */ /* 0x000ea80000000800 */
[----:B------:R-:W3:Y:S04]  /*1a50*/  LDS R96, [R51+0x10] ;  /* 0x0000100033607984 */ /* 0x000ee80000000800 */
[----:B------:R-:W4:Y:S04]  /*1a60*/  LDS R97, [R51+0x14] ;  /* 0x0000140033617984 */ /* 0x000f280000000800 */
[----:B------:R-:W4:Y:S04]  /*1a70*/  LDS R98, [R51+0x18] ;  /* 0x0000180033627984 */ /* 0x000f280000000800 */
[----:B------:R-:W4:Y:S04]  /*1a80*/  LDS R99, [R51+0x1c] ;  /* 0x00001c0033637984 */ /* 0x000f280000000800 */
[----:B------:R-:W4:Y:S04]  /*1a90*/  LDS R100, [R51+0x20] ;  /* 0x0000200033647984 */ /* 0x000f280000000800 */
[----:B------:R-:W4:Y:S04]  /*1aa0*/  LDS R101, [R51+0x24] ;  /* 0x0000240033657984 */ /* 0x000f280000000800 */
[----:B------:R-:W4:Y:S04]  /*1ab0*/  LDS R102, [R51+0x28] ;  /* 0x0000280033667984 */ /* 0x000f280000000800 */
[----:B------:R-:W4:Y:S01]  /*1ac0*/  LDS R103, [R51+0x2c] ;  /* 0x00002c0033677984 */ /* 0x000f220000000800 */
[----:B0-----:R-:W-:-:S03]  /*1ad0*/  IMAD.IADD R93, R92, 0x1, R93 ;  /* 0x000000015c5d7824 */ /* 0x001fc600078e025d */
[----:B------:R-:W0:Y:S01]  /*1ae0*/  LDS R104, [R51+0x30] ;  /* 0x0000300033687984 */ /* 0x000e220000000800 */
[----:B-1----:R-:W-:-:S03]  /*1af0*/  IMAD.IADD R94, R94, 0x1, R93 ;  /* 0x000000015e5e7824 */ /* 0x002fc600078e025d */
[----:B------:R-:W1:Y:S01]  /*1b00*/  LDS R105, [R51+0x34] ;  /* 0x0000340033697984 */ /* 0x000e620000000800 */
[----:B--2---:R-:W-:-:S03]  /*1b10*/  IMAD.IADD R95, R95, 0x1, R94 ;  /* 0x000000015f5f7824 */ /* 0x004fc600078e025e */
[----:B------:R-:W2:Y:S01]  /*1b20*/  LDS R106, [R51+0x38] ;  /* 0x00003800336a7984 */ /* 0x000ea20000000800 */
[----:B---3--:R-:W-:-:S03]  /*1b30*/  IMAD.IADD R96, R96, 0x1, R95 ;  /* 0x0000000160607824 */ /* 0x008fc600078e025f */
[----:B------:R-:W3:Y:S01]  /*1b40*/  LDS R107, [R51+0x3c] ;  /* 0x00003c00336b7984 */ /* 0x000ee20000000800 */
[----:B----4-:R-:W-:-:S03]  /*1b50*/  IMAD.IADD R97, R97, 0x1, R96 ;  /* 0x0000000161617824 */ /* 0x010fc600078e0260 */
[----:B------:R-:W4:Y:S01]  /*1b60*/  LDS R108, [R51+0x40] ;  /* 0x00004000336c7984 */ /* 0x000f220000000800 */
[----:B------:R-:W-:-:S03]  /*1b70*/  IMAD.IADD R98, R98, 0x1, R97 ;  /* 0x0000000162627824 */ /* 0x000fc600078e0261 */
        /* <DEDUP_REMOVED lines=31> */
[----:B------:R-:W-:-:S04]  /*1d70*/  IMAD.IADD R114, R114, 0x1, R113 ;  /* 0x0000000172727824 */ /* 0x000fc800078e0271 */
[----:B0-----:R-:W-:-:S04]  /*1d80*/  IMAD.IADD R115, R115, 0x1, R114 ;  /* 0x0000000173737824 */ /* 0x001fc800078e0272 */
[----:B-1----:R-:W-:-:S04]  /*1d90*/  IMAD.IADD R116, R116, 0x1, R115 ;  /* 0x0000000174747824 */ /* 0x002fc800078e0273 */
[----:B--2---:R-:W-:-:S04]  /*1da0*/  IMAD.IADD R117, R117, 0x1, R116 ;  /* 0x0000000175757824 */ /* 0x004fc800078e0274 */
[----:B---3--:R-:W-:-:S04]  /*1db0*/  IMAD.IADD R118, R118, 0x1, R117 ;  /* 0x0000000176767824 */ /* 0x008fc800078e0275 */
[----:B----4-:R-:W-:-:S04]  /*1dc0*/  IMAD.IADD R119, R119, 0x1, R118 ;  /* 0x0000000177777824 */ /* 0x010fc800078e0276 */
[----:B------:R-:W-:-:S04]  /*1dd0*/  IMAD.IADD R120, R120, 0x1, R119 ;  /* 0x0000000178787824 */ /* 0x000fc800078e0277 */
[----:B------:R-:W-:-:S04]  /*1de0*/  IMAD.IADD R121, R121, 0x1, R120 ;  /* 0x0000000179797824 */ /* 0x000fc800078e0278 */
[----:B------:R-:W-:-:S04]  /*1df0*/  IMAD.IADD R122, R122, 0x1, R121 ;  /* 0x000000017a7a7824 */ /* 0x000fc800078e0279 */
[----:B------:R-:W-:-:S04]  /*1e00*/  IMAD.IADD R123, R123, 0x1, R122 ;  /* 0x000000017b7b7824 */ /* 0x000fc800078e027a */
[----:B------:R-:W-:-:S05]  /*1e10*/  IMAD.IADD R125, R4, 0x1, R123 ;  /* 0x00000001047d7824 */ /* 0x000fca00078e027b */
        /* <DEDUP_REMOVED lines=8> */
[----:B------:R-:W0:Y:S02]  /*1ea0*/  SHFL.UP P0, R126, R127, 0x10, RZ ;  /* 0x060000007f7e7989 */ /* 0x000e2400000000ff */
[----:B0-----:R-:W-:Y:S01]  /*1eb0*/  @P0 IMAD.IADD R126, R127, 0x1, R126 ;  /* 0x000000017f7e0824 */ /* 0x001fe200078e027e */
[----:B------:R-:W-:-:S03]  /*1ec0*/  ISETP.NE.AND P0, PT, R124, 0x1, PT ;  /* 0x000000017c00780c */ /* 0x000fc60003f05270 */
[----:B------:R-:W-:Y:S01]  /*1ed0*/  IMAD.IADD R125, R126, 0x1, -R125 ;  /* 0x000000017e7d7824 */ /* 0x000fe200078e0a7d */
[----:B------:R-:W-:Y:S01]  /*1ee0*/  @!P1 STS [R50+0x8400], R126 ;  /* 0x0084007e32009388 */ /* 0x000fe20000000800 */
[----:B------:R-:W-:Y:S01]  /*1ef0*/  BAR.SYNC.DEFER_BLOCKING 0x0 ;  /* 0x0000000000007b1d */ /* 0x000fe20000010000 */
[----:B------:R-:W-:-:S05]  /*1f00*/  ISETP.NE.AND P1, PT, R124, 0x4, PT ;  /* 0x000000047c00780c */ /* 0x000fca0003f25270 */
[----:B------:R-:W0:Y:S04]  /*1f10*/  LDS.128 R4, [UR4+0x8400] ;  /* 0x00840004ff047984 */ /* 0x000e280008000c00 */
[----:B------:R-:W1:Y:S01]  /*1f20*/  LDS.128 R8, [UR4+0x8410] ;  /* 0x00841004ff087984 */ /* 0x000e620008000c00 */
[C---:B0-----:R-:W-:Y:S01]  /*1f30*/  SEL R55, R4.reuse, R55, !P0 ;  /* 0x0000003704377207 */ /* 0x041fe20004000000 */
[----:B------:R-:W-:Y:S01]  /*1f40*/  IMAD.IADD R5, R4, 0x1, R5 ;  /* 0x0000000104057824 */ /* 0x000fe200078e0205 */
[----:B------:R-:W-:-:S03]  /*1f50*/  ISETP.NE.AND P0, PT, R124, 0x2, PT ;  /* 0x000000027c00780c */ /* 0x000fc60003f05270 */
[----:B------:R-:W-:Y:S01]  /*1f60*/  IMAD.IADD R6, R6, 0x1, R5 ;  /* 0x0000000106067824 */ /* 0x000fe200078e0205 */
[----:B------:R-:W-:Y:S02]  /*1f70*/  SEL R55, R5, R55, !P0 ;  /* 0x0000003705377207 */ /* 0x000fe40004000000 */
[----:B------:R-:W-:Y:S01]  /*1f80*/  ISETP.NE.AND P0, PT, R124, 0x3, PT ;  /* 0x000000037c00780c */ /* 0x000fe20003f05270 */
[----:B------:R-:W-:-:S03]  /*1f90*/  IMAD.IADD R7, R7, 0x1, R6 ;  /* 0x0000000107077824 */ /* 0x000fc600078e0206 */
[----:B------:R-:W-:Y:S01]  /*1fa0*/  SEL R55, R6, R55, !P0 ;  /* 0x0000003706377207 */ /* 0x000fe20004000000 */
[C---:B-1----:R-:W-:Y:S01]  /*1fb0*/  IMAD.IADD R8, R7.reuse, 0x1, R8 ;  /* 0x0000000107087824 */ /* 0x042fe200078e0208 */
[----:B------:R-:W-:Y:S02]  /*1fc0*/  ISETP.NE.AND P0, PT, R124, 0x5, PT ;  /* 0x000000057c00780c */ /* 0x000fe40003f05270 */
[----:B------:R-:W-:Y:S01]  /*1fd0*/  SEL R55, R7, R55, !P1 ;  /* 0x0000003707377207 */ /* 0x000fe20004800000 */
[----:B------:R-:W-:Y:S01]  /*1fe0*/  IMAD.IADD R9, R9, 0x1, R8 ;  /* 0x0000000109097824 */ /* 0x000fe200078e0208 */
[----:B------:R-:W-:Y:S02]  /*1ff0*/  ISETP.NE.AND P1, PT, R42, RZ, PT ;  /* 0x000000ff2a00720c */ /* 0x000fe40003f25270 */
[----:B------:R-:W-:Y:S01]  /*2000*/  SEL R55, R8, R55, !P0 ;  /* 0x0000003708377207 */ /* 0x000fe20004000000 */
[----:B------:R-:W-:Y:S01]  /*2010*/  IMAD.IADD R10, R10, 0x1, R9 ;  /* 0x000000010a0a7824 */ /* 0x000fe200078e0209 */
[----:B------:R-:W-:-:S02]  /*2020*/  ISETP.GT.U32.AND P0, PT, R0, 0x1f, PT ;  /* 0x0000001f0000780c */ /* 0x000fc40003f04070 */
[----:B------:R-:W-:Y:S01]  /*2030*/  SEL R55, R9, R55, !P2 ;  /* 0x0000003709377207 */ /* 0x000fe20005000000 */
[----:B------:R-:W-:Y:S01]  /*2040*/  IMAD.IADD R11, R11, 0x1, R10 ;  /* 0x000000010b0b7824 */ /* 0x000fe200078e020a */
[----:B------:R-:W-:Y:S02]  /*2050*/  ISETP.GT.U32.OR P2, PT, R0, 0x1f, P1 ;  /* 0x0000001f0000780c */ /* 0x000fe40000f44470 */
[----:B------:R-:W-:Y:S02]  /*2060*/  SEL R4, R125, RZ, P1 ;  /* 0x000000ff7d047207 */ /* 0x000fe40000800000 */
[----:B------:R-:W-:-:S05]  /*2070*/  SEL R55, R10, R55, !P3 ;  /* 0x000000370a377207 */ /* 0x000fca0005800000 */
[----:B------:R-:W-:Y:S01]  /*2080*/  @P0 IMAD.IADD R125, R55, 0x1, R4 ;  /* 0x00000001377d0824 */ /* 0x000fe200078e0204 */
[----:B------:R-:W-:-:S03]  /*2090*/  ISETP.NE.AND P0, PT, R0, RZ, PT ;  /* 0x000000ff0000720c */ /* 0x000fc60003f05270 */
[----:B------:R-:W-:-:S05]  /*20a0*/  @!P2 IMAD.U32 R125, R11, 0x10000, RZ ;  /* 0x000100000b7da824 */ /* 0x000fca00078e00ff */
[----:B------:R-:W-:Y:S01]  /*20b0*/  @!P2 STS [UR4+0x8428], R125 ;  /* 0x0084287dff00a988 */ /* 0x000fe20008000804 */
[----:B------:R-:W-:Y:S06]  /*20c0*/  BAR.SYNC.DEFER_BLOCKING 0x0 ;  /* 0x0000000000007b1d */ /* 0x000fec0000010000 */
[----:B------:R-:W0:Y:S02]  /*20d0*/  LDS R4, [UR4+0x8428] ;  /* 0x00842804ff047984 */ /* 0x000e240008000800 */
[----:B0-----:R-:W-:-:S05]  /*20e0*/  SEL R4, R4, RZ, P0 ;  /* 0x000000ff04047207 */ /* 0x001fca0000000000 */
[----:B------:R-:W-:-:S04]  /*20f0*/  IMAD.IADD R4, R4, 0x1, R125 ;  /* 0x0000000104047824 */ /* 0x000fc800078e027d */
[--C-:B------:R-:W-:Y:S01]  /*2100*/  IMAD.IADD R92, R92, 0x1, R4.reuse ;  /* 0x000000015c5c7824 */ /* 0x100fe200078e0204 */
[----:B------:R-:W-:Y:S01]  /*2110*/  STS [R51], R4 ;  /* 0x0000000433007388 */ /* 0x000fe20000000800 */
[--C-:B------:R-:W-:Y:S02]  /*2120*/  IMAD.IADD R6, R93, 0x1, R4.reuse ;  /* 0x000000015d067824 */ /* 0x100fe400078e0204 */
[--C-:B------:R-:W-:Y:S01]  /*2130*/  IMAD.IADD R94, R94, 0x1, R4.reuse ;  /* 0x000000015e5e7824 */ /* 0x100fe200078e0204 */
[----:B------:R-:W-:Y:S01]  /*2140*/  STS [R51+0x4], R92 ;  /* 0x0000045c33007388 */ /* 0x000fe20000000800 */
[--C-:B------:R-:W-:Y:S02]  /*2150*/  IMAD.IADD R8, R95, 0x1, R4.reuse ;  /* 0x000000015f087824 */ /* 0x100fe400078e0204 */
[--C-:B------:R-:W-:Y:S01]  /*2160*/  IMAD.IADD R96, R96, 0x1, R4.reuse ;  /* 0x0000000160607824 */ /* 0x100fe200078e0204 */
[----:B------:R-:W-:Y:S01]  /*2170*/  STS [R51+0x8], R6 ;  /* 0x0000080633007388 */ /* 0x000fe20000000800 */
[----:B------:R-:W-:-:S02]  /*2180*/  IMAD.IADD R10, R97, 0x1, R4 ;  /* 0x00000001610a7824 */ /* 0x000fc400078e0204 */
[--C-:B------:R-:W-:Y:S01]  /*2190*/  IMAD.IADD R98, R98, 0x1, R4.reuse ;  /* 0x0000000162627824 */ /* 0x100fe200078e0204 */
[----:B------:R-:W-:Y:S01]  /*21a0*/  STS [R51+0xc], R94 ;  /* 0x00000c5e33007388 */ /* 0x000fe20000000800 */
        /* <DEDUP_REMOVED lines=36> */
[----:B------:R-:W-:-:S03]  /*23f0*/  IMAD.IADD R150, R123, 0x1, R4 ;  /* 0x000000017b967824 */ /* 0x000fc600078e0204 */
[----:B------:R-:W-:Y:S04]  /*2400*/  STS [R51+0x40], R134 ;  /* 0x0000408633007388 */ /* 0x000fe80000000800 */
        /* <DEDUP_REMOVED lines=15> */
[----:B------:R-:W-:Y:S01]  /*2500*/  STS [R51+0x80], R150 ;  /* 0x0000809633007388 */ /* 0x000fe20000000800 */
[----:B------:R-:W-:Y:S06]  /*2510*/  BAR.SYNC.DEFER_BLOCKING 0x0 ;  /* 0x0000000000007b1d */ /* 0x000fec0000010000 */
[----:B------:R-:W0:Y:S04]  /*2520*/  LDS.U16 R5, [R54] ;  /* 0x0000000036057984 */ /* 0x000e280000000400 */
[----:B------:R-:W1:Y:S04]  /*2530*/  LDS.U16 R56, [R56] ;  /* 0x0000000038387984 */ /* 0x000e680000000400 */
[----:B------:R-:W2:Y:S04]  /*2540*/  LDS.U16 R58, [R58] ;  /* 0x000000003a3a7984 */ /* 0x000ea80000000400 */
[----:B------:R-:W3:Y:S04]  /*2550*/  LDS.U16 R60, [R60] ;  /* 0x000000003c3c7984 */ /* 0x000ee80000000400 */
[----:B------:R-:W4:Y:S04]  /*2560*/  LDS.U16 R62, [R62] ;  /* 0x000000003e3e7984 */ /* 0x000f280000000400 */
[----:B------:R-:W4:Y:S04]  /*2570*/  LDS.U16 R64, [R64] ;  /* 0x0000000040407984 */ /* 0x000f280000000400 */
[----:B------:R-:W4:Y:S04]  /*2580*/  LDS.U16 R66, [R66] ;  /* 0x0000000042427984 */ /* 0x000f280000000400 */
[----:B------:R-:W4:Y:S04]  /*2590*/  LDS.U16 R68, [R68] ;  /* 0x0000000044447984 */ /* 0x000f280000000400 */
[----:B------:R-:W4:Y:S04]  /*25a0*/  LDS.U16 R70, [R70] ;  /* 0x0000000046467984 */ /* 0x000f280000000400 */
[----:B------:R-:W4:Y:S04]  /*25b0*/  LDS.U16 R72, [R72] ;  /* 0x0000000048487984 */ /* 0x000f280000000400 */
[----:B------:R-:W4:Y:S01]  /*25c0*/  LDS.U16 R74, [R74] ;  /* 0x000000004a4a7984 */ /* 0x000f220000000400 */
[----:B0-----:R-:W-:-:S03]  /*25d0*/  IMAD.IADD R5, R52, 0x1, R5 ;  /* 0x0000000134057824 */ /* 0x001fc600078e0205 */
[----:B------:R-:W0:Y:S01]  /*25e0*/  LDS.U16 R76, [R76] ;  /* 0x000000004c4c7984 */ /* 0x000e220000000400 */
[----:B-1----:R-:W-:-:S03]  /*25f0*/  IMAD.IADD R56, R57, 0x1, R56 ;  /* 0x0000000139387824 */ /* 0x002fc600078e0238 */
[----:B------:R-:W1:Y:S01]  /*2600*/  LDS.U16 R78, [R78] ;  /* 0x000000004e4e7984 */ /* 0x000e620000000400 */
[----:B--2---:R-:W-:-:S03]  /*2610*/  IMAD.IADD R58, R59, 0x1, R58 ;  /* 0x000000013b3a7824 */ /* 0x004fc600078e023a */
[----:B------:R-:W2:Y:S01]  /*2620*/  LDS.U16 R80, [R80] ;  /* 0x0000000050507984 */ /* 0x000ea20000000400 */
[----:B---3--:R-:W-:-:S03]  /*2630*/  IMAD.IADD R60, R61, 0x1, R60 ;  /* 0x000000013d3c7824 */ /* 0x008fc600078e023c */
[----:B------:R-:W3:Y:S01]  /*2640*/  LDS.U16 R82, [R82] ;  /* 0x0000000052527984 */ /* 0x000ee20000000400 */
[----:B----4-:R-:W-:-:S03]  /*2650*/  IMAD.IADD R62, R63, 0x1, R62 ;  /* 0x000000013f3e7824 */ /* 0x010fc600078e023e */
[----:B------:R-:W4:Y:S01]  /*2660*/  LDS.U16 R84, [R84] ;  /* 0x0000000054547984 */ /* 0x000f220000000400 */
[----:B------:R-:W-:-:S03]  /*2670*/  IMAD.IADD R64, R65, 0x1, R64 ;  /* 0x0000000141407824 */ /* 0x000fc600078e0240 */
[----:B------:R-:W4:Y:S01]  /*2680*/  LDS.U16 R86, [R86] ;  /* 0x0000000056567984 */ /* 0x000f220000000400 */
[----:B------:R-:W-:-:S03]  /*2690*/  IMAD.IADD R66, R67, 0x1, R66 ;  /* 0x0000000143427824 */ /* 0x000fc600078e0242 */
[----:B------:R-:W4:Y:S01]  /*26a0*/  LDS.U16 R88, [R88] ;  /* 0x0000000058587984 */ /* 0x000f220000000400 */
[----:B------:R-:W-:-:S03]  /*26b0*/  IMAD.IADD R68, R69, 0x1, R68 ;  /* 0x0000000145447824 */ /* 0x000fc600078e0244 */
[----:B------:R-:W4:Y:S01]  /*26c0*/  LDS.U16 R90, [R90] ;  /* 0x000000005a5a7984 */ /* 0x000f220000000400 */
[----:B------:R-:W-:Y:S02]  /*26d0*/  IMAD.IADD R70, R71, 0x1, R70 ;  /* 0x0000000147467824 */ /* 0x000fe400078e0246 */
[----:B------:R-:W-:Y:S02]  /*26e0*/  IMAD.IADD R72, R73, 0x1, R72 ;  /* 0x0000000149487824 */ /* 0x000fe400078e0248 */
[----:B------:R-:W-:Y:S02]  /*26f0*/  IMAD.IADD R74, R75, 0x1, R74 ;  /* 0x000000014b4a7824 */ /* 0x000fe400078e024a */
[----:B0-----:R-:W-:Y:S02]  /*2700*/  IMAD.IADD R76, R77, 0x1, R76 ;  /* 0x000000014d4c7824 */ /* 0x001fe400078e024c */
[----:B-1----:R-:W-:Y:S02]  /*2710*/  IMAD.IADD R78, R79, 0x1, R78 ;  /* 0x000000014f4e7824 */ /* 0x002fe400078e024e */
[----:B--2---:R-:W-:-:S02]  /*2720*/  IMAD.IADD R80, R81, 0x1, R80 ;  /* 0x0000000151507824 */ /* 0x004fc400078e0250 */
[----:B---3--:R-:W-:Y:S02]  /*2730*/  IMAD.IADD R82, R83, 0x1, R82 ;  /* 0x0000000153527824 */ /* 0x008fe400078e0252 */
[----:B----4-:R-:W-:Y:S02]  /*2740*/  IMAD.IADD R84, R85, 0x1, R84 ;  /* 0x0000000155547824 */ /* 0x010fe400078e0254 */
[----:B------:R-:W-:Y:S02]  /*2750*/  IMAD.IADD R86, R87, 0x1, R86 ;  /* 0x0000000157567824 */ /* 0x000fe400078e0256 */
[----:B------:R-:W-:Y:S02]  /*2760*/  IMAD.IADD R88, R89, 0x1, R88 ;  /* 0x0000000159587824 */ /* 0x000fe400078e0258 */
[----:B------:R-:W-:Y:S01]  /*2770*/  IMAD.IADD R90, R91, 0x1, R90 ;  /* 0x000000015b5a7824 */ /* 0x000fe200078e025a */
[----:B------:R-:W-:Y:S06]  /*2780*/  BAR.SYNC.DEFER_BLOCKING 0x0 ;  /* 0x0000000000007b1d */ /* 0x000fec0000010000 */
[----:B------:R-:W-:Y:S05]  /*2790*/  BRA.U UP0, `(.L_x_221) ;  /* 0x0000000500987547 */ /* 0x000fea000b800000 */
[----:B------:R-:W-:Y:S01]  /*27a0*/  LEA R4, R5, UR4, 0x2 ;  /* 0x0000000405047c11 */ /* 0x000fe2000f8e10ff */
[----:B------:R-:W-:Y:S01]  /*27b0*/  UIADD3 UR7, UPT, UPT, UR7, 0x6, URZ ;  /* 0x0000000607077890 */ /* 0x000fe2000fffe0ff */
[----:B------:R-:W-:Y:S01]  /*27c0*/  LEA R5, R56, UR4, 0x2 ;  /* 0x0000000438057c11 */ /* 0x000fe2000f8e10ff */
[----:B------:R-:W-:Y:S01]  /*27d0*/  UIADD3 UR5, UPT, UPT, UR5, -0x6, URZ ;  /* 0xfffffffa05057890 */ /* 0x000fe2000fffe0ff */
[----:B------:R-:W-:Y:S01]  /*27e0*/  LEA R6, R58, UR4, 0x2 ;  /* 0x000000043a067c11 */ /* 0x000fe2000f8e10ff */
[----:B------:R1:W-:Y:S01]  /*27f0*/  STS [R4], R29 ;  /* 0x0000001d04007388 */ /* 0x0003e20000000800 */
[----:B------:R-:W-:Y:S02]  /*2800*/  LEA R7, R60, UR4, 0x2 ;  /* 0x000000043c077c11 */ /* 0x000fe4000f8e10ff */
[----:B------:R-:W-:Y:S01]  /*2810*/  LEA R8, R62, UR4, 0x2 ;  /* 0x000000043e087c11 */ /* 0x000fe2000f8e10ff */
[----:B------:R1:W-:Y:S01]  /*2820*/  STS [R5], R30 ;  /* 0x0000001e05007388 */ /* 0x0003e20000000800 */
[----:B------:R-:W-:-:S02]  /*2830*/  LEA R9, R64, UR4, 0x2 ;  /* 0x0000000440097c11 */ /* 0x000fc4000f8e10ff */
[----:B------:R-:W-:Y:S01]  /*2840*/  LEA R10, R66, UR4, 0x2 ;  /* 0x00000004420a7c11 */ /* 0x000fe2000f8e10ff */
[----:B------:R1:W-:Y:S01]  /*2850*/  STS [R6], R31 ;  /* 0x0000001f06007388 */ /* 0x0003e20000000800 */
[----:B------:R-:W-:Y:S02]  /*2860*/  LEA R11, R68, UR4, 0x2 ;  /* 0x00000004440b7c11 */ /* 0x000fe4000f8e10ff */
        /* <DEDUP_REMOVED lines=16> */
[----:B------:R1:W-:Y:S04]  /*2970*/  STS [R52], R37 ;  /* 0x0000002534007388 */ /* 0x0003e80000000800 */
        /* <DEDUP_REMOVED lines=9> */
[----:B------:R1:W-:Y:S01]  /*2a10*/  STS [R64], R49 ;  /* 0x0000003140007388 */ /* 0x0003e20000000800 */
[----:B------:R-:W-:Y:S06]  /*2a20*/  BAR.SYNC.DEFER_BLOCKING 0x0 ;  /* 0x0000000000007b1d */ /* 0x000fec0000010000 */
[----:B------:R1:W2:Y:S04]  /*2a30*/  LDS R29, [R53] ;  /* 0x00000000351d7984 */ /* 0x0002a80000000800 */
[----:B------:R1:W3:Y:S04]  /*2a40*/  LDS R30, [R53+0x4] ;  /* 0x00000400351e7984 */ /* 0x0002e80000000800 */
[----:B------:R1:W4:Y:S04]  /*2a50*/  LDS R31, [R53+0x8] ;  /* 0x00000800351f7984 */ /* 0x0003280000000800 */
[----:B------:R1:W0:Y:S04]  /*2a60*/  LDS R32, [R53+0xc] ;  /* 0x00000c0035207984 */ /* 0x0002280000000800 */
        /* <DEDUP_REMOVED lines=14> */
[----:B------:R1:W0:Y:S01]  /*2b50*/  LDS R49, [R53+0x48] ;  /* 0x0000480035317984 */ /* 0x0002220000000800 */
[----:B------:R-:W-:Y:S06]  /*2b60*/  BAR.SYNC.DEFER_BLOCKING 0x0 ;  /* 0x0000000000007b1d */ /* 0x000fec0000010000 */
[----:B-----5:R1:W-:Y:S04]  /*2b70*/  STS [R4], R2 ;  /* 0x0000000204007388 */ /* 0x0203e80000000800 */
        /* <DEDUP_REMOVED lines=19> */
[----:B------:R1:W0:Y:S04]  /*2cb0*/  LDS R2, [R53] ;  /* 0x0000000035027984 */ /* 0x0002280000000800 */
        /* <DEDUP_REMOVED lines=19> */
[----:B--234-:R-:W-:Y:S05]  /*2df0*/  BRA `(.L_x_222) ;  /* 0xffffffdc00587947 */ /* 0x01cfea000383ffff */
.L_x_221:
[----:B------:R-:W-:Y:S01]  /*2e00*/  LEA R5, R5, UR4, 0x2 ;  /* 0x0000000405057c11 */ /* 0x000fe2000f8e10ff */
[----:B------:R-:W-:Y:S01]  /*2e10*/  IMAD R53, R0, -0x48, R53 ;  /* 0xffffffb800357824 */ /* 0x000fe200078e0235 */
[----:B------:R-:W-:Y:S01]  /*2e20*/  LEA R56, R56, UR4, 0x2 ;  /* 0x0000000438387c11 */ /* 0x000fe2000f8e10ff */
[----:B------:R-:W0:Y:S01]  /*2e30*/  LDCU.64 UR6, c[0x0][0x3a0] ;  /* 0x00007400ff0677ac */ /* 0x000e220008000a00 */
[----:B------:R-:W-:Y:S01]  /*2e40*/  LEA R58, R58, UR4, 0x2 ;  /* 0x000000043a3a7c11 */ /* 0x000fe2000f8e10ff */
[----:B------:R-:W-:Y:S01]  /*2e50*/  STS [R5], R29 ;  /* 0x0000001d05007388 */ /* 0x000fe20000000800 */
[----:B------:R-:W-:Y:S02]  /*2e60*/  LEA R60, R60, UR4, 0x2 ;  /* 0x000000043c3c7c11 */ /* 0x000fe4000f8e10ff */
[----:B------:R-:W-:Y:S01]  /*2e70*/  LEA R62, R62, UR4, 0x2 ;  /* 0x000000043e3e7c11 */ /* 0x000fe2000f8e10ff */
[----:B------:R-:W-:Y:S01]  /*2e80*/  STS [R56], R30 ;  /* 0x0000001e38007388 */ /* 0x000fe20000000800 */
[----:B------:R-:W-:-:S02]  /*2e90*/  LEA R64, R64, UR4, 0x2 ;  /* 0x0000000440407c11 */ /* 0x000fc4000f8e10ff */
[----:B------:R-:W-:Y:S01]  /*2ea0*/  LEA R66, R66, UR4, 0x2 ;  /* 0x0000000442427c11 */ /* 0x000fe2000f8e10ff */
[----:B------:R-:W-:Y:S01]  /*2eb0*/  STS [R58], R31 ;  /* 0x0000001f3a007388 */ /* 0x000fe20000000800 */
[----:B------:R-:W-:Y:S02]  /*2ec0*/  LEA R68, R68, UR4, 0x2 ;  /* 0x0000000444447c11 */ /* 0x000fe4000f8e10ff */
[----:B------:R-:W-:Y:S01]  /*2ed0*/  LEA R70, R70, UR4, 0x2 ;  /* 0x0000000446467c11 */ /* 0x000fe2000f8e10ff */
[----:B------:R-:W-:Y:S01]  /*2ee0*/  STS [R60], R32 ;  /* 0x000000203c007388 */ /* 0x000fe20000000800 */
[----:B------:R-:W-:Y:S02]  /*2ef0*/  LEA R72, R72, UR4, 0x2 ;  /* 0x0000000448487c11 */ /* 0x000fe4000f8e10ff */
[----:B------:R-:W-:Y:S01]  /*2f00*/  LEA R74, R74, UR4, 0x2 ;  /* 0x000000044a4a7c11 */ /* 0x000fe2000f8e10ff */
[----:B------:R-:W-:Y:S01]  /*2f10*/  STS [R62], R33 ;  /* 0x000000213e007388 */ /* 0x000fe20000000800 */
[----:B------:R-:W-:Y:S01]  /*2f20*/  LEA R76, R76, UR4, 0x2 ;  /* 0x000000044c4c7c11 */ /* 0x000fe2000f8e10ff */
[----:B0-----:R-:W-:Y:S01]  /*2f30*/  IMAD.U32 R4, RZ, RZ, UR7 ;  /* 0x00000007ff047e24 */ /* 0x001fe2000f8e00ff */
        /* <DEDUP_REMOVED lines=11> */
[----:B------:R-:W-:-:S03]  /*2ff0*/  ISETP.LT.U32.AND P2, PT, R0, UR6, PT ;  /* 0x0000000600007c0c */ /* 0x000fc6000bf41070 */
[----:B------:R-:W-:Y:S01]  /*3000*/  STS [R72], R38 ;  /* 0x0000002648007388 */ /* 0x000fe20000000800 */
[----:B------:R-:W-:-:S03]  /*3010*/  ISETP.GT.U32.AND.EX P2, PT, R4, RZ, PT, P2 ;  /* 0x000000ff0400720c */ /* 0x000fc60003f44120 */
[----:B------:R-:W-:Y:S04]  /*3020*/  STS [R74], R39 ;  /* 0x000000274a007388 */ /* 0x000fe80000000800 */
[----:B------:R-:W-:Y:S04]  /*3030*/  STS [R76], R40 ;  /* 0x000000284c007388 */ /* 0x000fe80000000800 */
[----:B------:R-:W-:Y:S04]  /*3040*/  STS [R78], R41 ;  /* 0x000000294e007388 */ /* 0x000fe80000000800 */
[----:B------:R-:W-:Y:S04]  /*3050*/  STS [R80], R43 ;  /* 0x0000002b50007388 */ /* 0x000fe80000000800 */
[----:B------:R-:W-:Y:S04]  /*3060*/  STS [R47], R44 ;  /* 0x0000002c2f007388 */ /* 0x000fe80000000800 */
[----:B------:R-:W-:Y:S04]  /*3070*/  STS [R84], R45 ;  /* 0x0000002d54007388 */ /* 0x000fe80000000800 */
[----:B------:R-:W-:Y:S04]  /*3080*/  STS [R51], R46 ;  /* 0x0000002e33007388 */ /* 0x000fe80000000800 */
[----:B------:R-:W-:Y:S04]  /*3090*/  STS [R88], R48 ;  /* 0x0000003058007388 */ /* 0x000fe80000000800 */
[----:B------:R-:W-:Y:S01]  /*30a0*/  STS [R90], R49 ;  /* 0x000000315a007388 */ /* 0x000fe20000000800 */
[----:B------:R-:W-:Y:S06]  /*30b0*/  BAR.SYNC.DEFER_BLOCKING 0x0 ;  /* 0x0000000000007b1d */ /* 0x000fec0000010000 */
[----:B------:R-:W0:Y:S04]  /*30c0*/  LDS R6, [R53] ;  /* 0x0000000035067984 */ /* 0x000e280000000800 */
[----:B------:R-:W1:Y:S04]  /*30d0*/  LDS R7, [R53+0x400] ;  /* 0x0004000035077984 */ /* 0x000e680000000800 */
[----:B------:R-:W2:Y:S04]  /*30e0*/  LDS R8, [R53+0x800] ;  /* 0x0008000035087984 */ /* 0x000ea80000000800 */
[----:B------:R-:W-:Y:S04]  /*30f0*/  LDS R9, [R53+0xc00] ;  /* 0x000c000035097984 */ /* 0x000fe80000000800 */
[----:B------:R-:W-:Y:S04]  /*3100*/  LDS R10, [R53+0x1000] ;  /* 0x00100000350a7984 */ /* 0x000fe80000000800 */
[----:B------:R-:W-:Y:S04]  /*3110*/  LDS R11, [R53+0x1400] ;  /* 0x00140000350b7984 */ /* 0x000fe80000000800 */
[----:B------:R-:W3:Y:S04]  /*3120*/  LDS R29, [R53+0x1800] ;  /* 0x00180000351d7984 */ /* 0x000ee80000000800 */
[----:B------:R-:W-:Y:S04]  /*3130*/  LDS R30, [R53+0x1c00] ;  /* 0x001c0000351e7984 */ /* 0x000fe80000000800 */
        /* <DEDUP_REMOVED lines=10> */
[----:B------:R-:W-:Y:S01]  /*31e0*/  LDS R41, [R53+0x4800] ;  /* 0x0048000035297984 */ /* 0x000fe20000000800 */
[----:B------:R-:W-:Y:S06]  /*31f0*/  BAR.SYNC.DEFER_BLOCKING 0x0 ;  /* 0x0000000000007b1d */ /* 0x000fec0000010000 */
[----:B-----5:R4:W-:Y:S04]  /*3200*/  STS [R5], R2 ;  /* 0x0000000205007388 */ /* 0x0209e80000000800 */
[----:B------:R0:W-:Y:S04]  /*3210*/  STS [R56], R3 ;  /* 0x0000000338007388 */ /* 0x0001e80000000800 */
[----:B------:R1:W-:Y:S01]  /*3220*/  STS [R58], R12 ;  /* 0x0000000c3a007388 */ /* 0x0003e20000000800 */
[----:B----4-:R-:W4:Y:S03]  /*3230*/  LDC.64 R4, c[0x0][0x398] ;  /* 0x0000e600ff047b82 */ /* 0x010f260000000a00 */
[----:B------:R-:W-:Y:S04]  /*3240*/  STS [R60], R13 ;  /* 0x0000000d3c007388 */ /* 0x000fe80000000800 */
[----:B------:R2:W-:Y:S01]  /*3250*/  STS [R62], R14 ;  /* 0x0000000e3e007388 */ /* 0x0005e20000000800 */
[----:B0-----:R-:W0:Y:S01]  /*3260*/  LDC.64 R2, c[0x0][0x388] ;  /* 0x0000e200ff027b82 */ /* 0x001e220000000a00 */
[----:B-1----:R-:W-:-:S02]  /*3270*/  VIADD R12, R0, 0x100 ;  /* 0x00000100000c7836 */ /* 0x002fc40000000000 */
[----:B------:R-:W-:Y:S04]  /*3280*/  STS [R64], R15 ;  /* 0x0000000f40007388 */ /* 0x000fe80000000800 */
[----:B------:R1:W-:Y:S01]  /*3290*/  STS [R66], R16 ;  /* 0x0000001042007388 */ /* 0x0003e20000000800 */
[----:B------:R-:W-:Y:S01]  /*32a0*/  ISETP.LT.U32.AND P4, PT, R12, UR6, PT ;  /* 0x000000060c007c0c */ /* 0x000fe2000bf81070 */
[C---:B--2---:R-:W-:Y:S01]  /*32b0*/  VIADD R14, R0.reuse, 0x200 ;  /* 0x00000200000e7836 */ /* 0x044fe20000000000 */
[----:B------:R-:W-:Y:S01]  /*32c0*/  LOP3.LUT R12, R0, 0x400, RZ, 0xfc, !PT ;  /* 0x00000400000c7812 */ /* 0x000fe200078efcff */
[----:B------:R-:W-:Y:S03]  /*32d0*/  STS [R68], R17 ;  /* 0x0000001144007388 */ /* 0x000fe60000000800 */
[----:B------:R-:W-:Y:S01]  /*32e0*/  ISETP.LT.U32.AND P3, PT, R14, UR6, PT ;  /* 0x000000060e007c0c */ /* 0x000fe2000bf61070 */
[----:B------:R-:W-:Y:S01]  /*32f0*/  STS [R70], R18 ;  /* 0x0000001246007388 */ /* 0x000fe20000000800 */
[----:B------:R-:W-:Y:S01]  /*3300*/  VIADD R14, R0, 0x500 ;  /* 0x00000500000e7836 */ /* 0x000fe20000000000 */
[----:B------:R-:W-:Y:S01]  /*3310*/  ISETP.LT.U32.AND P0, PT, R12, UR6, PT ;  /* 0x000000060c007c0c */ /* 0x000fe2000bf01070 */
[C---:B-1----:R-:W-:Y:S01]  /*3320*/  VIADD R16, R0.reuse, 0x300 ;  /* 0x0000030000107836 */ /* 0x042fe20000000000 */
[----:B------:R-:W-:Y:S01]  /*3330*/  STS [R72], R19 ;  /* 0x0000001348007388 */ /* 0x000fe20000000800 */
[----:B------:R-:W-:Y:S01]  /*3340*/  VIADD R12, R0, 0x600 ;  /* 0x00000600000c7836 */ /* 0x000fe20000000000 */
[----:B------:R-:W-:Y:S01]  /*3350*/  ISETP.LT.U32.AND P1, PT, R14, UR6, PT ;  /* 0x000000060e007c0c */ /* 0x000fe2000bf21070 */
[----:B------:R-:W-:Y:S01]  /*3360*/  IMAD.U32 R14, RZ, RZ, UR7 ;  /* 0x00000007ff0e7e24 */ /* 0x000fe2000f8e00ff */
[----:B------:R-:W-:Y:S01]  /*3370*/  STS [R74], R20 ;  /* 0x000000144a007388 */ /* 0x000fe20000000800 */
[----:B------:R-:W-:Y:S01]  /*3380*/  ISETP.LT.U32.AND P5, PT, R16, UR6, PT ;  /* 0x0000000610007c0c */ /* 0x000fe2000bfa1070 */
[----:B------:R-:W-:Y:S01]  /*3390*/  IMAD.U32 R16, RZ, RZ, UR7 ;  /* 0x00000007ff107e24 */ /* 0x000fe2000f8e00ff */
[----:B------:R-:W-:Y:S01]  /*33a0*/  ISETP.LT.U32.AND P6, PT, R12, UR6, PT ;  /* 0x000000060c007c0c */ /* 0x000fe2000bfc1070 */
[----:B------:R-:W-:Y:S01]  /*33b0*/  STS [R76], R21 ;  /* 0x000000154c007388 */ /* 0x000fe20000000800 */
[----:B0-----:R-:W-:Y:S01]  /*33c0*/  IMAD.WIDE.U32 R2, R0, 0x4, R2 ;  /* 0x0000000400027825 */ /* 0x001fe200078e0002 */
[----:B------:R-:W-:-:S02]  /*33d0*/  ISETP.GT.U32.AND.EX P3, PT, R14, RZ, PT, P3 ;  /* 0x000000ff0e00720c */ /* 0x000fc40003f64130 */
[----:B------:R-:W-:Y:S01]  /*33e0*/  STS [R78], R22 ;  /* 0x000000164e007388 */ /* 0x000fe20000000800 */
[----:B------:R-:W-:Y:S01]  /*33f0*/  ISETP.GT.U32.AND.EX P4, PT, R16, RZ, PT, P4 ;  /* 0x000000ff1000720c */ /* 0x000fe20003f84140 */
[----:B----4-:R-:W-:Y:S02]  /*3400*/  IMAD.WIDE.U32 R4, R0, 0x4, R4 ;  /* 0x0000000400047825 */ /* 0x010fe400078e0004 */
[----:B------:R0:W-:Y:S02]  /*3410*/  STS [R80], R23 ;  /* 0x0000001750007388 */ /* 0x0001e40000000800 */
[----:B------:R-:W-:Y:S02]  /*3420*/  IMAD.U32 R12, RZ, RZ, UR7 ;  /* 0x00000007ff0c7e24 */ /* 0x000fe4000f8e00ff */
[----:B------:R-:W-:Y:S03]  /*3430*/  STS [R47], R24 ;  /* 0x000000182f007388 */ /* 0x000fe60000000800 */
[----:B------:R-:W-:Y:S01]  /*3440*/  ISETP.GT.U32.AND.EX P5, PT, R12, RZ, PT, P5 ;  /* 0x000000ff0c00720c */ /* 0x000fe20003fa4150 */
[----:B------:R1:W-:Y:S01]  /*3450*/  STS [R84], R25 ;  /* 0x0000001954007388 */ /* 0x0003e20000000800 */
[----:B0-----:R-:W-:Y:S01]  /*3460*/  @P2 LOP3.LUT R23, R6, 0x80000000, RZ, 0x3c, !PT ;  /* 0x8000000006172812 */ /* 0x001fe200078e3cff */
[----:B------:R-:W-:-:S02]  /*3470*/  VIADD R6, R0, 0x700 ;  /* 0x0000070000067836 */ /* 0x000fc40000000000 */
[----:B------:R-:W-:Y:S04]  /*3480*/  STS [R51], R26 ;  /* 0x0000001a33007388 */ /* 0x000fe80000000800 */
[----:B------:R0:W-:Y:S01]  /*3490*/  STS [R88], R27 ;  /* 0x0000001b58007388 */ /* 0x0001e20000000800 */
[----:B-1----:R-:W-:-:S03]  /*34a0*/  @P4 LOP3.LUT R25, R7, 0x80000000, RZ, 0x3c, !PT ;  /* 0x8000000007194812 */ /* 0x002fc600078e3cff */
[----:B------:R-:W-:Y:S01]  /*34b0*/  STS [R90], R28 ;  /* 0x0000001c5a007388 */ /* 0x000fe20000000800 */
[----:B------:R-:W-:Y:S01]  /*34c0*/  BAR.SYNC.DEFER_BLOCKING 0x0 ;  /* 0x0000000000007b1d */ /* 0x000fe20000010000 */
[----:B0-----:R-:W-:Y:S01]  /*34d0*/  @P3 LOP3.LUT R27, R8, 0x80000000, RZ, 0x3c, !PT ;  /* 0x80000000081b3812 */ /* 0x001fe200078e3cff */
[----:B------:R-:W-:-:S05]  /*34e0*/  IMAD.U32 R8, RZ, RZ, UR7 ;  /* 0x00000007ff087e24 */ /* 0x000fca000f8e00ff */
[C---:B------:R-:W-:Y:S02]  /*34f0*/  ISETP.GT.U32.AND.EX P1, PT, R8.reuse, RZ, PT, P1 ;  /* 0x000000ff0800720c */ /* 0x040fe40003f24110 */
[----:B------:R-:W-:-:S13]  /*3500*/  ISETP.GT.U32.AND.EX P6, PT, R8, RZ, PT, P6 ;  /* 0x000000ff0800720c */ /* 0x000fda0003fc4160 */
[----:B---3--:R-:W-:Y:S01]  /*3510*/  @P6 LOP3.LUT R29, R29, 0x80000000, RZ, 0x3c, !PT ;  /* 0x800000001d1d6812 */ /* 0x008fe200078e3cff */
[----:B------:R-:W0:Y:S04]  /*3520*/  @P2 LDS R43, [R53] ;  /* 0x00000000352b2984 */ /* 0x000e280000000800 */
[----:B------:R-:W1:Y:S04]  /*3530*/  LDS R13, [R53+0x400] ;  /* 0x00040000350d7984 */ /* 0x000e680000000800 */
[----:B------:R-:W2:Y:S04]  /*3540*/  LDS R15, [R53+0x800] ;  /* 0x00080000350f7984 */ /* 0x000ea80000000800 */
[----:B------:R-:W3:Y:S04]  /*3550*/  LDS R17, [R53+0xc00] ;  /* 0x000c000035117984 */ /* 0x000ee80000000800 */
[----:B------:R-:W4:Y:S04]  /*3560*/  LDS R19, [R53+0x1000] ;  /* 0x0010000035137984 */ /* 0x000f280000000800 */
[----:B------:R-:W-:Y:S04]  /*3570*/  @P2 STG.E desc[UR8][R2.64], R23 ;  /* 0x0000001702002986 */ /* 0x000fe8000c101908 */
[----:B------:R-:W4:Y:S04]  /*3580*/  LDS R21, [R53+0x1400] ;  /* 0x0014000035157984 */ /* 0x000f280000000800 */
[----:B------:R-:W4:Y:S04]  /*3590*/  LDS R7, [R53+0x1800] ;  /* 0x0018000035077984 */ /* 0x000f280000000800 */
[----:B------:R-:W4:Y:S04]  /*35a0*/  LDS R23, [R53+0x1c00] ;  /* 0x001c000035177984 */ /* 0x000f280000000800 */
[----:B0-----:R0:W-:Y:S01]  /*35b0*/  @P2 STG.E desc[UR8][R4.64], R43 ;  /* 0x0000002b04002986 */ /* 0x0011e2000c101908 */
[----:B------:R-:W-:Y:S01]  /*35c0*/  ISETP.LT.U32.AND P2, PT, R6, UR6, PT ;  /* 0x0000000606007c0c */ /* 0x000fe2000bf41070 */
[----:B------:R-:W-:-:S02]  /*35d0*/  IMAD.U32 R6, RZ, RZ, UR7 ;  /* 0x00000007ff067e24 */ /* 0x000fc4000f8e00ff */
[----:B------:R2:W-:Y:S01]  /*35e0*/  @P4 STG.E desc[UR8][R2.64+0x400], R25 ;  /* 0x0004001902004986 */ /* 0x0005e2000c101908 */
[----:B------:R-:W-:Y:S02]  /*35f0*/  ISETP.GT.U32.AND.EX P2, PT, R8, RZ, PT, P2 ;  /* 0x000000ff0800720c */ /* 0x000fe40003f44120 */
[----:B------:R-:W-:Y:S01]  /*3600*/  ISETP.GT.U32.AND.EX P0, PT, R6, RZ, PT, P0 ;  /* 0x000000ff0600720c */ /* 0x000fe20003f04100 */
[----:B-1----:R-:W-:Y:S01]  /*3610*/  @P4 STG.E desc[UR8][R4.64+0x400], R13 ;  /* 0x0004000d04004986 */ /* 0x002fe2000c101908 */
[----:B------:R-:W-:Y:S02]  /*3620*/  LOP3.LUT R6, R0, 0x800, RZ, 0xfc, !PT ;  /* 0x0000080000067812 */ /* 0x000fe400078efcff */
[----:B0-----:R-:W-:Y:S01]  /*3630*/  @P5 LOP3.LUT R43, R9, 0x80000000, RZ, 0x3c, !PT ;  /* 0x80000000092b5812 */ /* 0x001fe200078e3cff */
[----:B------:R-:W-:Y:S01]  /*3640*/  @P3 STG.E desc[UR8][R2.64+0x800], R27 ;  /* 0x0008001b02003986 */ /* 0x000fe2000c101908 */
[----:B------:R-:W-:Y:S01]  /*3650*/  ISETP.LT.U32.AND P4, PT, R6, UR6, PT ;  /* 0x0000000606007c0c */ /* 0x000fe2000bf81070 */
[----:B------:R-:W-:-:S02]  /*3660*/  VIADD R6, R0, 0x900 ;  /* 0x0000090000067836 */ /* 0x000fc40000000000 */
[----:B------:R-:W0:Y:S04]  /*3670*/  LDS R9, [R53+0x2000] ;  /* 0x0020000035097984 */ /* 0x000e280000000800 */
[----:B--2---:R-:W-:Y:S01]  /*3680*/  @P0 LOP3.LUT R25, R10, 0x80000000, RZ, 0x3c, !PT ;  /* 0x800000000a190812 */ /* 0x004fe200078e3cff */
[----:B------:R-:W-:Y:S01]  /*3690*/  @P3 STG.E desc[UR8][R4.64+0x800], R15 ;  /* 0x0008000f04003986 */ /* 0x000fe2000c101908 */
[----:B------:R-:W-:Y:S01]  /*36a0*/  ISETP.LT.U32.AND P3, PT, R6, UR6, PT ;  /* 0x0000000606007c0c */ /* 0x000fe2000bf61070 */
[----:B------:R-:W-:Y:S02]  /*36b0*/  VIADD R6, R0, 0xa00 ;  /* 0x00000a0000067836 */ /* 0x000fe40000000000 */
[----:B------:R-:W-:Y:S01]  /*36c0*/  @P5 STG.E desc[UR8][R2.64+0xc00], R43 ;  /* 0x000c002b02005986 */ /* 0x000fe2000c101908 */
[----:B------:R-:W-:Y:S01]  /*36d0*/  ISETP.GT.U32.AND.EX P3, PT, R8, RZ, PT, P3 ;  /* 0x000000ff0800720c */ /* 0x000fe20003f64130 */
[----:B------:R-:W-:-:S02]  /*36e0*/  IMAD.U32 R10, RZ, RZ, UR7 ;  /* 0x00000007ff0a7e24 */ /* 0x000fc4000f8e00ff */
[----:B---3--:R1:W-:Y:S01]  /*36f0*/  @P5 STG.E desc[UR8][R4.64+0xc00], R17 ;  /* 0x000c001104005986 */ /* 0x0083e2000c101908 */
[----:B------:R-:W-:Y:S01]  /*3700*/  ISETP.LT.U32.AND P5, PT, R6, UR6, PT ;  /* 0x0000000606007c0c */ /* 0x000fe2000bfa1070 */
[----:B------:R-:W-:Y:S02]  /*3710*/  VIADD R6, R0, 0xb00 ;  /* 0x00000b0000067836 */ /* 0x000fe40000000000 */
[----:B------:R-:W2:Y:S01]  /*3720*/  LDS R13, [R53+0x2400] ;  /* 0x00240000350d7984 */ /* 0x000ea20000000800 */
[----:B------:R-:W-:-:S03]  /*3730*/  ISETP.GT.U32.AND.EX P5, PT, R8, RZ, PT, P5 ;  /* 0x000000ff0800720c */ /* 0x000fc60003fa4150 */
[----:B------:R-:W-:Y:S04]  /*3740*/  @P0 STG.E desc[UR8][R2.64+0x1000], R25 ;  /* 0x0010001902000986 */ /* 0x000fe8000c101908 */
[----:B----4-:R3:W-:Y:S01]  /*3750*/  @P0 STG.E desc[UR8][R4.64+0x1000], R19 ;  /* 0x0010001304000986 */ /* 0x0107e2000c101908 */
[----:B-1----:R-:W-:Y:S02]  /*3760*/  @P1 LOP3.LUT R17, R11, 0x80000000, RZ, 0x3c, !PT ;  /* 0x800000000b111812 */ /* 0x002fe400078e3cff */
[----:B------:R-:W-:Y:S01]  /*3770*/  ISETP.LT.U32.AND P0, PT, R6, UR6, PT ;  /* 0x0000000606007c0c */ /* 0x000fe2000bf01070 */
[----:B------:R-:W1:Y:S01]  /*3780*/  LDS R11, [R53+0x2800] ;  /* 0x00280000350b7984 */ /* 0x000e620000000800 */
[----:B------:R-:W-:Y:S01]  /*3790*/  IMAD.U32 R6, RZ, RZ, UR7 ;  /* 0x00000007ff067e24 */ /* 0x000fe2000f8e00ff */
[----:B------:R-:W-:-:S02]  /*37a0*/  @P5 LOP3.LUT R33, R33, 0x80000000, RZ, 0x3c, !PT ;  /* 0x8000000021215812 */ /* 0x000fc400078e3cff */
[----:B------:R-:W4:Y:S01]  /*37b0*/  LDS R15, [R53+0x2c00] ;  /* 0x002c0000350f7984 */ /* 0x000f220000000800 */
[----:B------:R-:W-:Y:S02]  /*37c0*/  ISETP.GT.U32.AND.EX P0, PT, R8, RZ, PT, P0 ;  /* 0x000000ff0800720c */ /* 0x000fe40003f04100 */
[----:B------:R-:W-:Y:S01]  /*37d0*/  ISETP.GT.U32.AND.EX P4, PT, R6, RZ, PT, P4 ;  /* 0x000000ff0600720c */ /* 0x000fe20003f84140 */
[----:B------:R-:W-:Y:S01]  /*37e0*/  @P1 STG.E desc[UR8][R2.64+0x1400], R17 ;  /* 0x0014001102001986 */ /* 0x000fe2000c101908 */
[----:B------:R-:W-:Y:S02]  /*37f0*/  LOP3.LUT R6, R0, 0xc00, RZ, 0xfc, !PT ;  /* 0x00000c0000067812 */ /* 0x000fe400078efcff */
[----:B---3--:R-:W-:Y:S01]  /*3800*/  @P2 LOP3.LUT R19, R30, 0x80000000, RZ, 0x3c, !PT ;  /* 0x800000001e132812 */ /* 0x008fe200078e3cff */
[----:B------:R-:W-:Y:S01]  /*3810*/  @P1 STG.E desc[UR8][R4.64+0x1400], R21 ;  /* 0x0014001504001986 */ /* 0x000fe2000c101908 */
[----:B------:R-:W-:Y:S01]  /*3820*/  ISETP.LT.U32.AND P1, PT, R6, UR6, PT ;  /* 0x0000000606007c0c */ /* 0x000fe2000bf21070 */
[----:B------:R-:W-:Y:S01]  /*3830*/  VIADD R6, R0, 0xd00 ;  /* 0x00000d0000067836 */ /* 0x000fe20000000000 */
[----:B------:R-:W-:Y:S01]  /*3840*/  @P3 LOP3.LUT R25, R32, 0x80000000, RZ, 0x3c, !PT ;  /* 0x8000000020193812 */ /* 0x000fe200078e3cff */
[----:B------:R-:W-:Y:S01]  /*3850*/  @P6 STG.E desc[UR8][R2.64+0x1800], R29 ;  /* 0x0018001d02006986 */ /* 0x000fe2000c101908 */
[----:B------:R-:W-:-:S03]  /*3860*/  ISETP.GT.U32.AND.EX P1, PT, R8, RZ, PT, P1 ;  /* 0x000000ff0800720c */ /* 0x000fc60003f24110 */
[----:B------:R-:W-:Y:S01]  /*3870*/  @P6 STG.E desc[UR8][R4.64+0x1800], R7 ;  /* 0x0018000704006986 */ /* 0x000fe2000c101908 */
[----:B------:R-:W-:Y:S01]  /*3880*/  ISETP.LT.U32.AND P6, PT, R6, UR6, PT ;  /* 0x0000000606007c0c */ /* 0x000fe2000bfc1070 */
[----:B------:R-:W-:Y:S01]  /*3890*/  VIADD R6, R0, 0xe00 ;  /* 0x00000e0000067836 */ /* 0x000fe20000000000 */
[----:B------:R-:W-:Y:S01]  /*38a0*/  @P4 LOP3.LUT R31, R31, 0x80000000, RZ, 0x3c, !PT ;  /* 0x800000001f1f4812 */ /* 0x000fe200078e3cff */
[----:B------:R-:W3:Y:S01]  /*38b0*/  LDS R7, [R53+0x3000] ;  /* 0x0030000035077984 */ /* 0x000ee20000000800 */
[----:B------:R-:W-:-:S03]  /*38c0*/  ISETP.GT.U32.AND.EX P6, PT, R10, RZ, PT, P6 ;  /* 0x000000ff0a00720c */ /* 0x000fc60003fc4160 */
[----:B------:R-:W-:Y:S02]  /*38d0*/  @P2 STG.E desc[UR8][R2.64+0x1c00], R19 ;  /* 0x001c001302002986 */ /* 0x000fe4000c101908 */
[----:B------:R-:W-:Y:S02]  /*38e0*/  @P1 LOP3.LUT R35, R35, 0x80000000, RZ, 0x3c, !PT ;  /* 0x8000000023231812 */ /* 0x000fe400078e3cff */
[----:B------:R-:W3:Y:S04]  /*38f0*/  LDS R17, [R53+0x3400] ;  /* 0x0034000035117984 */ /* 0x000ee80000000800 */
[----:B------:R-:W-:Y:S01]  /*3900*/  @P2 STG.E desc[UR8][R4.64+0x1c00], R23 ;  /* 0x001c001704002986 */ /* 0x000fe2000c101908 */
[----:B------:R-:W-:Y:S01]  /*3910*/  ISETP.LT.U32.AND P2, PT, R6, UR6, PT ;  /* 0x0000000606007c0c */ /* 0x000fe2000bf41070 */
[----:B------:R-:W-:-:S02]  /*3920*/  VIADD R6, R0, 0xf00 ;  /* 0x00000f0000067836 */ /* 0x000fc40000000000 */
[----:B------:R-:W-:Y:S01]  /*3930*/  @P4 STG.E desc[UR8][R2.64+0x2000], R31 ;  /* 0x0020001f02004986 */ /* 0x000fe2000c101908 */
[----:B------:R-:W-:-:S03]  /*3940*/  ISETP.GT.U32.AND.EX P2, PT, R12, RZ, PT, P2 ;  /* 0x000000ff0c00720c */ /* 0x000fc60003f44120 */
[----:B------:R-:W3:Y:S04]  /*3950*/  LDS R19, [R53+0x3800] ;  /* 0x0038000035137984 */ /* 0x000ee80000000800 */
[----:B0-----:R-:W-:Y:S01]  /*3960*/  @P4 STG.E desc[UR8][R4.64+0x2000], R9 ;  /* 0x0020000904004986 */ /* 0x001fe2000c101908 */
[----:B------:R-:W-:Y:S02]  /*3970*/  ISETP.LT.U32.AND P4, PT, R6, UR6, PT ;  /* 0x0000000606007c0c */ /* 0x000fe4000bf81070 */
[----:B------:R-:W-:Y:S01]  /*3980*/  LOP3.LUT R6, R0, 0x1000, RZ, 0xfc, !PT ;  /* 0x0000100000067812 */ /* 0x000fe200078efcff */
[----:B------:R-:W0:Y:S02]  /*3990*/  LDS R9, [R53+0x3c00] ;  /* 0x003c000035097984 */ /* 0x000e240000000800 */
[----:B------:R-:W-:-:S02]  /*39a0*/  @P2 LOP3.LUT R37, R37, 0x80000000, RZ, 0x3c, !PT ;  /* 0x8000000025252812 */ /* 0x000fc400078e3cff */
[----:B------:R-:W0:Y:S04]  /*39b0*/  LDS R21, [R53+0x4000] ;  /* 0x0040000035157984 */ /* 0x000e280000000800 */
[----:B------:R-:W0:Y:S04]  /*39c0*/  LDS R23, [R53+0x4400] ;  /* 0x0044000035177984 */ /* 0x000e280000000800 */
[----:B------:R-:W-:Y:S04]  /*39d0*/  @P3 STG.E desc[UR8][R2.64+0x2400], R25 ;  /* 0x0024001902003986 */ /* 0x000fe8000c101908 */
[----:B--2---:R2:W-:Y:S01]  /*39e0*/  @P3 STG.E desc[UR8][R4.64+0x2400], R13 ;  /* 0x0024000d04003986 */ /* 0x0045e2000c101908 */
[----:B------:R-:W-:Y:S01]  /*39f0*/  ISETP.LT.U32.AND P3, PT, R6, UR6, PT ;  /* 0x0000000606007c0c */ /* 0x000fe2000bf61070 */
[----:B------:R-:W-:-:S02]  /*3a00*/  VIADD R6, R0, 0x1100 ;  /* 0x0000110000067836 */ /* 0x000fc40000000000 */
[----:B------:R-:W-:Y:S01]  /*3a10*/  @P5 STG.E desc[UR8][R2.64+0x2800], R33 ;  /* 0x0028002102005986 */ /* 0x000fe2000c101908 */
[----:B------:R-:W-:Y:S01]  /*3a20*/  VIADD R0, R0, 0x1200 ;  /* 0x0000120000007836 */ /* 0x000fe20000000000 */
[----:B------:R-:W-:Y:S02]  /*3a30*/  ISETP.GT.U32.AND.EX P3, PT, R8, RZ, PT, P3 ;  /* 0x000000ff0800720c */ /* 0x000fe40003f64130 */
[----:B-1----:R1:W-:Y:S01]  /*3a40*/  @P5 STG.E desc[UR8][R4.64+0x2800], R11 ;  /* 0x0028000b04005986 */ /* 0x0023e2000c101908 */
[----:B------:R-:W-:Y:S01]  /*3a50*/  ISETP.LT.U32.AND P5, PT, R6, UR6, PT ;  /* 0x0000000606007c0c */ /* 0x000fe2000bfa1070 */
[----:B------:R-:W-:Y:S01]  /*3a60*/  IMAD.U32 R6, RZ, RZ, UR7 ;  /* 0x00000007ff067e24 */ /* 0x000fe2000f8e00ff */
[----:B--2---:R-:W-:-:S04]  /*3a70*/  @P0 LOP3.LUT R13, R34, 0x80000000, RZ, 0x3c, !PT ;  /* 0x80000000220d0812 */ /* 0x004fc800078e3cff */
[----:B------:R-:W-:Y:S01]  /*3a80*/  ISETP.GT.U32.AND.EX P4, PT, R6, RZ, PT, P4 ;  /* 0x000000ff0600720c */ /* 0x000fe20003f84140 */
[----:B------:R2:W-:Y:S03]  /*3a90*/  @P0 STG.E desc[UR8][R2.64+0x2c00], R13 ;  /* 0x002c000d02000986 */ /* 0x0005e6000c101908 */
[----:B------:R-:W-:Y:S01]  /*3aa0*/  @P3 LOP3.LUT R39, R39, 0x80000000, RZ, 0x3c, !PT ;  /* 0x8000000027273812 */ /* 0x000fe200078e3cff */
[----:B----4-:R4:W-:Y:S01]  /*3ab0*/  @P0 STG.E desc[UR8][R4.64+0x2c00], R15 ;  /* 0x002c000f04000986 */ /* 0x0109e2000c101908 */
[----:B------:R-:W-:Y:S01]  /*3ac0*/  ISETP.LT.U32.AND P0, PT, R0, UR6, PT ;  /* 0x0000000600007c0c */ /* 0x000fe2000bf01070 */
[----:B------:R-:W-:Y:S01]  /*3ad0*/  IMAD.U32 R0, RZ, RZ, UR7 ;  /* 0x00000007ff007e24 */ /* 0x000fe2000f8e00ff */
[----:B-1----:R-:W-:Y:S01]  /*3ae0*/  @P6 LOP3.LUT R11, R36, 0x80000000, RZ, 0x3c, !PT ;  /* 0x80000000240b6812 */ /* 0x002fe200078e3cff */
[----:B------:R1:W-:Y:S01]  /*3af0*/  @P1 STG.E desc[UR8][R2.64+0x3000], R35 ;  /* 0x0030002302001986 */ /* 0x0003e2000c101908 */
[----:B------:R-:W-:-:S02]  /*3b00*/  ISETP.GT.U32.AND.EX P0, PT, R6, RZ, PT, P0 ;  /* 0x000000ff0600720c */ /* 0x000fc40003f04100 */
[----:B------:R-:W-:Y:S01]  /*3b10*/  ISETP.GT.U32.AND.EX P5, PT, R0, RZ, PT, P5 ;  /* 0x000000ff0000720c */ /* 0x000fe20003fa4150 */
[----:B---3--:R1:W-:Y:S01]  /*3b20*/  @P1 STG.E desc[UR8][R4.64+0x3000], R7 ;  /* 0x0030000704001986 */ /* 0x0083e2000c101908 */
[----:B--2---:R-:W-:-:S03]  /*3b30*/  @P4 LOP3.LUT R13, R38, 0x80000000, RZ, 0x3c, !PT ;  /* 0x80000000260d4812 */ /* 0x004fc600078e3cff */
[----:B------:R1:W-:Y:S04]  /*3b40*/  @P6 STG.E desc[UR8][R2.64+0x3400], R11 ;  /* 0x0034000b02006986 */ /* 0x0003e8000c101908 */
[----:B------:R1:W-:Y:S04]  /*3b50*/  @P6 STG.E desc[UR8][R4.64+0x3400], R17 ;  /* 0x0034001104006986 */ /* 0x0003e8000c101908 */
[----:B------:R1:W-:Y:S01]  /*3b60*/  @P2 STG.E desc[UR8][R2.64+0x3800], R37 ;  /* 0x0038002502002986 */ /* 0x0003e2000c101908 */
[----:B----4-:R-:W-:-:S03]  /*3b70*/  @P5 LOP3.LUT R15, R40, 0x80000000, RZ, 0x3c, !PT ;  /* 0x80000000280f5812 */ /* 0x010fc600078e3cff */
[----:B------:R1:W-:Y:S04]  /*3b80*/  @P2 STG.E desc[UR8][R4.64+0x3800], R19 ;  /* 0x0038001304002986 */ /* 0x0003e8000c101908 */
[----:B------:R1:W-:Y:S04]  /*3b90*/  @P4 STG.E desc[UR8][R2.64+0x3c00], R13 ;  /* 0x003c000d02004986 */ /* 0x0003e8000c101908 */
[----:B0-----:R1:W-:Y:S04]  /*3ba0*/  @P4 STG.E desc[UR8][R4.64+0x3c00], R9 ;  /* 0x003c000904004986 */ /* 0x0013e8000c101908 */
[----:B------:R1:W-:Y:S04]  /*3bb0*/  @P3 STG.E desc[UR8][R2.64+0x4000], R39 ;  /* 0x0040002702003986 */ /* 0x0003e8000c101908 */
[----:B------:R1:W-:Y:S04]  /*3bc0*/  @P3 STG.E desc[UR8][R4.64+0x4000], R21 ;  /* 0x0040001504003986 */ /* 0x0003e8000c101908 */
[----:B------:R1:W-:Y:S04]  /*3bd0*/  @P5 STG.E desc[UR8][R2.64+0x4400], R15 ;  /* 0x0044000f02005986 */ /* 0x0003e8000c101908 */
[----:B------:R1:W-:Y:S01]  /*3be0*/  @P5 STG.E desc[UR8][R4.64+0x4400], R23 ;  /* 0x0044001704005986 */ /* 0x0003e2000c101908 */
[----:B------:R-:W-:Y:S05]  /*3bf0*/  @!P0 EXIT ;  /* 0x000000000000894d */ /* 0x000fea0003800000 */
[----:B------:R-:W0:Y:S01]  /*3c00*/  LDS R53, [R53+0x4800] ;  /* 0x0048000035357984 */ /* 0x000e220000000800 */
[----:B------:R-:W-:-:S05]  /*3c10*/  LOP3.LUT R41, R41, 0x80000000, RZ, 0x3c, !PT ;  /* 0x8000000029297812 */ /* 0x000fca00078e3cff */
[----:B------:R-:W-:Y:S04]  /*3c20*/  STG.E desc[UR8][R2.64+0x4800], R41 ;  /* 0x0048002902007986 */ /* 0x000fe8000c101908 */
[----:B0-----:R-:W-:Y:S01]  /*3c30*/  STG.E desc[UR8][R4.64+0x4800], R53 ;  /* 0x0048003504007986 */ /* 0x001fe2000c101908 */
[----:B------:R-:W-:Y:S05]  /*3c40*/  EXIT ;  /* 0x000000000000794d */ /* 0x000fea0003800000 */
.L_x_223:
        /* <DEDUP_REMOVED lines=11> */
.L_x_311:


//--------------------- .text._ZN3cub18CUB_300001_SM_10006detail9transform16transform_kernelINS2_10policy_hubILb1EN4cuda3std3__45tupleIJN6thrust24THRUST_300001_SM_1000_NS7pointerIcNSA_8cuda_cub3tagENSA_11use_defaultESE_EEEEEE10policy1000ElNS7_10__identityENSA_10device_ptrIiEEJPcEEEvT0_iT1_T2_DpNS2_10kernel_argIT3_EE --------------------------
	.section	.text._ZN3cub18CUB_300001_SM_10006detail9transform16transform_kernelINS2_10policy_hubILb1EN4cuda3std3__45tupleIJN6thrust24THRUST_300001_SM_1000_NS7pointerIcNSA_8cuda_cub3tagENSA_11use_defaultESE_EEEEEE10policy1000ElNS7_10__identityENSA_10device_ptrIiEEJPcEEEvT0_iT1_T2_DpNS2_10kernel_argIT3_EE,"ax",@progbits
	.align	128
        .global         _ZN3cub18CUB_300001_SM_10006detail9transform16transform_kernelINS2_10policy_hubILb1EN4cuda3std3__45tupleIJN6thrust24THRUST_300001_SM_1000_NS7pointerIcNSA_8cuda_cub3tagENSA_11use_defaultESE_EEEEEE10policy1000ElNS7_10__identityENSA_10device_ptrIiEEJPcEEEvT0_iT1_T2_DpNS2_10kernel_argIT3_EE
        .type           _ZN3cub18CUB_300001_SM_10006detail9transform16transform_kernelINS2_10policy_hubILb1EN4cuda3std3__45tupleIJN6thrust24THRUST_300001_SM_1000_NS7pointerIcNSA_8cuda_cub3tagENSA_11use_defaultESE_EEEEEE10policy1000ElNS7_10__identityENSA_10device_ptrIiEEJPcEEEvT0_iT1_T2_DpNS2_10kernel_argIT3_EE,@function
        .size           _ZN3cub18CUB_300001_SM_10006detail9transform16transform_kernelINS2_10policy_hubILb1EN4cuda3std3__45tupleIJN6thrust24THRUST_300001_SM_1000_NS7pointerIcNSA_8cuda_cub3tagENSA_11use_defaultESE_EEEEEE10policy1000ElNS7_10__identityENSA_10device_ptrIiEEJPcEEEvT0_iT1_T2_DpNS2_10kernel_argIT3_EE,(.L_x_312 - _ZN3cub18CUB_300001_SM_10006detail9transform16transform_kernelINS2_10policy_hubILb1EN4cuda3std3__45tupleIJN6thrust24THRUST_300001_SM_1000_NS7pointerIcNSA_8cuda_cub3tagENSA_11use_defaultESE_EEEEEE10policy1000ElNS7_10__identityENSA_10device_ptrIiEEJPcEEEvT0_iT1_T2_DpNS2_10kernel_argIT3_EE)
        .other          _ZN3cub18CUB_300001_SM_10006detail9transform16transform_kernelINS2_10policy_hubILb1EN4cuda3std3__45tupleIJN6thrust24THRUST_300001_SM_1000_NS7pointerIcNSA_8cuda_cub3tagENSA_11use_defaultESE_EEEEEE10policy1000ElNS7_10__identityENSA_10device_ptrIiEEJPcEEEvT0_iT1_T2_DpNS2_10kernel_argIT3_EE,@"STO_CUDA_ENTRY STV_DEFAULT"
_ZN3cub18CUB_300001_SM_10006detail9transform16transform_kernelINS2_10policy_hubILb1EN4cuda3std3__45tupleIJN6thrust24THRUST_300001_SM_1000_NS7pointerIcNSA_8cuda_cub3tagENSA_11use_defaultESE_EEEEEE10policy1000ElNS7_10__identityENSA_10device_ptrIiEEJPcEEEvT0_iT1_T2_DpNS2_10kernel_argIT3_EE:
.text._ZN3cub18CUB_300001_SM_10006detail9transform16transform_kernelINS2_10policy_hubILb1EN4cuda3std3__45tupleIJN6thrust24THRUST_300001_SM_1000_NS7pointerIcNSA_8cuda_cub3tagENSA_11use_defaultESE_EEEEEE10policy1000ElNS7_10__identityENSA_10device_ptrIiEEJPcEEEvT0_iT1_T2_DpNS2_10kernel_argIT3_EE:
[----:B------:R-:W-:Y:S08]  /*0000*/  LDC R1, c[0x0][0x37c] ;  /* 0x0000df00ff017b82 */ /* 0x000ff00000000800 */
[----:B------:R-:W0:Y:S01]  /*0010*/  LDC R6, c[0x0][0x388] ;  /* 0x0000e200ff067b82 */ /* 0x000e220000000800 */
[----:B------:R-:W1:Y:S01]  /*0020*/  S2R R5, SR_TID.X ;  /* 0x0000000000057919 */ /* 0x000e620000002100 */
[----:B------:R-:W2:Y:S01]  /*0030*/  LDCU.64 UR6, c[0x0][0x380] ;  /* 0x00007000ff0677ac */ /* 0x000ea20008000a00 */
[----:B------:R-:W-:Y:S05]  /*0040*/  BSSY.RECONVERGENT B0, `(.L_x_224) ;  /* 0x0000021000007945 */ /* 0x000fea0003800200 */
[----:B------:R-:W3:Y:S08]  /*0050*/  S2UR UR4, SR_CTAID.X ;  /* 0x00000000000479c3 */ /* 0x000ef00000002500 */
[----:B------:R-:W4:Y:S01]  /*0060*/  LDC.64 R2, c[0x0][0x390] ;  /* 0x0000e400ff027b82 */ /* 0x000f220000000a00 */
[----:B0-----:R-:W-:-:S07]  /*0070*/  IMAD.SHL.U32 R7, R6, 0x80, RZ ;  /* 0x0000008006077824 */ /* 0x001fce00078e00ff */
[----:B------:R-:W0:Y:S01]  /*0080*/  LDC.64 R10, c[0x0][0x398] ;  /* 0x0000e600ff0a7b82 */ /* 0x000e220000000a00 */
[----:B------:R-:W-:Y:S01]  /*0090*/  SHF.R.S32.HI R0, RZ, 0x1f, R7 ;  /* 0x0000001fff007819 */ /* 0x000fe20000011407 */
[----:B---3--:R-:W-:-:S04]  /*00a0*/  IMAD.WIDE.U32 R12, R7, UR4, RZ ;  /* 0x00000004070c7c25 */ /* 0x008fc8000f8e00ff */
[----:B------:R-:W-:Y:S01]  /*00b0*/  IMAD R9, R0, UR4, RZ ;  /* 0x0000000400097c24 */ /* 0x000fe2000f8e02ff */
[----:B--2---:R-:W-:-:S03]  /*00c0*/  IADD3 R8, P0, PT, -R12, UR6, RZ ;  /* 0x000000060c087c10 */ /* 0x004fc6000ff1e1ff */
[----:B------:R-:W-:Y:S01]  /*00d0*/  IMAD.IADD R14, R13, 0x1, R9 ;  /* 0x000000010d0e7824 */ /* 0x000fe200078e0209 */
[----:B----4-:R-:W-:-:S04]  /*00e0*/  LEA R2, P2, R12, R2, 0x2 ;  /* 0x000000020c027211 */ /* 0x010fc800078410ff */
[----:B------:R-:W-:Y:S01]  /*00f0*/  IADD3.X R9, PT, PT, ~R14, UR7, RZ, P0, !PT ;  /* 0x000000070e097c10 */ /* 0x000fe200087fe5ff */
[----:B------:R-:W2:Y:S01]  /*0100*/  LDCU.64 UR6, c[0x0][0x358] ;  /* 0x00006b00ff0677ac */ /* 0x000ea20008000a00 */
[-C--:B------:R-:W-:Y:S02]  /*0110*/  ISETP.LT.U32.AND P0, PT, R8, R7.reuse, PT ;  /* 0x000000070800720c */ /* 0x080fe40003f01070 */
[C---:B------:R-:W-:Y:S02]  /*0120*/  SHF.L.U64.HI R4, R12.reuse, 0x2, R14 ;  /* 0x000000020c047819 */ /* 0x040fe4000001020e */
[----:B------:R-:W-:Y:S01]  /*0130*/  ISETP.LT.AND.EX P0, PT, R9, R0, PT, P0 ;  /* 0x000000000900720c */ /* 0x000fe20003f01300 */
[----:B-1----:R-:W-:Y:S01]  /*0140*/  IMAD.SHL.U32 R9, R5, 0x80, RZ ;  /* 0x0000008005097824 */ /* 0x002fe200078e00ff */
[----:B0-----:R-:W-:Y:S01]  /*0150*/  IADD3 R0, P3, PT, R12, R10, RZ ;  /* 0x0000000a0c007210 */ /* 0x001fe20007f7e0ff */
[----:B------:R-:W-:Y:S01]  /*0160*/  IMAD.X R3, R4, 0x1, R3, P2 ;  /* 0x0000000104037824 */ /* 0x000fe200010e0603 */
[----:B------:R-:W-:-:S04]  /*0170*/  SEL R8, R8, R7, P0 ;  /* 0x0000000708087207 */ /* 0x000fc80000000000 */
[-C--:B------:R-:W-:Y:S02]  /*0180*/  ISETP.GE.AND P0, PT, R9, R8.reuse, PT ;  /* 0x000000080900720c */ /* 0x080fe40003f06270 */
[----:B------:R-:W-:-:S11]  /*0190*/  ISETP.NE.AND P1, PT, R7, R8, PT ;  /* 0x000000080700720c */ /* 0x000fd60003f25270 */
[----:B--2---:R-:W-:Y:S05]  /*01a0*/  @P0 BRA `(.L_x_225) ;  /* 0x0000000000280947 */ /* 0x004fea0003800000 */
[----:B------:R-:W0:Y:S02]  /*01b0*/  LDCU.64 UR4, c[0x0][0x398] ;  /* 0x00007300ff0477ac */ /* 0x000e240008000a00 */
[----:B0-----:R-:W-:-:S04]  /*01c0*/  IADD3 R12, P0, PT, R12, UR4, RZ ;  /* 0x000000040c0c7c10 */ /* 0x001fc8000ff1e0ff */
[----:B------:R-:W-:-:S03]  /*01d0*/  IADD3.X R13, PT, PT, R14, UR5, RZ, P0, !PT ;  /* 0x000000050e0d7c10 */ /* 0x000fc600087fe4ff */
[----:B------:R-:W-:-:S07]  /*01e0*/  IMAD.WIDE.U32 R12, R5, 0x80, R12 ;  /* 0x00000080050c7825 */ /* 0x000fce00078e000c */
.L_x_226:
[----:B------:R-:W-:Y:S01]  /*01f0*/  VIADD R9, R9, 0x4000 ;  /* 0x0000400009097836 */ /* 0x000fe20000000000 */
[----:B------:R0:W-:Y:S04]  /*0200*/  CCTL.E.PF2 [R12] ;  /* 0x000000000c00798f */ /* 0x0001e80000800100 */
[----:B------:R-:W-:Y:S02]  /*0210*/  ISETP.GE.AND P0, PT, R9, R8, PT ;  /* 0x000000080900720c */ /* 0x000fe40003f06270 */
[----:B0-----:R-:W-:-:S05]  /*0220*/  IADD3 R12, P2, PT, R12, 0x4000, RZ ;  /* 0x000040000c0c7810 */ /* 0x001fca0007f5e0ff */
[----:B------:R-:W-:-:S06]  /*0230*/  IMAD.X R13, RZ, RZ, R13, P2 ;  /* 0x000000ffff0d7224 */ /* 0x000fcc00010e060d */
[----:B------:R-:W-:Y:S05]  /*0240*/  @!P0 BRA `(.L_x_226) ;  /* 0xfffffffc00e88947 */ /* 0x000fea000383ffff */
.L_x_225:
[----:B------:R-:W-:Y:S05]  /*0250*/  BSYNC.RECONVERGENT B0 ;  /* 0x0000000000007941 */ /* 0x000fea0003800200 */
.L_x_224:
[----:B------:R-:W-:Y:S01]  /*0260*/  IMAD.X R4, R14, 0x1, R11, P3 ;  /* 0x000000010e047824 */ /* 0x000fe200018e060b */
[----:B------:R-:W-:Y:S06]  /*0270*/  @!P1 BRA `(.L_x_227) ;  /* 0x0000001400489947 */ /* 0x000fec0003800000 */
[----:B------:R-:W-:-:S13]  /*0280*/  ISETP.GE.AND P0, PT, R6, 0x1, PT ;  /* 0x000000010600780c */ /* 0x000fda0003f06270 */
[----:B------:R-:W-:Y:S05]  /*0290*/  @!P0 EXIT ;  /* 0x000000000000894d */ /* 0x000fea0003800000 */
[C---:B------:R-:W-:Y:S01]  /*02a0*/  ISETP.GE.U32.AND P0, PT, R6.reuse, 0x10, PT ;  /* 0x000000100600780c */ /* 0x040fe20003f06070 */
[----:B------:R-:W-:Y:S01]  /*02b0*/  IMAD.MOV.U32 R10, RZ, RZ, RZ ;  /* 0x000000ffff0a7224 */ /* 0x000fe200078e00ff */
[----:B------:R-:W-:-:S11]  /*02c0*/  LOP3.LUT R9, R6, 0xf, RZ, 0xc0, !PT ;  /* 0x0000000f06097812 */ /* 0x000fd600078ec0ff */
[----:B------:R-:W-:Y:S05]  /*02d0*/  @!P0 BRA `(.L_x_228) ;  /* 0x0000000c005c8947 */ /* 0x000fea0003800000 */
[----:B------:R-:W-:-:S13]  /*02e0*/  ISETP.GE.AND P0, PT, R5, R8, PT ;  /* 0x000000080500720c */ /* 0x000fda0003f06270 */
[----:B------:R-:W-:-:S05]  /*02f0*/  @!P0 IADD3 R12, P1, PT, R5, R0, RZ ;  /* 0x00000000050c8210 */ /* 0x000fca0007f3e0ff */
[----:B------:R-:W-:-:S05]  /*0300*/  @!P0 IMAD.X R13, RZ, RZ, R4, P1 ;  /* 0x000000ffff0d8224 */ /* 0x000fca00008e0604 */
[----:B------:R-:W2:Y:S01]  /*0310*/  @!P0 LDG.E.S8 R7, desc[UR6][R12.64] ;  /* 0x000000060c078981 */ /* 0x000ea2000c1e1300 */
[C---:B------:R-:W-:Y:S02]  /*0320*/  VIADD R19, R5.reuse, 0x80 ;  /* 0x0000008005137836 */ /* 0x040fe40000000000 */
[----:B------:R-:W-:-:S03]  /*0330*/  @!P0 IMAD.WIDE.U32 R10, R5, 0x4, R2 ;  /* 0x00000004050a8825 */ /* 0x000fc600078e0002 */
[----:B------:R-:W-:-:S13]  /*0340*/  ISETP.GE.AND P1, PT, R19, R8, PT ;  /* 0x000000081300720c */ /* 0x000fda0003f26270 */
[----:B------:R-:W-:-:S05]  /*0350*/  @!P1 IADD3 R14, P2, PT, R19, R0, RZ ;  /* 0x00000000130e9210 */ /* 0x000fca0007f5e0ff */
[----:B------:R-:W-:Y:S02]  /*0360*/  @!P1 IMAD.X R15, RZ, RZ, R4, P2 ;  /* 0x000000ffff0f9224 */ /* 0x000fe400010e0604 */
[----:B------:R-:W-:Y:S01]  /*0370*/  VIADD R21, R5, 0x100 ;  /* 0x0000010005157836 */ /* 0x000fe20000000000 */
[----:B--2---:R0:W-:Y:S04]  /*0380*/  @!P0 STG.E desc[UR6][R10.64], R7 ;  /* 0x000000070a008986 */ /* 0x0041e8000c101906 */
[----:B------:R-:W2:Y:S01]  /*0390*/  @!P1 LDG.E.S8 R15, desc[UR6][R14.64] ;  /* 0x000000060e0f9981 */ /* 0x000ea2000c1e1300 */
[----:B------:R-:W-:Y:S01]  /*03a0*/  ISETP.GE.AND P0, PT, R21, R8, PT ;  /* 0x000000081500720c */ /* 0x000fe20003f06270 */
[----:B------:R-:W-:-:S12]  /*03b0*/  @!P1 IMAD.WIDE.U32 R12, R19, 0x4, R2 ;  /* 0x00000004130c9825 */ /* 0x000fd800078e0002 */
[----:B------:R-:W-:-:S05]  /*03c0*/  @!P0 IADD3 R16, P2, PT, R21, R0, RZ ;  /* 0x0000000015108210 */ /* 0x000fca0007f5e0ff */
[----:B------:R-:W-:Y:S02]  /*03d0*/  @!P0 IMAD.X R17, RZ, RZ, R4, P2 ;  /* 0x000000ffff118224 */ /* 0x000fe400010e0604 */
[----:B------:R-:W-:Y:S01]  /*03e0*/  VIADD R23, R5, 0x180 ;  /* 0x0000018005177836 */ /* 0x000fe20000000000 */
[----:B--2---:R1:W-:Y:S04]  /*03f0*/  @!P1 STG.E desc[UR6][R12.64], R15 ;  /* 0x0000000f0c009986 */ /* 0x0043e8000c101906 */
[----:B------:R-:W2:Y:S01]  /*0400*/  @!P0 LDG.E.S8 R17, desc[UR6][R16.64] ;  /* 0x0000000610118981 */ /* 0x000ea2000c1e1300 */
[----:B------:R-:W-:Y:S01]  /*0410*/  ISETP.GE.AND P1, PT, R23, R8, PT ;  /* 0x000000081700720c */ /* 0x000fe20003f26270 */
[----:B0-----:R-:W-:-:S12]  /*0420*/  @!P0 IMAD.WIDE.U32 R10, R21, 0x4, R2 ;  /* 0x00000004150a8825 */ /* 0x001fd800078e0002 */
[----:B------:R-:W-:-:S05]  /*0430*/  @!P1 IADD3 R18, P2, PT, R23, R0, RZ ;  /* 0x0000000017129210 */ /* 0x000fca0007f5e0ff */
[----:B------:R-:W-:Y:S02]  /*0440*/  @!P1 IMAD.X R19, RZ, RZ, R4, P2 ;  /* 0x000000ffff139224 */ /* 0x000fe400010e0604 */
[----:B------:R-:W-:Y:S01]  /*0450*/  VIADD R7, R5, 0x200 ;  /* 0x0000020005077836 */ /* 0x000fe20000000000 */
[----:B--2---:R0:W-:Y:S04]  /*0460*/  @!P0 STG.E desc[UR6][R10.64], R17 ;  /* 0x000000110a008986 */ /* 0x0041e8000c101906 */
[----:B------:R-:W2:Y:S01]  /*0470*/  @!P1 LDG.E.S8 R19, desc[UR6][R18.64] ;  /* 0x0000000612139981 */ /* 0x000ea2000c1e1300 */
[----:B------:R-:W-:Y:S01]  /*0480*/  ISETP.GE.AND P0, PT, R7, R8, PT ;  /* 0x000000080700720c */ /* 0x000fe20003f06270 */
[----:B-1----:R-:W-:-:S12]  /*0490*/  @!P1 IMAD.WIDE.U32 R12, R23, 0x4, R2 ;  /* 0x00000004170c9825 */ /* 0x002fd800078e0002 */
        /* <DEDUP_REMOVED lines=29> */
[----:B-1----:R-:W-:Y:S01]  /*0670*/  @!P2 IMAD.X R17, RZ, RZ, R4, P0 ;  /* 0x000000ffff11a224 */ /* 0x002fe200000e0604 */
[----:B--2---:R1:W-:Y:S05]  /*0680*/  @!P1 STG.E desc[UR6][R14.64], R21 ;  /* 0x000000150e009986 */ /* 0x0043ea000c101906 */
[----:B------:R-:W2:Y:S01]  /*0690*/  @!P2 LDG.E.S8 R17, desc[UR6][R16.64] ;  /* 0x000000061011a981 */ /* 0x000ea2000c1e1300 */
[----:B------:R-:W-:Y:S02]  /*06a0*/  VIADD R23, R5, 0x480 ;  /* 0x0000048005177836 */ /* 0x000fe40000000000 */
[----:B0-----:R-:W-:-:S03]  /*06b0*/  @!P2 IMAD.WIDE.U32 R10, R7, 0x4, R2 ;  /* 0x00000004070aa825 */ /* 0x001fc600078e0002 */
[C---:B------:R-:W-:Y:S02]  /*06c0*/  ISETP.GE.AND P0, PT, R23.reuse, R8, PT ;  /* 0x000000081700720c */ /* 0x040fe40003f06270 */
[----:B------:R-:W-:-:S04]  /*06d0*/  IADD3 R12, P1, PT, R23, R0, RZ ;  /* 0x00000000170c7210 */ /* 0x000fc80007f3e0ff */
[----:B------:R-:W-:Y:S01]  /*06e0*/  LEA.HI.X.SX32 R13, R23, R4, 0x1, P1 ;  /* 0x00000004170d7211 */ /* 0x000fe200008f0eff */
[----:B------:R-:W-:Y:S01]  /*06f0*/  VIADD R19, R5, 0x500 ;  /* 0x0000050005137836 */ /* 0x000fe20000000000 */
[----:B--2---:R0:W-:Y:S05]  /*0700*/  @!P2 STG.E desc[UR6][R10.64], R17 ;  /* 0x000000110a00a986 */ /* 0x0041ea000c101906 */
[----:B------:R-:W2:Y:S01]  /*0710*/  @!P0 LDG.E.S8 R7, desc[UR6][R12.64] ;  /* 0x000000060c078981 */ /* 0x000ea2000c1e1300 */
[----:B------:R-:W-:Y:S01]  /*0720*/  ISETP.GE.AND P6, PT, R19, R8, PT ;  /* 0x000000081300720c */ /* 0x000fe20003fc6270 */
[C---:B-1----:R-:W-:Y:S01]  /*0730*/  VIADD R15, R5.reuse, 0x600 ;  /* 0x00000600050f7836 */ /* 0x042fe20000000000 */
[----:B------:R-:W-:Y:S01]  /*0740*/  BSSY.RECONVERGENT B0, `(.L_x_229) ;  /* 0x0000011000007945 */ /* 0x000fe20003800200 */
[----:B------:R-:W-:-:S02]  /*0750*/  VIADD R25, R5, 0x580 ;  /* 0x0000058005197836 */ /* 0x000fc40000000000 */
[----:B------:R-:W-:Y:S01]  /*0760*/  VIADD R19, R5, 0x680 ;  /* 0x0000068005137836 */ /* 0x000fe20000000000 */
[-C--:B------:R-:W-:Y:S01]  /*0770*/  ISETP.GE.AND P4, PT, R15, R8.reuse, PT ;  /* 0x000000080f00720c */ /* 0x080fe20003f86270 */
[----:B------:R-:W-:Y:S01]  /*0780*/  IMAD.WIDE R14, R23, 0x4, R2 ;  /* 0x00000004170e7825 */ /* 0x000fe200078e0202 */
[-C--:B------:R-:W-:Y:S02]  /*0790*/  ISETP.GE.AND P5, PT, R25, R8.reuse, PT ;  /* 0x000000081900720c */ /* 0x080fe40003fa6270 */
[----:B0-----:R-:W-:Y:S01]  /*07a0*/  LOP3.LUT R10, R6, 0x7ffffff0, RZ, 0xc0, !PT ;  /* 0x7ffffff0060a7812 */ /* 0x001fe200078ec0ff */
[----:B------:R-:W-:Y:S01]  /*07b0*/  VIADD R21, R5, 0x700 ;  /* 0x0000070005157836 */ /* 0x000fe20000000000 */
[----:B------:R-:W-:Y:S01]  /*07c0*/  ISETP.GE.AND P3, PT, R19, R8, PT ;  /* 0x000000081300720c */ /* 0x000fe20003f66270 */
[----:B------:R-:W-:-:S03]  /*07d0*/  VIADD R25, R5, 0x780 ;  /* 0x0000078005197836 */ /* 0x000fc60000000000 */
[-C--:B------:R-:W-:Y:S02]  /*07e0*/  ISETP.GE.AND P2, PT, R21, R8.reuse, PT ;  /* 0x000000081500720c */ /* 0x080fe40003f46270 */
[----:B------:R-:W-:Y:S01]  /*07f0*/  ISETP.GE.AND P1, PT, R25, R8, PT ;  /* 0x000000081900720c */ /* 0x000fe20003f26270 */
[----:B--2---:R0:W-:Y:S01]  /*0800*/  @!P0 STG.E desc[UR6][R14.64], R7 ;  /* 0x000000070e008986 */ /* 0x0041e2000c101906 */
[----:B------:R-:W-:Y:S01]  /*0810*/  ISETP.NE.AND P0, PT, R10, 0x10, PT ;  /* 0x000000100a00780c */ /* 0x000fe20003f05270 */
[----:B------:R-:W-:-:S12]  /*0820*/  @P6 BRA `(.L_x_230) ;  /* 0x0000000000086947 */ /* 0x000fd80003800000 */
[----:B0-----:R-:W2:Y:S04]  /*0830*/  LDG.E.S8 R7, desc[UR6][R12.64+0x80] ;  /* 0x000080060c077981 */ /* 0x001ea8000c1e1300 */
[----:B--2---:R1:W-:Y:S02]  /*0840*/  STG.E desc[UR6][R14.64+0x200], R7 ;  /* 0x000200070e007986 */ /* 0x0043e4000c101906 */
.L_x_230:
[----:B------:R-:W-:Y:S05]  /*0850*/  BSYNC.RECONVERGENT B0 ;  /* 0x0000000000007941 */ /* 0x000fea0003800200 */
.L_x_229:
[----:B------:R-:W-:Y:S04]  /*0860*/  BSSY.RECONVERGENT B0, `(.L_x_231) ;  /* 0x0000004000007945 */ /* 0x000fe80003800200 */
[----:B------:R-:W-:Y:S05]  /*0870*/  @P5 BRA `(.L_x_232) ;  /* 0x0000000000085947 */ /* 0x000fea0003800000 */
[----:B01----:R-:W2:Y:S04]  /*0880*/  LDG.E.S8 R7, desc[UR6][R12.64+0x100] ;  /* 0x000100060c077981 */ /* 0x003ea8000c1e1300 */
[----:B--2---:R2:W-:Y:S02]  /*0890*/  STG.E desc[UR6][R14.64+0x400], R7 ;  /* 0x000400070e007986 */ /* 0x0045e4000c101906 */
.L_x_232:
[----:B------:R-:W-:Y:S05]  /*08a0*/  BSYNC.RECONVERGENT B0 ;  /* 0x0000000000007941 */ /* 0x000fea0003800200 */
.L_x_231:
[----:B------:R-:W-:Y:S04]  /*08b0*/  BSSY.RECONVERGENT B0, `(.L_x_233) ;  /* 0x0000004000007945 */ /* 0x000fe80003800200 */
[----:B------:R-:W-:Y:S05]  /*08c0*/  @P4 BRA `(.L_x_234) ;  /* 0x0000000000084947 */ /* 0x000fea0003800000 */
[----:B012---:R-:W2:Y:S04]  /*08d0*/  LDG.E.S8 R7, desc[UR6][R12.64+0x180] ;  /* 0x000180060c077981 */ /* 0x007ea8000c1e1300 */
[----:B--2---:R3:W-:Y:S02]  /*08e0*/  STG.E desc[UR6][R14.64+0x600], R7 ;  /* 0x000600070e007986 */ /* 0x0047e4000c101906 */
.L_x_234:
[----:B------:R-:W-:Y:S05]  /*08f0*/  BSYNC.RECONVERGENT B0 ;  /* 0x0000000000007941 */ /* 0x000fea0003800200 */
.L_x_233:
[----:B------:R-:W-:Y:S04]  /*0900*/  BSSY.RECONVERGENT B0, `(.L_x_235) ;  /* 0x0000004000007945 */ /* 0x000fe80003800200 */
[----:B------:R-:W-:Y:S05]  /*0910*/  @P3 BRA `(.L_x_236) ;  /* 0x0000000000083947 */ /* 0x000fea0003800000 */
[----:B0123--:R-:W2:Y:S04]  /*0920*/  LDG.E.S8 R7, desc[UR6][R12.64+0x200] ;  /* 0x000200060c077981 */ /* 0x00fea8000c1e1300 */
[----:B--2---:R4:W-:Y:S02]  /*0930*/  STG.E desc[UR6][R14.64+0x800], R7 ;  /* 0x000800070e007986 */ /* 0x0049e4000c101906 */
.L_x_236:
[----:B------:R-:W-:Y:S05]  /*0940*/  BSYNC.RECONVERGENT B0 ;  /* 0x0000000000007941 */ /* 0x000fea0003800200 */
.L_x_235:
[----:B------:R-:W-:Y:S04]  /*0950*/  BSSY.RECONVERGENT B0, `(.L_x_237) ;  /* 0x0000004000007945 */ /* 0x000fe80003800200 */
[----:B------:R-:W-:Y:S05]  /*0960*/  @P2 BRA `(.L_x_238) ;  /* 0x0000000000082947 */ /* 0x000fea0003800000 */
[----:B01234-:R-:W2:Y:S04]  /*0970*/  LDG.E.S8 R7, desc[UR6][R12.64+0x280] ;  /* 0x000280060c077981 */ /* 0x01fea8000c1e1300 */
[----:B--2---:R0:W-:Y:S02]  /*0980*/  STG.E desc[UR6][R14.64+0xa00], R7 ;  /* 0x000a00070e007986 */ /* 0x0041e4000c101906 */
.L_x_238:
[----:B------:R-:W-:Y:S05]  /*0990*/  BSYNC.RECONVERGENT B0 ;  /* 0x0000000000007941 */ /* 0x000fea0003800200 */
.L_x_237:
[----:B------:R-:W-:Y:S04]  /*09a0*/  BSSY.RECONVERGENT B0, `(.L_x_239) ;  /* 0x0000004000007945 */ /* 0x000fe80003800200 */
[----:B------:R-:W-:Y:S05]  /*09b0*/  @P1 BRA `(.L_x_240) ;  /* 0x0000000000081947 */ /* 0x000fea0003800000 */
[----:B------:R-:W5:Y:S04]  /*09c0*/  LDG.E.S8 R13, desc[UR6][R12.64+0x300] ;  /* 0x000300060c0d7981 */ /* 0x000f68000c1e1300 */
[----:B-----5:R0:W-:Y:S02]  /*09d0*/  STG.E desc[UR6][R14.64+0xc00], R13 ;  /* 0x000c000d0e007986 */ /* 0x0201e4000c101906 */
.L_x_240:
[----:B------:R-:W-:Y:S05]  /*09e0*/  BSYNC.RECONVERGENT B0 ;  /* 0x0000000000007941 */ /* 0x000fea0003800200 */
.L_x_239:
[----:B------:R-:W-:Y:S05]  /*09f0*/  @!P0 BRA `(.L_x_228) ;  /* 0x0000000400948947 */ /* 0x000fea0003800000 */
[----:B------:R-:W-:-:S07]  /*0a00*/  IMAD.MOV.U32 R6, RZ, RZ, 0x10 ;  /* 0x00000010ff067424 */ /* 0x000fce00078e00ff */
.L_x_243:
[----:B01234-:R-:W-:-:S05]  /*0a10*/  IMAD R7, R6, 0x80, R5 ;  /* 0x0000008006077824 */ /* 0x01ffca00078e0205 */
        /* <DEDUP_REMOVED lines=57> */
[----:B------:R-:W-:Y:S01]  /*0db0*/  @!P0 IMAD.X R19, RZ, RZ, R4, P2 ;  /* 0x000000ffff138224 */ /* 0x000fe200010e0604 */
[----:B--2---:R1:W-:Y:S05]  /*0dc0*/  @!P1 STG.E desc[UR6][R14.64], R23 ;  /* 0x000000170e009986 */ /* 0x0043ea000c101906 */
[----:B------:R-:W2:Y:S01]  /*0dd0*/  @!P0 LDG.E.S8 R19, desc[UR6][R18.64] ;  /* 0x0000000612138981 */ /* 0x000ea2000c1e1300 */
[----:B------:R-:W-:Y:S02]  /*0de0*/  VIADD R21, R7, 0x480 ;  /* 0x0000048007157836 */ /* 0x000fe40000000000 */
[----:B------:R-:W-:-:S03]  /*0df0*/  @!P0 IMAD.WIDE.U32 R16, R25, 0x4, R2 ;  /* 0x0000000419108825 */ /* 0x000fc600078e0002 */
[C---:B------:R-:W-:Y:S02]  /*0e00*/  ISETP.GE.AND P1, PT, R21.reuse, R8, PT ;  /* 0x000000081500720c */ /* 0x040fe40003f26270 */
[----:B0-----:R-:W-:-:S04]  /*0e10*/  IADD3 R12, P2, PT, R21, R0, RZ ;  /* 0x00000000150c7210 */ /* 0x001fc80007f5e0ff */
[----:B------:R-:W-:Y:S01]  /*0e20*/  LEA.HI.X.SX32 R13, R21, R4, 0x1, P2 ;  /* 0x00000004150d7211 */ /* 0x000fe200010f0eff */
[----:B------:R-:W-:Y:S01]  /*0e30*/  VIADD R11, R7, 0x500 ;  /* 0x00000500070b7836 */ /* 0x000fe20000000000 */
[----:B--2---:R0:W-:Y:S05]  /*0e40*/  @!P0 STG.E desc[UR6][R16.64], R19 ;  /* 0x0000001310008986 */ /* 0x0041ea000c101906 */
[----:B------:R-:W2:Y:S01]  /*0e50*/  @!P1 LDG.E.S8 R25, desc[UR6][R12.64] ;  /* 0x000000060c199981 */ /* 0x000ea2000c1e1300 */
[----:B------:R-:W-:Y:S01]  /*0e60*/  ISETP.GE.AND P0, PT, R11, R8, PT ;  /* 0x000000080b00720c */ /* 0x000fe20003f06270 */
[----:B-1----:R-:W-:-:S04]  /*0e70*/  IMAD.WIDE R14, R21, 0x4, R2 ;  /* 0x00000004150e7825 */ /* 0x002fc800078e0202 */
[----:B------:R-:W-:Y:S01]  /*0e80*/  VIADD R11, R7, 0x580 ;  /* 0x00000580070b7836 */ /* 0x000fe20000000000 */
[----:B--2---:R1:W-:Y:S07]  /*0e90*/  @!P1 STG.E desc[UR6][R14.64], R25 ;  /* 0x000000190e009986 */ /* 0x0043ee000c101906 */
[----:B------:R-:W2:Y:S01]  /*0ea0*/  @!P0 LDG.E.S8 R23, desc[UR6][R12.64+0x80] ;  /* 0x000080060c178981 */ /* 0x000ea2000c1e1300 */
[----:B------:R-:W-:Y:S01]  /*0eb0*/  ISETP.GE.AND P1, PT, R11, R8, PT ;  /* 0x000000080b00720c */ /* 0x000fe20003f26270 */
[----:B------:R-:W-:-:S02]  /*0ec0*/  VIADD R11, R7, 0x600 ;  /* 0x00000600070b7836 */ /* 0x000fc40000000000 */
[----:B--2---:R1:W-:Y:S10]  /*0ed0*/  @!P0 STG.E desc[UR6][R14.64+0x200], R23 ;  /* 0x000200170e008986 */ /* 0x0043f4000c101906 */
[----:B------:R-:W2:Y:S01]  /*0ee0*/  @!P1 LDG.E.S8 R21, desc[UR6][R12.64+0x100] ;  /* 0x000100060c159981 */ /* 0x000ea2000c1e1300 */
[----:B------:R-:W-:Y:S01]  /*0ef0*/  ISETP.GE.AND P0, PT, R11, R8, PT ;  /* 0x000000080b00720c */ /* 0x000fe20003f06270 */
[----:B------:R-:W-:-:S02]  /*0f00*/  VIADD R11, R7, 0x680 ;  /* 0x00000680070b7836 */ /* 0x000fc40000000000 */
[----:B--2---:R1:W-:Y:S10]  /*0f10*/  @!P1 STG.E desc[UR6][R14.64+0x400], R21 ;  /* 0x000400150e009986 */ /* 0x0043f4000c101906 */
[----:B0-----:R-:W2:Y:S01]  /*0f20*/  @!P0 LDG.E.S8 R19, desc[UR6][R12.64+0x180] ;  /* 0x000180060c138981 */ /* 0x001ea2000c1e1300 */
[----:B------:R-:W-:Y:S01]  /*0f30*/  ISETP.GE.AND P1, PT, R11, R8, PT ;  /* 0x000000080b00720c */ /* 0x000fe20003f26270 */
[----:B------:R-:W-:-:S02]  /*0f40*/  VIADD R11, R7, 0x700 ;  /* 0x00000700070b7836 */ /* 0x000fc40000000000 */
[----:B--2---:R1:W-:Y:S10]  /*0f50*/  @!P0 STG.E desc[UR6][R14.64+0x600], R19 ;  /* 0x000600130e008986 */ /* 0x0043f4000c101906 */
[----:B------:R-:W2:Y:S01]  /*0f60*/  @!P1 LDG.E.S8 R17, desc[UR6][R12.64+0x200] ;  /* 0x000200060c119981 */ /* 0x000ea2000c1e1300 */
[----:B------:R-:W-:Y:S01]  /*0f70*/  ISETP.GE.AND P0, PT, R11, R8, PT ;  /* 0x000000080b00720c */ /* 0x000fe20003f06270 */
[----:B------:R-:W-:-:S02]  /*0f80*/  VIADD R7, R7, 0x780 ;  /* 0x0000078007077836 */ /* 0x000fc40000000000 */
[----:B--2---:R1:W-:Y:S10]  /*0f90*/  @!P1 STG.E desc[UR6][R14.64+0x800], R17 ;  /* 0x000800110e009986 */ /* 0x0043f4000c101906 */
[----:B------:R-:W2:Y:S01]  /*0fa0*/  @!P0 LDG.E.S8 R11, desc[UR6][R12.64+0x280] ;  /* 0x000280060c0b8981 */ /* 0x000ea2000c1e1300 */
[----:B------:R-:W-:Y:S01]  /*0fb0*/  VIADD R6, R6, 0x10 ;  /* 0x0000001006067836 */ /* 0x000fe20000000000 */
[----:B------:R-:W-:Y:S04]  /*0fc0*/  BSSY.RECONVERGENT B0, `(.L_x_241) ;  /* 0x0000007000007945 */ /* 0x000fe80003800200 */
[----:B------:R-:W-:Y:S01]  /*0fd0*/  ISETP.NE.AND P1, PT, R6, R10, PT ;  /* 0x0000000a0600720c */ /* 0x000fe20003f25270 */
[----:B--2---:R1:W-:Y:S01]  /*0fe0*/  @!P0 STG.E desc[UR6][R14.64+0xa00], R11 ;  /* 0x000a000b0e008986 */ /* 0x0043e2000c101906 */
[----:B------:R-:W-:-:S13]  /*0ff0*/  ISETP.GE.AND P0, PT, R7, R8, PT ;  /* 0x000000080700720c */ /* 0x000fda0003f06270 */
[----:B-1----:R-:W-:Y:S05]  /*1000*/  @P0 BRA `(.L_x_242) ;  /* 0x0000000000080947 */ /* 0x002fea0003800000 */
[----:B------:R-:W2:Y:S04]  /*1010*/  LDG.E.S8 R13, desc[UR6][R12.64+0x300] ;  /* 0x000300060c0d7981 */ /* 0x000ea8000c1e1300 */
[----:B--2---:R0:W-:Y:S02]  /*1020*/  STG.E desc[UR6][R14.64+0xc00], R13 ;  /* 0x000c000d0e007986 */ /* 0x0041e4000c101906 */
.L_x_242:
[----:B------:R-:W-:Y:S05]  /*1030*/  BSYNC.RECONVERGENT B0 ;  /* 0x0000000000007941 */ /* 0x000fea0003800200 */
.L_x_241:
[----:B------:R-:W-:Y:S05]  /*1040*/  @P1 BRA `(.L_x_243) ;  /* 0xfffffff800701947 */ /* 0x000fea000383ffff */
.L_x_228:
[----:B------:R-:W-:-:S13]  /*1050*/  ISETP.NE.AND P0, PT, R9, RZ, PT ;  /* 0x000000ff0900720c */ /* 0x000fda0003f05270 */
[----:B------:R-:W-:Y:S05]  /*1060*/  @!P0 EXIT ;  /* 0x000000000000894d */ /* 0x000fea0003800000 */
[----:B------:R-:W5:Y:S01]  /*1070*/  LDCU UR8, c[0x0][0x388] ;  /* 0x00007100ff0877ac */ /* 0x000f620008000800 */
[----:B------:R-:W-:Y:S01]  /*1080*/  ISETP.GE.U32.AND P0, PT, R9, 0x8, PT ;  /* 0x000000080900780c */ /* 0x000fe20003f06070 */
[----:B-----5:R-:W-:-:S12]  /*1090*/  ULOP3.LUT UR5, UR8, 0x7, URZ, 0xc0, !UPT ;  /* 0x0000000708057892 */ /* 0x020fd8000f8ec0ff */
[----:B------:R-:W-:Y:S05]  /*10a0*/  @!P0 BRA `(.L_x_244) ;  /* 0x0000000000f88947 */ /* 0x000fea0003800000 */
[----:B0-----:R-:W-:Y:S01]  /*10b0*/  IMAD R13, R10, 0x80, R5 ;  /* 0x000000800a0d7824 */ /* 0x001fe200078e0205 */
[----:B------:R-:W-:Y:S03]  /*10c0*/  BSSY.RECONVERGENT B0, `(.L_x_245) ;  /* 0x0000017000007945 */ /* 0x000fe60003800200 */
[C---:B------:R-:W-:Y:S01]  /*10d0*/  VIADD R9, R13.reuse, 0x100 ;  /* 0x000001000d097836 */ /* 0x040fe20000000000 */
[C---:B------:R-:W-:Y:S01]  /*10e0*/  ISETP.GE.AND P6, PT, R13.reuse, R8, PT ;  /* 0x000000080d00720c */ /* 0x040fe20003fc6270 */
[C---:B-1234-:R-:W-:Y:S01]  /*10f0*/  VIADD R7, R13.reuse, 0x80 ;  /* 0x000000800d077836 */ /* 0x05efe20000000000 */
[C---:B------:R-:W-:Y:S01]  /*1100*/  IADD3 R6, P4, PT, R13.reuse, R0, RZ ;  /* 0x000000000d067210 */ /* 0x040fe20007f9e0ff */
[----:B------:R-:W-:Y:S01]  /*1110*/  VIADD R11, R13, 0x180 ;  /* 0x000001800d0b7836 */ /* 0x000fe20000000000 */
        /* <DEDUP_REMOVED lines=8> */
[----:B------:R-:W-:-:S02]  /*11a0*/  P2R R14, PR, RZ, 0x4 ;  /* 0x00000004ff0e7803 */ /* 0x000fc40000000000 */
[----:B------:R-:W-:Y:S02]  /*11b0*/  ISETP.GE.AND P2, PT, R7, R8, PT ;  /* 0x000000080700720c */ /* 0x000fe40003f46270 */
[C---:B------:R-:W-:Y:S01]  /*11c0*/  LEA.HI.X.SX32 R7, R13.reuse, R4, 0x1, P4 ;  /* 0x000000040d077211 */ /* 0x040fe200020f0eff */
[----:B------:R-:W-:Y:S01]  /*11d0*/  IMAD.WIDE R12, R13, 0x4, R2 ;  /* 0x000000040d0c7825 */ /* 0x000fe200078e0202 */
[-C--:B------:R-:W-:Y:S02]  /*11e0*/  ISETP.GE.AND P4, PT, R11, R8.reuse, PT ;  /* 0x000000080b00720c */ /* 0x080fe40003f86270 */
[----:B------:R-:W-:Y:S01]  /*11f0*/  ISETP.GE.AND P5, PT, R9, R8, PT ;  /* 0x000000080900720c */ /* 0x000fe20003fa6270 */
[----:B------:R-:W-:-:S12]  /*1200*/  @P6 BRA `(.L_x_246) ;  /* 0x0000000000086947 */ /* 0x000fd80003800000 */
[----:B------:R-:W2:Y:S04]  /*1210*/  LDG.E.S8 R9, desc[UR6][R6.64] ;  /* 0x0000000606097981 */ /* 0x000ea8000c1e1300 */
[----:B--2---:R0:W-:Y:S02]  /*1220*/  STG.E desc[UR6][R12.64], R9 ;  /* 0x000000090c007986 */ /* 0x0041e4000c101906 */
.L_x_246:
[----:B------:R-:W-:Y:S05]  /*1230*/  BSYNC.RECONVERGENT B0 ;  /* 0x0000000000007941 */ /* 0x000fea0003800200 */
.L_x_245:
[----:B------:R-:W-:Y:S01]  /*1240*/  ISETP.NE.AND P6, PT, R14, RZ, PT ;  /* 0x000000ff0e00720c */ /* 0x000fe20003fc5270 */
[----:B------:R-:W-:-:S12]  /*1250*/  BSSY.RECONVERGENT B0, `(.L_x_247) ;  /* 0x0000004000007945 */ /* 0x000fd80003800200 */
[----:B------:R-:W-:Y:S05]  /*1260*/  @P6 BRA `(.L_x_248) ;  /* 0x0000000000086947 */ /* 0x000fea0003800000 */
[----:B0-----:R-:W2:Y:S04]  /*1270*/  LDG.E.S8 R9, desc[UR6][R6.64+0x80] ;  /* 0x0000800606097981 */ /* 0x001ea8000c1e1300 */
[----:B--2---:R1:W-:Y:S02]  /*1280*/  STG.E desc[UR6][R12.64+0x200], R9 ;  /* 0x000200090c007986 */ /* 0x0043e4000c101906 */
.L_x_248:
[----:B------:R-:W-:Y:S05]  /*1290*/  BSYNC.RECONVERGENT B0 ;  /* 0x0000000000007941 */ /* 0x000fea0003800200 */
.L_x_247:
[----:B------:R-:W-:Y:S04]  /*12a0*/  BSSY.RECONVERGENT B0, `(.L_x_249) ;  /* 0x0000004000007945 */ /* 0x000fe80003800200 */
[----:B------:R-:W-:Y:S05]  /*12b0*/  @P0 BRA `(.L_x_250) ;  /* 0x0000000000080947 */ /* 0x000fea0003800000 */
[----:B01----:R-:W2:Y:S04]  /*12c0*/  LDG.E.S8 R9, desc[UR6][R6.64+0x100] ;  /* 0x0001000606097981 */ /* 0x003ea8000c1e1300 */
[----:B--2---:R2:W-:Y:S02]  /*12d0*/  STG.E desc[UR6][R12.64+0x400], R9 ;  /* 0x000400090c007986 */ /* 0x0045e4000c101906 */
.L_x_250:
[----:B------:R-:W-:Y:S05]  /*12e0*/  BSYNC.RECONVERGENT B0 ;  /* 0x0000000000007941 */ /* 0x000fea0003800200 */
.L_x_249:
[----:B------:R-:W-:Y:S04]  /*12f0*/  BSSY.RECONVERGENT B0, `(.L_x_251) ;  /* 0x0000004000007945 */ /* 0x000fe80003800200 */
[----:B------:R-:W-:Y:S05]  /*1300*/  @P1 BRA `(.L_x_252) ;  /* 0x0000000000081947 */ /* 0x000fea0003800000 */
[----:B012---:R-:W2:Y:S04]  /*1310*/  LDG.E.S8 R9, desc[UR6][R6.64+0x180] ;  /* 0x0001800606097981 */ /* 0x007ea8000c1e1300 */
[----:B--2---:R3:W-:Y:S02]  /*1320*/  STG.E desc[UR6][R12.64+0x600], R9 ;  /* 0x000600090c007986 */ /* 0x0047e4000c101906 */
.L_x_252:
[----:B------:R-:W-:Y:S05]  /*1330*/  BSYNC.RECONVERGENT B0 ;  /* 0x0000000000007941 */ /* 0x000fea0003800200 */
.L_x_251:
[----:B------:R-:W-:Y:S04]  /*1340*/  BSSY.RECONVERGENT B0, `(.L_x_253) ;  /* 0x0000004000007945 */ /* 0x000fe80003800200 */
[----:B------:R-:W-:Y:S05]  /*1350*/  @P2 BRA `(.L_x_254) ;  /* 0x0000000000082947 */ /* 0x000fea0003800000 */
[----:B0123--:R-:W2:Y:S04]  /*1360*/  LDG.E.S8 R9, desc[UR6][R6.64+0x200] ;  /* 0x0002000606097981 */ /* 0x00fea8000c1e1300 */
[----:B--2---:R4:W-:Y:S02]  /*1370*/  STG.E desc[UR6][R12.64+0x800], R9 ;  /* 0x000800090c007986 */ /* 0x0049e4000c101906 */
.L_x_254:
[----:B------:R-:W-:Y:S05]  /*1380*/  BSYNC.RECONVERGENT B0 ;  /* 0x0000000000007941 */ /* 0x000fea0003800200 */
.L_x_253:
[----:B------:R-:W-:Y:S04]  /*1390*/  BSSY.RECONVERGENT B0, `(.L_x_255) ;  /* 0x0000004000007945 */ /* 0x000fe80003800200 */
[----:B------:R-:W-:Y:S05]  /*13a0*/  @P3 BRA `(.L_x_256) ;  /* 0x0000000000083947 */ /* 0x000fea0003800000 */
[----:B01234-:R-:W2:Y:S04]  /*13b0*/  LDG.E.S8 R9, desc[UR6][R6.64+0x280] ;  /* 0x0002800606097981 */ /* 0x01fea8000c1e1300 */
[----:B--2---:R0:W-:Y:S02]  /*13c0*/  STG.E desc[UR6][R12.64+0xa00], R9 ;  /* 0x000a00090c007986 */ /* 0x0041e4000c101906 */
.L_x_256:
[----:B------:R-:W-:Y:S05]  /*13d0*/  BSYNC.RECONVERGENT B0 ;  /* 0x0000000000007941 */ /* 0x000fea0003800200 */
.L_x_255:
[----:B------:R-:W-:Y:S04]  /*13e0*/  BSSY.RECONVERGENT B0, `(.L_x_257) ;  /* 0x0000004000007945 */ /* 0x000fe80003800200 */
[----:B------:R-:W-:Y:S05]  /*13f0*/  @P4 BRA `(.L_x_258) ;  /* 0x0000000000084947 */ /* 0x000fea0003800000 */
[----:B01234-:R-:W2:Y:S04]  /*1400*/  LDG.E.S8 R9, desc[UR6][R6.64+0x300] ;  /* 0x0003000606097981 */ /* 0x01fea8000c1e1300 */
[----:B--2---:R0:W-:Y:S02]  /*1410*/  STG.E desc[UR6][R12.64+0xc00], R9 ;  /* 0x000c00090c007986 */ /* 0x0041e4000c101906 */
.L_x_258:
[----:B------:R-:W-:Y:S05]  /*1420*/  BSYNC.RECONVERGENT B0 ;  /* 0x0000000000007941 */ /* 0x000fea0003800200 */
.L_x_257:
[----:B------:R-:W-:Y:S04]  /*1430*/  BSSY.RECONVERGENT B0, `(.L_x_259) ;  /* 0x0000004000007945 */ /* 0x000fe80003800200 */
[----:B------:R-:W-:Y:S05]  /*1440*/  @P5 BRA `(.L_x_260) ;  /* 0x0000000000085947 */ /* 0x000fea0003800000 */
[----:B------:R-:W5:Y:S04]  /*1450*/  LDG.E.S8 R7, desc[UR6][R6.64+0x380] ;  /* 0x0003800606077981 */ /* 0x000f68000c1e1300 */
[----:B-----5:R0:W-:Y:S02]  /*1460*/  STG.E desc[UR6][R12.64+0xe00], R7 ;  /* 0x000e00070c007986 */ /* 0x0201e4000c101906 */
.L_x_260:
[----:B------:R-:W-:Y:S05]  /*1470*/  BSYNC.RECONVERGENT B0 ;  /* 0x0000000000007941 */ /* 0x000fea0003800200 */
.L_x_259:
[----:B------:R-:W-:-:S07]  /*1480*/  VIADD R10, R10, 0x8 ;  /* 0x000000080a0a7836 */ /* 0x000fce0000000000 */
.L_x_244:
[----:B------:R-:W-:-:S13]  /*1490*/  ISETP.NE.AND P0, PT, RZ, UR5, PT ;  /* 0x00000005ff007c0c */ /* 0x000fda000bf05270 */
[----:B------:R-:W-:Y:S05]  /*14a0*/  @!P0 EXIT ;  /* 0x000000000000894d */ /* 0x000fea0003800000 */
[----:B------:R-:W-:Y:S02]  /*14b0*/  UISETP.GE.U32.AND UP0, UPT, UR5, 0x4, UPT ;  /* 0x000000040500788c */ /* 0x000fe4000bf06070 */
[----:B------:R-:W-:-:S06]  /*14c0*/  ULOP3.LUT UR4, UR8, 0x3, URZ, 0xc0, !UPT ;  /* 0x0000000308047892 */ /* 0x000fcc000f8ec0ff */
[----:B------:R-:W-:Y:S01]  /*14d0*/  ISETP.NE.AND P0, PT, RZ, UR4, PT ;  /* 0x00000004ff007c0c */ /* 0x000fe2000bf05270 */
[----:B------:R-:W-:-:S12]  /*14e0*/  BRA.U !UP0, `(.L_x_261) ;  /* 0x0000000108747547 */ /* 0x000fd8000b800000 */
[----:B------:R-:W-:-:S05]  /*14f0*/  IMAD R23, R10, 0x80, R5 ;  /* 0x000000800a177824 */ /* 0x000fca00078e0205 */
[----:B------:R-:W-:-:S13]  /*1500*/  ISETP.GE.AND P1, PT, R23, R8, PT ;  /* 0x000000081700720c */ /* 0x000fda0003f26270 */
[----:B01234-:R-:W-:-:S04]  /*1510*/  @!P1 IADD3 R12, P2, PT, R23, R0, RZ ;  /* 0x00000000170c9210 */ /* 0x01ffc80007f5e0ff */
[----:B------:R-:W-:-:S05]  /*1520*/  @!P1 LEA.HI.X.SX32 R13, R23, R4, 0x1, P2 ;  /* 0x00000004170d9211 */ /* 0x000fca00010f0eff */
[----:B------:R-:W2:Y:S01]  /*1530*/  @!P1 LDG.E.S8 R9, desc[UR6][R12.64] ;  /* 0x000000060c099981 */ /* 0x000ea2000c1e1300 */
[C---:B------:R-:W-:Y:S02]  /*1540*/  VIADD R19, R23.reuse, 0x80 ;  /* 0x0000008017137836 */ /* 0x040fe40000000000 */
[----:B------:R-:W-:-:S03]  /*1550*/  @!P1 IMAD.WIDE R6, R23, 0x4, R2 ;  /* 0x0000000417069825 */ /* 0x000fc600078e0202 */
[----:B------:R-:W-:-:S13]  /*1560*/  ISETP.GE.AND P2, PT, R19, R8, PT ;  /* 0x000000081300720c */ /* 0x000fda0003f46270 */
[----:B------:R-:W-:-:S04]  /*1570*/  @!P2 IADD3 R14, P3, PT, R19, R0, RZ ;  /* 0x00000000130ea210 */ /* 0x000fc80007f7e0ff */
[----:B------:R-:W-:Y:S01]  /*1580*/  @!P2 LEA.HI.X.SX32 R15, R19, R4, 0x1, P3 ;  /* 0x00000004130fa211 */ /* 0x000fe200018f0eff */
[----:B------:R-:W-:Y:S01]  /*1590*/  VIADD R21, R23, 0x100 ;  /* 0x0000010017157836 */ /* 0x000fe20000000000 */
[----:B--2---:R0:W-:Y:S04]  /*15a0*/  @!P1 STG.E desc[UR6][R6.64], R9 ;  /* 0x0000000906009986 */ /* 0x0041e8000c101906 */
[----:B------:R-:W2:Y:S01]  /*15b0*/  @!P2 LDG.E.S8 R11, desc[UR6][R14.64] ;  /* 0x000000060e0ba981 */ /* 0x000ea2000c1e1300 */
[----:B------:R-:W-:Y:S01]  /*15c0*/  ISETP.GE.AND P1, PT, R21, R8, PT ;  /* 0x000000081500720c */ /* 0x000fe20003f26270 */
[----:B------:R-:W-:-:S12]  /*15d0*/  @!P2 IMAD.WIDE R12, R19, 0x4, R2 ;  /* 0x00000004130ca825 */ /* 0x000fd800078e0202 */
[----:B------:R-:W-:-:S04]  /*15e0*/  @!P1 IADD3 R16, P3, PT, R21, R0, RZ ;  /* 0x0000000015109210 */ /* 0x000fc80007f7e0ff */
[----:B------:R-:W-:Y:S01]  /*15f0*/  @!P1 LEA.HI.X.SX32 R17, R21, R4, 0x1, P3 ;  /* 0x0000000415119211 */ /* 0x000fe200018f0eff */
[----:B------:R-:W-:Y:S01]  /*1600*/  VIADD R23, R23, 0x180 ;  /* 0x0000018017177836 */ /* 0x000fe20000000000 */
[----:B--2---:R1:W-:Y:S04]  /*1610*/  @!P2 STG.E desc[UR6][R12.64], R11 ;  /* 0x0000000b0c00a986 */ /* 0x0043e8000c101906 */
[----:B------:R-:W2:Y:S01]  /*1620*/  @!P1 LDG.E.S8 R17, desc[UR6][R16.64] ;  /* 0x0000000610119981 */ /* 0x000ea2000c1e1300 */
[----:B------:R-:W-:Y:S01]  /*1630*/  ISETP.GE.AND P2, PT, R23, R8, PT ;  /* 0x000000081700720c */ /* 0x000fe20003f46270 */
[----:B0-----:R-:W-:-:S12]  /*1640*/  @!P1 IMAD.WIDE R6, R21, 0x4, R2 ;  /* 0x0000000415069825 */ /* 0x001fd800078e0202 */
[----:B------:R-:W-:-:S04]  /*1650*/  @!P2 IADD3 R18, P3, PT, R23, R0, RZ ;  /* 0x000000001712a210 */ /* 0x000fc80007f7e0ff */
[C---:B------:R-:W-:Y:S01]  /*1660*/  @!P2 LEA.HI.X.SX32 R19, R23.reuse, R4, 0x1, P3 ;  /* 0x000000041713a211 */ /* 0x040fe200018f0eff */
[----:B--2---:R1:W-:Y:S05]  /*1670*/  @!P1 STG.E desc[UR6][R6.64], R17 ;  /* 0x0000001106009986 */ /* 0x0043ea000c101906 */
[----:B------:R-:W2:Y:S01]  /*1680*/  @!P2 LDG.E.S8 R19, desc[UR6][R18.64] ;  /* 0x000000061213a981 */ /* 0x000ea2000c1e1300 */
[----:B------:R-:W-:-:S04]  /*1690*/  @!P2 IMAD.WIDE R14, R23, 0x4, R2 ;  /* 0x00000004170ea825 */ /* 0x000fc800078e0202 */
[----:B------:R-:W-:Y:S01]  /*16a0*/  VIADD R10, R10, 0x4 ;  /* 0x000000040a0a7836 */ /* 0x000fe20000000000 */
[----:B--2---:R1:W-:Y:S06]  /*16b0*/  @!P2 STG.E desc[UR6][R14.64], R19 ;  /* 0x000000130e00a986 */ /* 0x0043ec000c101906 */
.L_x_261:
[----:B------:R-:W-:Y:S05]  /*16c0*/  @!P0 EXIT ;  /* 0x000000000000894d */ /* 0x000fea0003800000 */
[----:B------:R-:W-:Y:S01]  /*16d0*/  IMAD R5, R10, 0x80, R5 ;  /* 0x000000800a057824 */ /* 0x000fe200078e0205 */
[----:B------:R-:W-:-:S12]  /*16e0*/  UIADD3 UR4, UPT, UPT, -UR4, URZ, URZ ;  /* 0x000000ff04047290 */ /* 0x000fd8000fffe1ff */
.L_x_262:
[----:B------:R-:W-:-:S13]  /*16f0*/  ISETP.GE.AND P0, PT, R5, R8, PT ;  /* 0x000000080500720c */ /* 0x000fda0003f06270 */
[----:B------:R-:W-:-:S04]  /*1700*/  @!P0 IADD3 R10, P1, PT, R5, R0, RZ ;  /* 0x00000000050a8210 */ /* 0x000fc80007f3e0ff */
[----:B01----:R-:W-:-:S06]  /*1710*/  @!P0 LEA.HI.X.SX32 R11, R5, R4, 0x1, P1 ;  /* 0x00000004050b8211 */ /* 0x003fcc00008f0eff */
[----:B------:R-:W5:Y:S01]  /*1720*/  @!P0 LDG.E.S8 R11, desc[UR6][R10.64] ;  /* 0x000000060a0b8981 */ /* 0x000f62000c1e1300 */
[----:B0-234-:R-:W-:Y:S01]  /*1730*/  @!P0 IMAD.WIDE R6, R5, 0x4, R2 ;  /* 0x0000000405068825 */ /* 0x01dfe200078e0202 */
[----:B------:R-:W-:-:S03]  /*1740*/  UIADD3 UR4, UPT, UPT, UR4, 0x1, URZ ;  /* 0x0000000104047890 */ /* 0x000fc6000fffe0ff */
[----:B------:R-:W-:Y:S01]  /*1750*/  VIADD R5, R5, 0x80 ;  /* 0x0000008005057836 */ /* 0x000fe20000000000 */
[----:B------:R-:W-:Y:S01]  /*1760*/  UISETP.NE.AND UP0, UPT, UR4, URZ, UPT ;  /* 0x000000ff0400728c */ /* 0x000fe2000bf05270 */
[----:B-----5:R0:W-:Y:S08]  /*1770*/  @!P0 STG.E desc[UR6][R6.64], R11 ;  /* 0x0000000b06008986 */ /* 0x0201f0000c101906 */
[----:B------:R-:W-:Y:S05]  /*1780*/  BRA.U UP0, `(.L_x_262) ;  /* 0xfffffffd00d87547 */ /* 0x000fea000b83ffff */
[----:B------:R-:W-:Y:S05]  /*1790*/  EXIT ;  /* 0x000000000000794d */ /* 0x000fea0003800000 */
.L_x_227:
[----:B------:R-:W-:-:S13]  /*17a0*/  ISETP.GE.AND P0, PT, R6, 0x1, PT ;  /* 0x000000010600780c */ /* 0x000fda0003f06270 */
[----:B------:R-:W-:Y:S05]  /*17b0*/  @!P0 EXIT ;  /* 0x000000000000894d */ /* 0x000fea0003800000 */
[C---:B------:R-:W-:Y:S01]  /*17c0*/  ISETP.GE.U32.AND P1, PT, R6.reuse, 0x10, PT ;  /* 0x000000100600780c */ /* 0x040fe20003f26070 */
[----:B------:R-:W-:Y:S01]  /*17d0*/  IMAD.MOV.U32 R14, RZ, RZ, RZ ;  /* 0x000000ffff0e7224 */ /* 0x000fe200078e00ff */
[----:B------:R-:W-:-:S04]  /*17e0*/  LOP3.LUT R20, R6, 0xf, RZ, 0xc0, !PT ;  /* 0x0000000f06147812 */ /* 0x000fc800078ec0ff */
[----:B------:R-:W-:-:S07]  /*17f0*/  ISETP.NE.AND P0, PT, R20, RZ, PT ;  /* 0x000000ff1400720c */ /* 0x000fce0003f05270 */
[----:B------:R-:W-:Y:S06]  /*1800*/  @!P1 BRA `(.L_x_263) ;  /* 0x0000000000d49947 */ /* 0x000fec0003800000 */
[C---:B------:R-:W-:Y:S01]  /*1810*/  IMAD.WIDE.U32 R8, R5.reuse, 0x4, R2 ;  /* 0x0000000405087825 */ /* 0x040fe200078e0002 */
[----:B------:R-:W-:Y:S02]  /*1820*/  LOP3.LUT R14, R6, 0x7ffffff0, RZ, 0xc0, !PT ;  /* 0x7ffffff0060e7812 */ /* 0x000fe400078ec0ff */
[----:B------:R-:W-:Y:S01]  /*1830*/  IADD3 R12, P3, P4, R0, 0x200, R5 ;  /* 0x00000200000c7810 */ /* 0x000fe20007c7e005 */
[----:B------:R-:W-:Y:S01]  /*1840*/  VIADD R7, R5, 0x480 ;  /* 0x0000048005077836 */ /* 0x000fe20000000000 */
[----:B------:R-:W-:Y:S01]  /*1850*/  IADD3 R10, P2, PT, R8, 0x800, RZ ;  /* 0x00000800080a7810 */ /* 0x000fe20007f5e0ff */
[----:B------:R-:W-:Y:S01]  /*1860*/  IMAD.MOV R15, RZ, RZ, -R14 ;  /* 0x000000ffff0f7224 */ /* 0x000fe200078e0a0e */
[----:B------:R-:W-:Y:S02]  /*1870*/  IADD3 R8, P1, PT, R2, 0x600, RZ ;  /* 0x0000060002087810 */ /* 0x000fe40007f3e0ff */
[----:B------:R-:W-:Y:S01]  /*1880*/  IADD3.X R13, PT, PT, R4, RZ, RZ, P3, P4 ;  /* 0x000000ff040d7210 */ /* 0x000fe20001fe84ff */
[----:B------:R-:W-:-:S02]  /*1890*/  IMAD.X R11, RZ, RZ, R9, P2 ;  /* 0x000000ffff0b7224 */ /* 0x000fc400010e0609 */
[----:B------:R-:W-:-:S08]  /*18a0*/  IMAD.X R9, RZ, RZ, R3, P1 ;  /* 0x000000ffff097224 */ /* 0x000fd000008e0603 */
.L_x_264:
[----:B--2---:R-:W2:Y:S04]  /*18b0*/  LDG.E.S8 R17, desc[UR6][R12.64+-0x200] ;  /* 0xfffe00060c117981 */ /* 0x004ea8000c1e1300 */
[----:B--2---:R-:W-:Y:S04]  /*18c0*/  STG.E desc[UR6][R10.64+-0x800], R17 ;  /* 0xfff800110a007986 */ /* 0x004fe8000c101906 */
[----:B------:R-:W2:Y:S04]  /*18d0*/  LDG.E.S8 R19, desc[UR6][R12.64+-0x180] ;  /* 0xfffe80060c137981 */ /* 0x000ea8000c1e1300 */
[----:B--2---:R-:W-:Y:S04]  /*18e0*/  STG.E desc[UR6][R10.64+-0x600], R19 ;  /* 0xfffa00130a007986 */ /* 0x004fe8000c101906 */
[----:B------:R-:W2:Y:S04]  /*18f0*/  LDG.E.S8 R21, desc[UR6][R12.64+-0x100] ;  /* 0xffff00060c157981 */ /* 0x000ea8000c1e1300 */
[----:B--2---:R0:W-:Y:S04]  /*1900*/  STG.E desc[UR6][R10.64+-0x400], R21 ;  /* 0xfffc00150a007986 */ /* 0x0041e8000c101906 */
[----:B------:R-:W2:Y:S04]  /*1910*/  LDG.E.S8 R23, desc[UR6][R12.64+-0x80] ;  /* 0xffff80060c177981 */ /* 0x000ea8000c1e1300 */
[----:B--2---:R1:W-:Y:S04]  /*1920*/  STG.E desc[UR6][R10.64+-0x200], R23 ;  /* 0xfffe00170a007986 */ /* 0x0043e8000c101906 */
[----:B------:R-:W2:Y:S04]  /*1930*/  LDG.E.S8 R25, desc[UR6][R12.64] ;  /* 0x000000060c197981 */ /* 0x000ea8000c1e1300 */
[----:B--2---:R2:W-:Y:S04]  /*1940*/  STG.E desc[UR6][R10.64], R25 ;  /* 0x000000190a007986 */ /* 0x0045e8000c101906 */
[----:B------:R-:W3:Y:S04]  /*1950*/  LDG.E.S8 R27, desc[UR6][R12.64+0x80] ;  /* 0x000080060c1b7981 */ /* 0x000ee8000c1e1300 */
[----:B---3--:R3:W-:Y:S04]  /*1960*/  STG.E desc[UR6][R10.64+0x200], R27 ;  /* 0x0002001b0a007986 */ /* 0x0087e8000c101906 */
[----:B------:R-:W4:Y:S04]  /*1970*/  LDG.E.S8 R29, desc[UR6][R12.64+0x100] ;  /* 0x000100060c1d7981 */ /* 0x000f28000c1e1300 */
[----:B----4-:R4:W-:Y:S04]  /*1980*/  STG.E desc[UR6][R10.64+0x400], R29 ;  /* 0x0004001d0a007986 */ /* 0x0109e8000c101906 */
[----:B------:R-:W5:Y:S01]  /*1990*/  LDG.E.S8 R22, desc[UR6][R12.64+0x180] ;  /* 0x000180060c167981 */ /* 0x000f62000c1e1300 */
[----:B------:R-:W-:-:S03]  /*19a0*/  IADD3 R16, P1, PT, R7, R0, RZ ;  /* 0x0000000007107210 */ /* 0x000fc60007f3e0ff */
[----:B-----5:R5:W-:Y:S04]  /*19b0*/  STG.E desc[UR6][R10.64+0x600], R22 ;  /* 0x000600160a007986 */ /* 0x020be8000c101906 */
[----:B0-----:R-:W2:Y:S01]  /*19c0*/  LDG.E.S8 R21, desc[UR6][R12.64+0x200] ;  /* 0x000200060c157981 */ /* 0x001ea2000c1e1300 */
[C---:B------:R-:W-:Y:S01]  /*19d0*/  LEA.HI.X.SX32 R17, R7.reuse, R4, 0x1, P1 ;  /* 0x0000000407117211 */ /* 0x040fe200008f0eff */
[----:B------:R-:W-:Y:S02]  /*19e0*/  IMAD.WIDE R18, R7, 0x4, R8 ;  /* 0x0000000407127825 */ /* 0x000fe400078e0208 */
[----:B--2---:R0:W-:Y:S04]  /*19f0*/  STG.E desc[UR6][R10.64+0x800], R21 ;  /* 0x000800150a007986 */ /* 0x0041e8000c101906 */
[----:B-1----:R-:W2:Y:S04]  /*1a00*/  LDG.E.S8 R23, desc[UR6][R16.64] ;  /* 0x0000000610177981 */ /* 0x002ea8000c1e1300 */
[----:B--2---:R1:W-:Y:S04]  /*1a10*/  STG.E desc[UR6][R18.64+-0x600], R23 ;  /* 0xfffa001712007986 */ /* 0x0043e8000c101906 */
[----:B------:R-:W2:Y:S04]  /*1a20*/  LDG.E.S8 R25, desc[UR6][R16.64+0x80] ;  /* 0x0000800610197981 */ /* 0x000ea8000c1e1300 */
[----:B--2---:R2:W-:Y:S04]  /*1a30*/  STG.E desc[UR6][R18.64+-0x400], R25 ;  /* 0xfffc001912007986 */ /* 0x0045e8000c101906 */
[----:B---3--:R-:W3:Y:S04]  /*1a40*/  LDG.E.S8 R27, desc[UR6][R16.64+0x100] ;  /* 0x00010006101b7981 */ /* 0x008ee8000c1e1300 */
[----:B---3--:R2:W-:Y:S04]  /*1a50*/  STG.E desc[UR6][R18.64+-0x200], R27 ;  /* 0xfffe001b12007986 */ /* 0x0085e8000c101906 */
[----:B----4-:R-:W3:Y:S04]  /*1a60*/  LDG.E.S8 R29, desc[UR6][R16.64+0x180] ;  /* 0x00018006101d7981 */ /* 0x010ee8000c1e1300 */
[----:B---3--:R2:W-:Y:S04]  /*1a70*/  STG.E desc[UR6][R18.64], R29 ;  /* 0x0000001d12007986 */ /* 0x0085e8000c101906 */
[----:B-----5:R-:W3:Y:S04]  /*1a80*/  LDG.E.S8 R22, desc[UR6][R16.64+0x200] ;  /* 0x0002000610167981 */ /* 0x020ee8000c1e1300 */
[----:B---3--:R2:W-:Y:S04]  /*1a90*/  STG.E desc[UR6][R18.64+0x200], R22 ;  /* 0x0002001612007986 */ /* 0x0085e8000c101906 */
[----:B0-----:R-:W3:Y:S04]  /*1aa0*/  LDG.E.S8 R21, desc[UR6][R16.64+0x280] ;  /* 0x0002800610157981 */ /* 0x001ee8000c1e1300 */
[----:B---3--:R2:W-:Y:S04]  /*1ab0*/  STG.E desc[UR6][R18.64+0x400], R21 ;  /* 0x0004001512007986 */ /* 0x0085e8000c101906 */
[----:B-1----:R-:W3:Y:S01]  /*1ac0*/  LDG.E.S8 R23, desc[UR6][R16.64+0x300] ;  /* 0x0003000610177981 */ /* 0x002ee2000c1e1300 */
[----:B------:R-:W-:Y:S01]  /*1ad0*/  VIADD R15, R15, 0x10 ;  /* 0x000000100f0f7836 */ /* 0x000fe20000000000 */
[----:B------:R-:W-:Y:S01]  /*1ae0*/  IADD3 R10, P2, PT, R10, 0x2000, RZ ;  /* 0x000020000a0a7810 */ /* 0x000fe20007f5e0ff */
[----:B------:R-:W-:Y:S01]  /*1af0*/  VIADD R7, R7, 0x800 ;  /* 0x0000080007077836 */ /* 0x000fe20000000000 */
[----:B------:R-:W-:-:S02]  /*1b00*/  IADD3 R12, P3, PT, R12, 0x800, RZ ;  /* 0x000008000c0c7810 */ /* 0x000fc40007f7e0ff */
[----:B------:R-:W-:Y:S01]  /*1b10*/  ISETP.NE.AND P1, PT, R15, RZ, PT ;  /* 0x000000ff0f00720c */ /* 0x000fe20003f25270 */
[----:B------:R-:W-:Y:S02]  /*1b20*/  IMAD.X R11, RZ, RZ, R11, P2 ;  /* 0x000000ffff0b7224 */ /* 0x000fe400010e060b */
[----:B------:R-:W-:Y:S01]  /*1b30*/  IMAD.X R13, RZ, RZ, R13, P3 ;  /* 0x000000ffff0d7224 */ /* 0x000fe200018e060d */
[----:B---3--:R2:W-:Y:S09]  /*1b40*/  STG.E desc[UR6][R18.64+0x600], R23 ;  /* 0x0006001712007986 */ /* 0x0085f2000c101906 */
[----:B------:R-:W-:Y:S05]  /*1b50*/  @P1 BRA `(.L_x_264) ;  /* 0xfffffffc00541947 */ /* 0x000fea000383ffff */
.L_x_263:
[----:B------:R-:W-:Y:S05]  /*1b60*/  @!P0 EXIT ;  /* 0x000000000000894d */ /* 0x000fea0003800000 */
[----:B------:R-:W-:Y:S02]  /*1b70*/  ISETP.GE.U32.AND P0, PT, R20, 0x8, PT ;  /* 0x000000081400780c */ /* 0x000fe40003f06070 */
[----:B------:R-:W-:-:S04]  /*1b80*/  LOP3.LUT R12, R6, 0x7, RZ, 0xc0, !PT ;  /* 0x00000007060c7812 */ /* 0x000fc800078ec0ff */
[----:B------:R-:W-:-:S07]  /*1b90*/  ISETP.NE.AND P1, PT, R12, RZ, PT ;  /* 0x000000ff0c00720c */ /* 0x000fce0003f25270 */
[----:B------:R-:W-:Y:S06]  /*1ba0*/  @!P0 BRA `(.L_x_265) ;  /* 0x0000000000548947 */ /* 0x000fec0003800000 */
[----:B------:R-:W-:-:S05]  /*1bb0*/  IMAD R11, R14, 0x80, R5 ;  /* 0x000000800e0b7824 */ /* 0x000fca00078e0205 */
[----:B------:R-:W-:-:S04]  /*1bc0*/  IADD3 R8, P0, PT, R11, R0, RZ ;  /* 0x000000000b087210 */ /* 0x000fc80007f1e0ff */
[----:B------:R-:W-:-:S05]  /*1bd0*/  LEA.HI.X.SX32 R9, R11, R4, 0x1, P0 ;  /* 0x000000040b097211 */ /* 0x000fca00000f0eff */
[----:B------:R-:W3:Y:S01]  /*1be0*/  LDG.E.S8 R7, desc[UR6][R8.64] ;  /* 0x0000000608077981 */ /* 0x000ee2000c1e1300 */
[----:B------:R-:W-:-:S05]  /*1bf0*/  IMAD.WIDE R10, R11, 0x4, R2 ;  /* 0x000000040b0a7825 */ /* 0x000fca00078e0202 */
[----:B---3--:R0:W-:Y:S04]  /*1c00*/  STG.E desc[UR6][R10.64], R7 ;  /* 0x000000070a007986 */ /* 0x0081e8000c101906 */
[----:B------:R-:W3:Y:S04]  /*1c10*/  LDG.E.S8 R13, desc[UR6][R8.64+0x80] ;  /* 0x00008006080d7981 */ /* 0x000ee8000c1e1300 */
[----:B---3--:R1:W-:Y:S04]  /*1c20*/  STG.E desc[UR6][R10.64+0x200], R13 ;  /* 0x0002000d0a007986 */ /* 0x0083e8000c101906 */
[----:B------:R-:W3:Y:S04]  /*1c30*/  LDG.E.S8 R15, desc[UR6][R8.64+0x100] ;  /* 0x00010006080f7981 */ /* 0x000ee8000c1e1300 */
[----:B---3--:R3:W-:Y:S04]  /*1c40*/  STG.E desc[UR6][R10.64+0x400], R15 ;  /* 0x0004000f0a007986 */ /* 0x0087e8000c101906 */
[----:B------:R-:W4:Y:S04]  /*1c50*/  LDG.E.S8 R17, desc[UR6][R8.64+0x180] ;  /* 0x0001800608117981 */ /* 0x000f28000c1e1300 */
[----:B----4-:R3:W-:Y:S04]  /*1c60*/  STG.E desc[UR6][R10.64+0x600], R17 ;  /* 0x000600110a007986 */ /* 0x0107e8000c101906 */
[----:B--2---:R-:W2:Y:S04]  /*1c70*/  LDG.E.S8 R19, desc[UR6][R8.64+0x200] ;  /* 0x0002000608137981 */ /* 0x004ea8000c1e1300 */
[----:B--2---:R3:W-:Y:S04]  /*1c80*/  STG.E desc[UR6][R10.64+0x800], R19 ;  /* 0x000800130a007986 */ /* 0x0047e8000c101906 */
[----:B------:R-:W2:Y:S04]  /*1c90*/  LDG.E.S8 R21, desc[UR6][R8.64+0x280] ;  /* 0x0002800608157981 */ /* 0x000ea8000c1e1300 */
[----:B--2---:R3:W-:Y:S04]  /*1ca0*/  STG.E desc[UR6][R10.64+0xa00], R21 ;  /* 0x000a00150a007986 */ /* 0x0047e8000c101906 */
[----:B0-----:R-:W2:Y:S04]  /*1cb0*/  LDG.E.S8 R7, desc[UR6][R8.64+0x300] ;  /* 0x0003000608077981 */ /* 0x001ea8000c1e1300 */
[----:B--2---:R3:W-:Y:S04]  /*1cc0*/  STG.E desc[UR6][R10.64+0xc00], R7 ;  /* 0x000c00070a007986 */ /* 0x0047e8000c101906 */
[----:B-1----:R-:W2:Y:S01]  /*1cd0*/  LDG.E.S8 R13, desc[UR6][R8.64+0x380] ;  /* 0x00038006080d7981 */ /* 0x002ea2000c1e1300 */
[----:B------:R-:W-:-:S03]  /*1ce0*/  VIADD R14, R14, 0x8 ;  /* 0x000000080e0e7836 */ /* 0x000fc60000000000 */
[----:B--2---:R3:W-:Y:S04]  /*1cf0*/  STG.E desc[UR6][R10.64+0xe00], R13 ;  /* 0x000e000d0a007986 */ /* 0x0047e8000c101906 */
.L_x_265:
[----:B------:R-:W-:Y:S05]  /*1d00*/  @!P1 EXIT ;  /* 0x000000000000994d */ /* 0x000fea0003800000 */
[----:B------:R-:W-:Y:S02]  /*1d10*/  ISETP.GE.U32.AND P0, PT, R12, 0x4, PT ;  /* 0x000000040c00780c */ /* 0x000fe40003f06070 */
[----:B---3--:R-:W-:-:S04]  /*1d20*/  LOP3.LUT R10, R6, 0x3, RZ, 0xc0, !PT ;  /* 0x00000003060a7812 */ /* 0x008fc800078ec0ff */
        /* <DEDUP_REMOVED lines=12> */
[----:B------:R-:W3:Y:S01]  /*1df0*/  LDG.E.S8 R17, desc[UR6][R6.64+0x180] ;  /* 0x0001800606117981 */ /* 0x000ee2000c1e1300 */
[----:B------:R-:W-:-:S03]  /*1e00*/  VIADD R14, R14, 0x4 ;  /* 0x000000040e0e7836 */ /* 0x000fc60000000000 */
[----:B---3--:R0:W-:Y:S04]  /*1e10*/  STG.E desc[UR6][R8.64+0x600], R17 ;  /* 0x0006001108007986 */ /* 0x0081e8000c101906 */
.L_x_266:
[----:B------:R-:W-:Y:S05]  /*1e20*/  @!P1 EXIT ;  /* 0x000000000000994d */ /* 0x000fea0003800000 */
[----:B------:R-:W-:Y:S02]  /*1e30*/  IMAD R5, R14, 0x80, R5 ;  /* 0x000000800e057824 */ /* 0x000fe400078e0205 */
[----:B------:R-:W-:-:S07]  /*1e40*/  IMAD.MOV R10, RZ, RZ, -R10 ;  /* 0x000000ffff0a7224 */ /* 0x000fce00078e0a0a */
.L_x_267:
[----:B0-----:R-:W-:-:S04]  /*1e50*/  IADD3 R8, P0, PT, R5, R0, RZ ;  /* 0x0000000005087210 */ /* 0x001fc80007f1e0ff */
[----:B------:R-:W-:-:S06]  /*1e60*/  LEA.HI.X.SX32 R9, R5, R4, 0x1, P0 ;  /* 0x0000000405097211 */ /* 0x000fcc00000f0eff */
[----:B------:R-:W3:Y:S01]  /*1e70*/  LDG.E.S8 R9, desc[UR6][R8.64] ;  /* 0x0000000608097981 */ /* 0x000ee2000c1e1300 */
[----:B------:R-:W-:Y:S02]  /*1e80*/  VIADD R10, R10, 0x1 ;  /* 0x000000010a0a7836 */ /* 0x000fe40000000000 */
[----:B------:R-:W-:-:S03]  /*1e90*/  IMAD.WIDE R6, R5, 0x4, R2 ;  /* 0x0000000405067825 */ /* 0x000fc600078e0202 */
[----:B------:R-:W-:Y:S02]  /*1ea0*/  ISETP.NE.AND P0, PT, R10, RZ, PT ;  /* 0x000000ff0a00720c */ /* 0x000fe40003f05270 */
[----:B---3--:R0:W-:Y:S11]  /*1eb0*/  STG.E desc[UR6][R6.64], R9 ;  /* 0x0000000906007986 */ /* 0x0081f6000c101906 */
[----:B------:R-:W-:Y:S05]  /*1ec0*/  @!P0 EXIT ;  /* 0x000000000000894d */ /* 0x000fea0003800000 */
[----:B------:R-:W-:Y:S01]  /*1ed0*/  VIADD R5, R5, 0x80 ;  /* 0x0000008005057836 */ /* 0x000fe20000000000 */
[----:B------:R-:W-:Y:S06]  /*1ee0*/  BRA `(.L_x_267) ;  /* 0xfffffffc00d87947 */ /* 0x000fec000383ffff */
.L_x_268:
        /* <DEDUP_REMOVED lines=9> */
.L_x_312:


//--------------------- .text._ZN3cub18CUB_300001_SM_10006detail9transform16transform_kernelINS2_10policy_hubILb1EN4cuda3std3__45tupleIJN6thrust24THRUST_300001_SM_1000_NS7pointerIcNSA_8cuda_cub3tagENSA_11use_defaultESE_EEEEEE10policy1000EiNS7_10__identityENSA_10device_ptrIiEEJPcEEEvT0_iT1_T2_DpNS2_10kernel_argIT3_EE --------------------------
	.section	.text._ZN3cub18CUB_300001_SM_10006detail9transform16transform_kernelINS2_10policy_hubILb1EN4cuda3std3__45tupleIJN6thrust24THRUST_300001_SM_1000_NS7pointerIcNSA_8cuda_cub3tagENSA_11use_defaultESE_EEEEEE10policy1000EiNS7_10__identityENSA_10device_ptrIiEEJPcEEEvT0_iT1_T2_DpNS2_10kernel_argIT3_EE,"ax",@progbits
	.align	128
        .global         _ZN3cub18CUB_300001_SM_10006detail9transform16transform_kernelINS2_10policy_hubILb1EN4cuda3std3__45tupleIJN6thrust24THRUST_300001_SM_1000_NS7pointerIcNSA_8cuda_cub3tagENSA_11use_defaultESE_EEEEEE10policy1000EiNS7_10__identityENSA_10device_ptrIiEEJPcEEEvT0_iT1_T2_DpNS2_10kernel_argIT3_EE
        .type           _ZN3cub18CUB_300001_SM_10006detail9transform16transform_kernelINS2_10policy_hubILb1EN4cuda3std3__45tupleIJN6thrust24THRUST_300001_SM_1000_NS7pointerIcNSA_8cuda_cub3tagENSA_11use_defaultESE_EEEEEE10policy1000EiNS7_10__identityENSA_10device_ptrIiEEJPcEEEvT0_iT1_T2_DpNS2_10kernel_argIT3_EE,@function
        .size           _ZN3cub18CUB_300001_SM_10006detail9transform16transform_kernelINS2_10policy_hubILb1EN4cuda3std3__45tupleIJN6thrust24THRUST_300001_SM_1000_NS7pointerIcNSA_8cuda_cub3tagENSA_11use_defaultESE_EEEEEE10policy1000EiNS7_10__identityENSA_10device_ptrIiEEJPcEEEvT0_iT1_T2_DpNS2_10kernel_argIT3_EE,(.L_x_313 - _ZN3cub18CUB_300001_SM_10006detail9transform16transform_kernelINS2_10policy_hubILb1EN4cuda3std3__45tupleIJN6thrust24THRUST_300001_SM_1000_NS7pointerIcNSA_8cuda_cub3tagENSA_11use_defaultESE_EEEEEE10policy1000EiNS7_10__identityENSA_10device_ptrIiEEJPcEEEvT0_iT1_T2_DpNS2_10kernel_argIT3_EE)
        .other          _ZN3cub18CUB_300001_SM_10006detail9transform16transform_kernelINS2_10policy_hubILb1EN4cuda3std3__45tupleIJN6thrust24THRUST_300001_SM_1000_NS7pointerIcNSA_8cuda_cub3tagENSA_11use_defaultESE_EEEEEE10policy1000EiNS7_10__identityENSA_10device_ptrIiEEJPcEEEvT0_iT1_T2_DpNS2_10kernel_argIT3_EE,@"STO_CUDA_ENTRY STV_DEFAULT"
_ZN3cub18CUB_300001_SM_10006detail9transform16transform_kernelINS2_10policy_hubILb1EN4cuda3std3__45tupleIJN6thrust24THRUST_300001_SM_1000_NS7pointerIcNSA_8cuda_cub3tagENSA_11use_defaultESE_EEEEEE10policy1000EiNS7_10__identityENSA_10device_ptrIiEEJPcEEEvT0_iT1_T2_DpNS2_10kernel_argIT3_EE:
.text._ZN3cub18CUB_300001_SM_10006detail9transform16transform_kernelINS2_10policy_hubILb1EN4cuda3std3__45tupleIJN6thrust24THRUST_300001_SM_1000_NS7pointerIcNSA_8cuda_cub3tagENSA_11use_defaultESE_EEEEEE10policy1000EiNS7_10__identityENSA_10device_ptrIiEEJPcEEEvT0_iT1_T2_DpNS2_10kernel_argIT3_EE:
[----:B------:R-:W-:Y:S08]  /*0000*/  LDC R1, c[0x0][0x37c] ;  /* 0x0000df00ff017b82 */ /* 0x000ff00000000800 */
[----:B------:R-:W0:Y:S01]  /*0010*/  LDC.64 R6, c[0x0][0x380] ;  /* 0x0000e000ff067b82 */ /* 0x000e220000000a00 */
[----:B------:R-:W1:Y:S01]  /*0020*/  S2R R5, SR_TID.X ;  /* 0x0000000000057919 */ /* 0x000e620000002100 */
[----:B------:R-:W2:Y:S01]  /*0030*/  LDCU.64 UR6, c[0x0][0x358] ;  /* 0x00006b00ff0677ac */ /* 0x000ea20008000a00 */
[----:B------:R-:W-:Y:S05]  /*0040*/  BSSY.RECONVERGENT B0, `(.L_x_269) ;  /* 0x000001d000007945 */ /* 0x000fea0003800200 */
[----:B------:R-:W3:Y:S08]  /*0050*/  S2UR UR4, SR_CTAID.X ;  /* 0x00000000000479c3 */ /* 0x000ef00000002500 */
[----:B------:R-:W4:Y:S01]  /*0060*/  LDC.64 R8, c[0x0][0x398] ;  /* 0x0000e600ff087b82 */ /* 0x000f220000000a00 */
[----:B0-----:R-:W-:-:S07]  /*0070*/  IMAD.SHL.U32 R0, R7, 0x80, RZ ;  /* 0x0000008007007824 */ /* 0x001fce00078e00ff */
[----:B------:R-:W0:Y:S01]  /*0080*/  LDC.64 R10, c[0x0][0x390] ;  /* 0x0000e400ff0a7b82 */ /* 0x000e220000000a00 */
[----:B---3--:R-:W-:Y:S02]  /*0090*/  IMAD R13, R0, UR4, RZ ;  /* 0x00000004000d7c24 */ /* 0x008fe4000f8e02ff */
[----:B-1----:R-:W-:Y:S02]  /*00a0*/  IMAD.SHL.U32 R15, R5, 0x80, RZ ;  /* 0x00000080050f7824 */ /* 0x002fe400078e00ff */
[----:B------:R-:W-:Y:S01]  /*00b0*/  IMAD.IADD R3, R6, 0x1, -R13 ;  /* 0x0000000106037824 */ /* 0x000fe200078e0a0d */
[----:B----4-:R-:W-:-:S04]  /*00c0*/  IADD3 R4, P3, PT, R13, R8, RZ ;  /* 0x000000080d047210 */ /* 0x010fc80007f7e0ff */
[CC--:B------:R-:W-:Y:S02]  /*00d0*/  VIMNMX R6, PT, PT, R0.reuse, R3.reuse, PT ;  /* 0x0000000300067248 */ /* 0x0c0fe40003fe0100 */
[----:B------:R-:W-:Y:S02]  /*00e0*/  ISETP.GT.AND P1, PT, R0, R3, PT ;  /* 0x000000030000720c */ /* 0x000fe40003f24270 */
[----:B------:R-:W-:Y:S02]  /*00f0*/  ISETP.GE.AND P0, PT, R15, R6, PT ;  /* 0x000000060f00720c */ /* 0x000fe40003f06270 */
[----:B------:R-:W-:Y:S02]  /*0100*/  SHF.R.S32.HI R0, RZ, 0x1f, R13 ;  /* 0x0000001fff007819 */ /* 0x000fe4000001140d */
[C---:B0-----:R-:W-:Y:S02]  /*0110*/  LEA R2, P2, R13.reuse, R10, 0x2 ;  /* 0x0000000a0d027211 */ /* 0x041fe400078410ff */
[----:B------:R-:W-:-:S05]  /*0120*/  SHF.L.U64.HI R8, R13, 0x2, R0 ;  /* 0x000000020d087819 */ /* 0x000fca0000010200 */
[----:B------:R-:W-:Y:S02]  /*0130*/  IMAD.X R3, R8, 0x1, R11, P2 ;  /* 0x0000000108037824 */ /* 0x000fe400010e060b */
[----:B--2---:R-:W-:Y:S05]  /*0140*/  @P0 BRA `(.L_x_270) ;  /* 0x0000000000300947 */ /* 0x004fea0003800000 */
[----:B------:R-:W0:Y:S02]  /*0150*/  LDC.64 R10, c[0x0][0x398] ;  /* 0x0000e600ff0a7b82 */ /* 0x000e240000000a00 */
[----:B0-----:R-:W-:-:S03]  /*0160*/  IMAD.WIDE.U32 R10, R5, 0x80, R10 ;  /* 0x00000080050a7825 */ /* 0x001fc600078e000a */
[----:B------:R-:W-:-:S05]  /*0170*/  IADD3 R13, P0, PT, R13, R10, RZ ;  /* 0x0000000a0d0d7210 */ /* 0x000fca0007f1e0ff */
[----:B------:R-:W-:-:S08]  /*0180*/  IMAD.X R8, R11, 0x1, R0, P0 ;  /* 0x000000010b087824 */ /* 0x000fd000000e0600 */
.L_x_271:
[----:B------:R-:W-:Y:S01]  /*0190*/  IMAD.MOV.U32 R10, RZ, RZ, R13 ;  /* 0x000000ffff0a7224 */ /* 0x000fe200078e000d */
[----:B------:R-:W-:Y:S01]  /*01a0*/  IADD3 R13, P2, PT, R13, 0x4000, RZ ;  /* 0x000040000d0d7810 */ /* 0x000fe20007f5e0ff */
[--C-:B------:R-:W-:Y:S02]  /*01b0*/  IMAD.MOV.U32 R11, RZ, RZ, R8.reuse ;  /* 0x000000ffff0b7224 */ /* 0x100fe400078e0008 */
[----:B------:R-:W-:Y:S02]  /*01c0*/  VIADD R15, R15, 0x4000 ;  /* 0x000040000f0f7836 */ /* 0x000fe40000000000 */
[----:B------:R-:W-:Y:S01]  /*01d0*/  IMAD.X R8, RZ, RZ, R8, P2 ;  /* 0x000000ffff087224 */ /* 0x000fe200010e0608 */
[----:B------:R0:W-:Y:S02]  /*01e0*/  CCTL.E.PF2 [R10] ;  /* 0x000000000a00798f */ /* 0x0001e40000800100 */
[----:B------:R-:W-:-:S13]  /*01f0*/  ISETP.GE.AND P0, PT, R15, R6, PT ;  /* 0x000000060f00720c */ /* 0x000fda0003f06270 */
[----:B0-----:R-:W-:Y:S05]  /*0200*/  @!P0 BRA `(.L_x_271) ;  /* 0xfffffffc00e08947 */ /* 0x001fea000383ffff */
.L_x_270:
[----:B------:R-:W-:Y:S05]  /*0210*/  BSYNC.RECONVERGENT B0 ;  /* 0x0000000000007941 */ /* 0x000fea0003800200 */
.L_x_269:
[----:B------:R-:W-:Y:S01]  /*0220*/  IMAD.X R0, R0, 0x1, R9, P3 ;  /* 0x0000000100007824 */ /* 0x000fe200018e0609 */
[----:B------:R-:W-:Y:S06]  /*0230*/  @P1 BRA `(.L_x_272) ;  /* 0x0000000400d81947 */ /* 0x000fec0003800000 */
[----:B------:R-:W-:-:S13]  /*0240*/  ISETP.GE.AND P0, PT, R7, 0x1, PT ;  /* 0x000000010700780c */ /* 0x000fda0003f06270 */
[----:B------:R-:W-:Y:S05]  /*0250*/  @!P0 EXIT ;  /* 0x000000000000894d */ /* 0x000fea0003800000 */
[C---:B------:R-:W-:Y:S01]  /*0260*/  ISETP.GE.U32.AND P1, PT, R7.reuse, 0x10, PT ;  /* 0x000000100700780c */ /* 0x040fe20003f26070 */
[----:B------:R-:W-:Y:S01]  /*0270*/  IMAD.MOV.U32 R8, RZ, RZ, RZ ;  /* 0x000000ffff087224 */ /* 0x000fe200078e00ff */
[----:B------:R-:W-:-:S04]  /*0280*/  LOP3.LUT R20, R7, 0xf, RZ, 0xc0, !PT ;  /* 0x0000000f07147812 */ /* 0x000fc800078ec0ff */
[----:B------:R-:W-:-:S07]  /*0290*/  ISETP.NE.AND P0, PT, R20, RZ, PT ;  /* 0x000000ff1400720c */ /* 0x000fce0003f05270 */
[----:B------:R-:W-:Y:S06]  /*02a0*/  @!P1 BRA `(.L_x_273) ;  /* 0x0000000000d49947 */ /* 0x000fec0003800000 */
[----:B------:R-:W-:Y:S01]  /*02b0*/  IMAD.WIDE.U32 R8, R5, 0x4, R2 ;  /* 0x0000000405087825 */ /* 0x000fe200078e0002 */
[----:B------:R-:W-:Y:S02]  /*02c0*/  IADD3 R6, P1, PT, R2, 0x600, RZ ;  /* 0x0000060002067810 */ /* 0x000fe40007f3e0ff */
[----:B------:R-:W-:Y:S02]  /*02d0*/  IADD3 R12, P3, P4, R4, 0x200, R5 ;  /* 0x00000200040c7810 */ /* 0x000fe40007c7e005 */
[----:B------:R-:W-:Y:S02]  /*02e0*/  IADD3 R10, P2, PT, R8, 0x800, RZ ;  /* 0x00000800080a7810 */ /* 0x000fe40007f5e0ff */
[----:B------:R-:W-:Y:S01]  /*02f0*/  LOP3.LUT R8, R7, 0x7ffffff0, RZ, 0xc0, !PT ;  /* 0x7ffffff007087812 */ /* 0x000fe200078ec0ff */
[----:B------:R-:W-:Y:S01]  /*0300*/  IMAD.X R7, RZ, RZ, R3, P1 ;  /* 0x000000ffff077224 */ /* 0x000fe200008e0603 */
[----:B------:R-:W-:Y:S01]  /*0310*/  IADD3.X R13, PT, PT, R0, RZ, RZ, P3, P4 ;  /* 0x000000ff000d7210 */ /* 0x000fe20001fe84ff */
[----:B------:R-:W-:-:S02]  /*0320*/  IMAD.X R11, RZ, RZ, R9, P2 ;  /* 0x000000ffff0b7224 */ /* 0x000fc400010e0609 */
[----:B------:R-:W-:Y:S02]  /*0330*/  VIADD R9, R5, 0x480 ;  /* 0x0000048005097836 */ /* 0x000fe40000000000 */
[----:B------:R-:W-:-:S07]  /*0340*/  IMAD.MOV R16, RZ, RZ, -R8 ;  /* 0x000000ffff107224 */ /* 0x000fce00078e0a08 */
.L_x_274:
[----:B------:R-:W2:Y:S04]  /*0350*/  LDG.E.S8 R15, desc[UR6][R12.64+-0x200] ;  /* 0xfffe00060c0f7981 */ /* 0x000ea8000c1e1300 */
[----:B--2---:R-:W-:Y:S04]  /*0360*/  STG.E desc[UR6][R10.64+-0x800], R15 ;  /* 0xfff8000f0a007986 */ /* 0x004fe8000c101906 */
[----:B---3--:R-:W2:Y:S04]  /*0370*/  LDG.E.S8 R17, desc[UR6][R12.64+-0x180] ;  /* 0xfffe80060c117981 */ /* 0x008ea8000c1e1300 */
        /* <DEDUP_REMOVED lines=9> */
[----:B------:R-:W5:Y:S04]  /*0410*/  LDG.E.S8 R27, desc[UR6][R12.64+0x100] ;  /* 0x000100060c1b7981 */ /* 0x000f68000c1e1300 */
[----:B-----5:R-:W-:Y:S04]  /*0420*/  STG.E desc[UR6][R10.64+0x400], R27 ;  /* 0x0004001b0a007986 */ /* 0x020fe8000c101906 */
[----:B0-----:R-:W5:Y:S01]  /*0430*/  LDG.E.S8 R17, desc[UR6][R12.64+0x180] ;  /* 0x000180060c117981 */ /* 0x001f62000c1e1300 */
[----:B------:R-:W-:-:S03]  /*0440*/  IADD3 R14, P1, PT, R9, R4, RZ ;  /* 0x00000004090e7210 */ /* 0x000fc60007f3e0ff */
[----:B-----5:R0:W-:Y:S04]  /*0450*/  STG.E desc[UR6][R10.64+0x600], R17 ;  /* 0x000600110a007986 */ /* 0x0201e8000c101906 */
[----:B------:R-:W5:Y:S01]  /*0460*/  LDG.E.S8 R29, desc[UR6][R12.64+0x200] ;  /* 0x000200060c1d7981 */ /* 0x000f62000c1e1300 */
[C---:B------:R-:W-:Y:S01]  /*0470*/  LEA.HI.X.SX32 R15, R9.reuse, R0, 0x1, P1 ;  /* 0x00000000090f7211 */ /* 0x040fe200008f0eff */
[C---:B-1----:R-:W-:Y:S02]  /*0480*/  IMAD.WIDE R18, R9.reuse, 0x4, R6 ;  /* 0x0000000409127825 */ /* 0x042fe400078e0206 */
[----:B-----5:R1:W-:Y:S04]  /*0490*/  STG.E desc[UR6][R10.64+0x800], R29 ;  /* 0x0008001d0a007986 */ /* 0x0203e8000c101906 */
[----:B--2---:R-:W2:Y:S04]  /*04a0*/  LDG.E.S8 R21, desc[UR6][R14.64] ;  /* 0x000000060e157981 */ /* 0x004ea8000c1e1300 */
[----:B--2---:R2:W-:Y:S04]  /*04b0*/  STG.E desc[UR6][R18.64+-0x600], R21 ;  /* 0xfffa001512007986 */ /* 0x0045e8000c101906 */
[----:B---3--:R-:W3:Y:S04]  /*04c0*/  LDG.E.S8 R23, desc[UR6][R14.64+0x80] ;  /* 0x000080060e177981 */ /* 0x008ee8000c1e1300 */
[----:B---3--:R3:W-:Y:S04]  /*04d0*/  STG.E desc[UR6][R18.64+-0x400], R23 ;  /* 0xfffc001712007986 */ /* 0x0087e8000c101906 */
[----:B----4-:R-:W4:Y:S04]  /*04e0*/  LDG.E.S8 R25, desc[UR6][R14.64+0x100] ;  /* 0x000100060e197981 */ /* 0x010f28000c1e1300 */
[----:B----4-:R3:W-:Y:S04]  /*04f0*/  STG.E desc[UR6][R18.64+-0x200], R25 ;  /* 0xfffe001912007986 */ /* 0x0107e8000c101906 */
[----:B0-----:R-:W4:Y:S04]  /*0500*/  LDG.E.S8 R17, desc[UR6][R14.64+0x180] ;  /* 0x000180060e117981 */ /* 0x001f28000c1e1300 */
[----:B----4-:R3:W-:Y:S04]  /*0510*/  STG.E desc[UR6][R18.64], R17 ;  /* 0x0000001112007986 */ /* 0x0107e8000c101906 */
[----:B------:R-:W4:Y:S04]  /*0520*/  LDG.E.S8 R27, desc[UR6][R14.64+0x200] ;  /* 0x000200060e1b7981 */ /* 0x000f28000c1e1300 */
[----:B----4-:R3:W-:Y:S04]  /*0530*/  STG.E desc[UR6][R18.64+0x200], R27 ;  /* 0x0002001b12007986 */ /* 0x0107e8000c101906 */
[----:B-1----:R-:W4:Y:S04]  /*0540*/  LDG.E.S8 R29, desc[UR6][R14.64+0x280] ;  /* 0x000280060e1d7981 */ /* 0x002f28000c1e1300 */
[----:B----4-:R3:W-:Y:S04]  /*0550*/  STG.E desc[UR6][R18.64+0x400], R29 ;  /* 0x0004001d12007986 */ /* 0x0107e8000c101906 */
[----:B--2---:R-:W2:Y:S01]  /*0560*/  LDG.E.S8 R21, desc[UR6][R14.64+0x300] ;  /* 0x000300060e157981 */ /* 0x004ea2000c1e1300 */
[----:B------:R-:W-:Y:S01]  /*0570*/  VIADD R16, R16, 0x10 ;  /* 0x0000001010107836 */ /* 0x000fe20000000000 */
[----:B------:R-:W-:Y:S01]  /*0580*/  IADD3 R10, P2, PT, R10, 0x2000, RZ ;  /* 0x000020000a0a7810 */ /* 0x000fe20007f5e0ff */
[----:B------:R-:W-:Y:S01]  /*0590*/  VIADD R9, R9, 0x800 ;  /* 0x0000080009097836 */ /* 0x000fe20000000000 */
[----:B------:R-:W-:-:S02]  /*05a0*/  IADD3 R12, P3, PT, R12, 0x800, RZ ;  /* 0x000008000c0c7810 */ /* 0x000fc40007f7e0ff */
[----:B------:R-:W-:Y:S01]  /*05b0*/  ISETP.NE.AND P1, PT, R16, RZ, PT ;  /* 0x000000ff1000720c */ /* 0x000fe20003f25270 */
[----:B------:R-:W-:Y:S02]  /*05c0*/  IMAD.X R11, RZ, RZ, R11, P2 ;  /* 0x000000ffff0b7224 */ /* 0x000fe400010e060b */
[----:B------:R-:W-:Y:S01]  /*05d0*/  IMAD.X R13, RZ, RZ, R13, P3 ;  /* 0x000000ffff0d7224 */ /* 0x000fe200018e060d */
[----:B--2---:R3:W-:Y:S09]  /*05e0*/  STG.E desc[UR6][R18.64+0x600], R21 ;  /* 0x0006001512007986 */ /* 0x0047f2000c101906 */
[----:B------:R-:W-:Y:S05]  /*05f0*/  @P1 BRA `(.L_x_274) ;  /* 0xfffffffc00541947 */ /* 0x000fea000383ffff */
.L_x_273:
[----:B------:R-:W-:Y:S05]  /*0600*/  @!P0 EXIT ;  /* 0x000000000000894d */ /* 0x000fea0003800000 */
[----:B------:R-:W0:Y:S01]  /*0610*/  LDCU UR4, c[0x0][0x384] ;  /* 0x00007080ff0477ac */ /* 0x000e220008000800 */
[----:B------:R-:W-:Y:S01]  /*0620*/  ISETP.GE.U32.AND P0, PT, R20, 0x8, PT ;  /* 0x000000081400780c */ /* 0x000fe20003f06070 */
[----:B0-----:R-:W-:-:S06]  /*0630*/  ULOP3.LUT UR5, UR4, 0x7, URZ, 0xc0, !UPT ;  /* 0x0000000704057892 */ /* 0x001fcc000f8ec0ff */
[----:B------:R-:W-:-:S06]  /*0640*/  ISETP.NE.AND P1, PT, RZ, UR5, PT ;  /* 0x00000005ff007c0c */ /* 0x000fcc000bf25270 */
[----:B------:R-:W-:Y:S07]  /*0650*/  @!P0 BRA `(.L_x_275) ;  /* 0x0000000000548947 */ /* 0x000fee0003800000 */
[----:B------:R-:W-:-:S05]  /*0660*/  IMAD R11, R8, 0x80, R5 ;  /* 0x00000080080b7824 */ /* 0x000fca00078e0205 */
[----:B------:R-:W-:-:S04]  /*0670*/  IADD3 R6, P0, PT, R11, R4, RZ ;  /* 0x000000040b067210 */ /* 0x000fc80007f1e0ff */
[----:B------:R-:W-:-:S05]  /*0680*/  LEA.HI.X.SX32 R7, R11, R0, 0x1, P0 ;  /* 0x000000000b077211 */ /* 0x000fca00000f0eff */
[----:B------:R-:W2:Y:S01]  /*0690*/  LDG.E.S8 R9, desc[UR6][R6.64] ;  /* 0x0000000606097981 */ /* 0x000ea2000c1e1300 */
[----:B------:R-:W-:-:S05]  /*06a0*/  IMAD.WIDE R10, R11, 0x4, R2 ;  /* 0x000000040b0a7825 */ /* 0x000fca00078e0202 */
[----:B--2---:R0:W-:Y:S04]  /*06b0*/  STG.E desc[UR6][R10.64], R9 ;  /* 0x000000090a007986 */ /* 0x0041e8000c101906 */
[----:B------:R-:W2:Y:S04]  /*06c0*/  LDG.E.S8 R13, desc[UR6][R6.64+0x80] ;  /* 0x00008006060d7981 */ /* 0x000ea8000c1e1300 */
[----:B--2---:R1:W-:Y:S04]  /*06d0*/  STG.E desc[UR6][R10.64+0x200], R13 ;  /* 0x0002000d0a007986 */ /* 0x0043e8000c101906 */
[----:B------:R-:W2:Y:S04]  /*06e0*/  LDG.E.S8 R15, desc[UR6][R6.64+0x100] ;  /* 0x00010006060f7981 */ /* 0x000ea8000c1e1300 */
[----:B--2---:R2:W-:Y:S04]  /*06f0*/  STG.E desc[UR6][R10.64+0x400], R15 ;  /* 0x0004000f0a007986 */ /* 0x0045e8000c101906 */
[----:B---3--:R-:W3:Y:S04]  /*0700*/  LDG.E.S8 R17, desc[UR6][R6.64+0x180] ;  /* 0x0001800606117981 */ /* 0x008ee8000c1e1300 */
[----:B---3--:R2:W-:Y:S04]  /*0710*/  STG.E desc[UR6][R10.64+0x600], R17 ;  /* 0x000600110a007986 */ /* 0x0085e8000c101906 */
[----:B------:R-:W3:Y:S04]  /*0720*/  LDG.E.S8 R19, desc[UR6][R6.64+0x200] ;  /* 0x0002000606137981 */ /* 0x000ee8000c1e1300 */
[----:B---3--:R2:W-:Y:S04]  /*0730*/  STG.E desc[UR6][R10.64+0x800], R19 ;  /* 0x000800130a007986 */ /* 0x0085e8000c101906 */
[----:B------:R-:W3:Y:S04]  /*0740*/  LDG.E.S8 R21, desc[UR6][R6.64+0x280] ;  /* 0x0002800606157981 */ /* 0x000ee8000c1e1300 */
[----:B---3--:R2:W-:Y:S04]  /*0750*/  STG.E desc[UR6][R10.64+0xa00], R21 ;  /* 0x000a00150a007986 */ /* 0x0085e8000c101906 */
[----:B0-----:R-:W3:Y:S04]  /*0760*/  LDG.E.S8 R9, desc[UR6][R6.64+0x300] ;  /* 0x0003000606097981 */ /* 0x001ee8000c1e1300 */
[----:B---3--:R2:W-:Y:S04]  /*0770*/  STG.E desc[UR6][R10.64+0xc00], R9 ;  /* 0x000c00090a007986 */ /* 0x0085e8000c101906 */
[----:B-1----:R-:W3:Y:S01]  /*0780*/  LDG.E.S8 R13, desc[UR6][R6.64+0x380] ;  /* 0x00038006060d7981 */ /* 0x002ee2000c1e1300 */
[----:B------:R-:W-:-:S03]  /*0790*/  VIADD R8, R8, 0x8 ;  /* 0x0000000808087836 */ /* 0x000fc60000000000 */
[----:B---3--:R2:W-:Y:S04]  /*07a0*/  STG.E desc[UR6][R10.64+0xe00], R13 ;  /* 0x000e000d0a007986 */ /* 0x0085e8000c101906 */
.L_x_275:
[----:B------:R-:W-:Y:S05]  /*07b0*/  @!P1 EXIT ;  /* 0x000000000000994d */ /* 0x000fea0003800000 */
[----:B------:R-:W-:Y:S02]  /*07c0*/  UISETP.GE.U32.AND UP0, UPT, UR5, 0x4, UPT ;  /* 0x000000040500788c */ /* 0x000fe4000bf06070 */
[----:B------:R-:W-:-:S06]  /*07d0*/  ULOP3.LUT UR4, UR4, 0x3, URZ, 0xc0, !UPT ;  /* 0x0000000304047892 */ /* 0x000fcc000f8ec0ff */
[----:B------:R-:W-:Y:S01]  /*07e0*/  ISETP.NE.AND P0, PT, RZ, UR4, PT ;  /* 0x00000004ff007c0c */ /* 0x000fe2000bf05270 */
[----:B------:R-:W-:-:S12]  /*07f0*/  BRA.U !UP0, `(.L_x_276) ;  /* 0x0000000108347547 */ /* 0x000fd8000b800000 */
[----:B--2---:R-:W-:-:S05]  /*0800*/  IMAD R11, R8, 0x80, R5 ;  /* 0x00000080080b7824 */ /* 0x004fca00078e0205 */
        /* <DEDUP_REMOVED lines=9> */
[----:B---3--:R-:W2:Y:S01]  /*08a0*/  LDG.E.S8 R17, desc[UR6][R6.64+0x180] ;  /* 0x0001800606117981 */ /* 0x008ea2000c1e1300 */
[----:B------:R-:W-:-:S03]  /*08b0*/  VIADD R8, R8, 0x4 ;  /* 0x0000000408087836 */ /* 0x000fc60000000000 */
[----:B--2---:R0:W-:Y:S04]  /*08c0*/  STG.E desc[UR6][R10.64+0x600], R17 ;  /* 0x000600110a007986 */ /* 0x0041e8000c101906 */
.L_x_276:
[----:B------:R-:W-:Y:S05]  /*08d0*/  @!P0 EXIT ;  /* 0x000000000000894d */ /* 0x000fea0003800000 */
[----:B------:R-:W-:Y:S01]  /*08e0*/  IMAD R5, R8, 0x80, R5 ;  /* 0x0000008008057824 */ /* 0x000fe200078e0205 */
[----:B------:R-:W-:-:S12]  /*08f0*/  UIADD3 UR4, UPT, UPT, -UR4, URZ, URZ ;  /* 0x000000ff04047290 */ /* 0x000fd8000fffe1ff */
.L_x_277:
[----:B------:R-:W-:-:S04]  /*0900*/  IADD3 R8, P0, PT, R5, R4, RZ ;  /* 0x0000000405087210 */ /* 0x000fc80007f1e0ff */
[----:B012---:R-:W-:-:S06]  /*0910*/  LEA.HI.X.SX32 R9, R5, R0, 0x1, P0 ;  /* 0x0000000005097211 */ /* 0x007fcc00000f0eff */
[----:B------:R-:W2:Y:S01]  /*0920*/  LDG.E.S8 R9, desc[UR6][R8.64] ;  /* 0x0000000608097981 */ /* 0x000ea2000c1e1300 */
[----:B------:R-:W-:Y:S01]  /*0930*/  IMAD.WIDE R6, R5, 0x4, R2 ;  /* 0x0000000405067825 */ /* 0x000fe200078e0202 */
[----:B------:R-:W-:-:S03]  /*0940*/  UIADD3 UR4, UPT, UPT, UR4, 0x1, URZ ;  /* 0x0000000104047890 */ /* 0x000fc6000fffe0ff */
[----:B------:R-:W-:Y:S01]  /*0950*/  VIADD R5, R5, 0x80 ;  /* 0x0000008005057836 */ /* 0x000fe20000000000 */
[----:B------:R-:W-:Y:S01]  /*0960*/  UISETP.NE.AND UP0, UPT, UR4, URZ, UPT ;  /* 0x000000ff0400728c */ /* 0x000fe2000bf05270 */
[----:B--2---:R1:W-:Y:S08]  /*0970*/  STG.E desc[UR6][R6.64], R9 ;  /* 0x0000000906007986 */ /* 0x0043f0000c101906 */
[----:B------:R-:W-:Y:S05]  /*0980*/  BRA.U UP0, `(.L_x_277) ;  /* 0xfffffffd00dc7547 */ /* 0x000fea000b83ffff */
[----:B------:R-:W-:Y:S05]  /*0990*/  EXIT ;  /* 0x000000000000794d */ /* 0x000fea0003800000 */
.L_x_272:
[----:B------:R-:W-:-:S13]  /*09a0*/  ISETP.GE.AND P0, PT, R7, 0x1, PT ;  /* 0x000000010700780c */ /* 0x000fda0003f06270 */
[----:B------:R-:W-:Y:S05]  /*09b0*/  @!P0 EXIT ;  /* 0x000000000000894d */ /* 0x000fea0003800000 */
[C---:B------:R-:W-:Y:S01]  /*09c0*/  ISETP.GE.U32.AND P0, PT, R7.reuse, 0x10, PT ;  /* 0x000000100700780c */ /* 0x040fe20003f06070 */
[----:B------:R-:W-:Y:S01]  /*09d0*/  IMAD.MOV.U32 R8, RZ, RZ, RZ ;  /* 0x000000ffff087224 */ /* 0x000fe200078e00ff */
[----:B------:R-:W-:-:S11]  /*09e0*/  LOP3.LUT R14, R7, 0xf, RZ, 0xc0, !PT ;  /* 0x0000000f070e7812 */ /* 0x000fd600078ec0ff */
[----:B------:R-:W-:Y:S05]  /*09f0*/  @!P0 BRA `(.L_x_278) ;  /* 0x0000000400988947 */ /* 0x000fea0003800000 */
[----:B------:R-:W-:Y:S01]  /*0a00*/  LOP3.LUT R8, R7, 0x7ffffff0, RZ, 0xc0, !PT ;  /* 0x7ffffff007087812 */ /* 0x000fe200078ec0ff */
[----:B------:R-:W-:-:S07]  /*0a10*/  IMAD.MOV.U32 R9, RZ, RZ, RZ ;  /* 0x000000ffff097224 */ /* 0x000fce00078e00ff */
.L_x_281:
[----:B------:R-:W-:-:S05]  /*0a20*/  IMAD R7, R9, 0x80, R5 ;  /* 0x0000008009077824 */ /* 0x000fca00078e0205 */
[----:B------:R-:W-:-:S13]  /*0a30*/  ISETP.GE.AND P0, PT, R7, R6, PT ;  /* 0x000000060700720c */ /* 0x000fda0003f06270 */
[----:B0-----:R-:W-:-:S05]  /*0a40*/  @!P0 IADD3 R12, P1, PT, R7, R4, RZ ;  /* 0x00000004070c8210 */ /* 0x001fca0007f3e0ff */
        /* <DEDUP_REMOVED lines=72> */
[----:B0-----:R-:W-:-:S02]  /*0ed0*/  VIADD R17, R7, 0x600 ;  /* 0x0000060007117836 */ /* 0x001fc40000000000 */
[----:B--2---:R0:W-:Y:S10]  /*0ee0*/  @!P0 STG.E desc[UR6][R12.64+0x200], R15 ;  /* 0x0002000f0c008986 */ /* 0x0041f4000c101906 */
[----:B------:R-:W2:Y:S01]  /*0ef0*/  @!P1 LDG.E.S8 R23, desc[UR6][R10.64+0x100] ;  /* 0x000100060a179981 */ /* 0x000ea2000c1e1300 */
[----:B------:R-:W-:Y:S01]  /*0f00*/  ISETP.GE.AND P0, PT, R17, R6, PT ;  /* 0x000000061100720c */ /* 0x000fe20003f06270 */
[----:B------:R-:W-:-:S02]  /*0f10*/  VIADD R19, R7, 0x680 ;  /* 0x0000068007137836 */ /* 0x000fc40000000000 */
[----:B--2---:R2:W-:Y:S10]  /*0f20*/  @!P1 STG.E desc[UR6][R12.64+0x400], R23 ;  /* 0x000400170c009986 */ /* 0x0045f4000c101906 */
[----:B------:R-:W3:Y:S01]  /*0f30*/  @!P0 LDG.E.S8 R17, desc[UR6][R10.64+0x180] ;  /* 0x000180060a118981 */ /* 0x000ee2000c1e1300 */
[----:B------:R-:W-:Y:S01]  /*0f40*/  ISETP.GE.AND P1, PT, R19, R6, PT ;  /* 0x000000061300720c */ /* 0x000fe20003f26270 */
[----:B-1----:R-:W-:-:S02]  /*0f50*/  VIADD R21, R7, 0x700 ;  /* 0x0000070007157836 */ /* 0x002fc40000000000 */
[----:B---3--:R2:W-:Y:S10]  /*0f60*/  @!P0 STG.E desc[UR6][R12.64+0x600], R17 ;  /* 0x000600110c008986 */ /* 0x0085f4000c101906 */
[----:B------:R-:W3:Y:S01]  /*0f70*/  @!P1 LDG.E.S8 R19, desc[UR6][R10.64+0x200] ;  /* 0x000200060a139981 */ /* 0x000ee2000c1e1300 */
[----:B------:R-:W-:Y:S01]  /*0f80*/  ISETP.GE.AND P0, PT, R21, R6, PT ;  /* 0x000000061500720c */ /* 0x000fe20003f06270 */
[----:B------:R-:W-:-:S02]  /*0f90*/  VIADD R7, R7, 0x780 ;  /* 0x0000078007077836 */ /* 0x000fc40000000000 */
[----:B---3--:R2:W-:Y:S10]  /*0fa0*/  @!P1 STG.E desc[UR6][R12.64+0x800], R19 ;  /* 0x000800130c009986 */ /* 0x0085f4000c101906 */
[----:B0-----:R-:W3:Y:S01]  /*0fb0*/  @!P0 LDG.E.S8 R15, desc[UR6][R10.64+0x280] ;  /* 0x000280060a0f8981 */ /* 0x001ee2000c1e1300 */
[----:B------:R-:W-:Y:S01]  /*0fc0*/  VIADD R9, R9, 0x10 ;  /* 0x0000001009097836 */ /* 0x000fe20000000000 */
[----:B------:R-:W-:Y:S04]  /*0fd0*/  BSSY.RECONVERGENT B0, `(.L_x_279) ;  /* 0x0000007000007945 */ /* 0x000fe80003800200 */
[----:B------:R-:W-:Y:S01]  /*0fe0*/  ISETP.NE.AND P1, PT, R9, R8, PT ;  /* 0x000000080900720c */ /* 0x000fe20003f25270 */
[----:B---3--:R2:W-:Y:S01]  /*0ff0*/  @!P0 STG.E desc[UR6][R12.64+0xa00], R15 ;  /* 0x000a000f0c008986 */ /* 0x0085e2000c101906 */
[----:B------:R-:W-:-:S13]  /*1000*/  ISETP.GE.AND P0, PT, R7, R6, PT ;  /* 0x000000060700720c */ /* 0x000fda0003f06270 */
[----:B--2---:R-:W-:Y:S05]  /*1010*/  @P0 BRA `(.L_x_280) ;  /* 0x0000000000080947 */ /* 0x004fea0003800000 */
[----:B------:R-:W2:Y:S04]  /*1020*/  LDG.E.S8 R11, desc[UR6][R10.64+0x300] ;  /* 0x000300060a0b7981 */ /* 0x000ea8000c1e1300 */
[----:B--2---:R0:W-:Y:S02]  /*1030*/  STG.E desc[UR6][R12.64+0xc00], R11 ;  /* 0x000c000b0c007986 */ /* 0x0041e4000c101906 */
.L_x_280:
[----:B------:R-:W-:Y:S05]  /*1040*/  BSYNC.RECONVERGENT B0 ;  /* 0x0000000000007941 */ /* 0x000fea0003800200 */
.L_x_279:
[----:B------:R-:W-:Y:S05]  /*1050*/  @P1 BRA `(.L_x_281) ;  /* 0xfffffff800701947 */ /* 0x000fea000383ffff */
.L_x_278:
[----:B------:R-:W-:-:S13]  /*1060*/  ISETP.NE.AND P0, PT, R14, RZ, PT ;  /* 0x000000ff0e00720c */ /* 0x000fda0003f05270 */
[----:B------:R-:W-:Y:S05]  /*1070*/  @!P0 EXIT ;  /* 0x000000000000894d */ /* 0x000fea0003800000 */
[----:B------:R-:W1:Y:S01]  /*1080*/  LDCU UR5, c[0x0][0x384] ;  /* 0x00007080ff0577ac */ /* 0x000e620008000800 */
[----:B------:R-:W-:Y:S01]  /*1090*/  ISETP.GE.U32.AND P0, PT, R14, 0x8, PT ;  /* 0x000000080e00780c */ /* 0x000fe20003f06070 */
[----:B-1----:R-:W-:-:S12]  /*10a0*/  ULOP3.LUT UR8, UR5, 0x7, URZ, 0xc0, !UPT ;  /* 0x0000000705087892 */ /* 0x002fd8000f8ec0ff */
[----:B------:R-:W-:Y:S05]  /*10b0*/  @!P0 BRA `(.L_x_282) ;  /* 0x0000000000f88947 */ /* 0x000fea0003800000 */
[----:B------:R-:W-:Y:S01]  /*10c0*/  IMAD R15, R8, 0x80, R5 ;  /* 0x00000080080f7824 */ /* 0x000fe200078e0205 */
[----:B------:R-:W-:Y:S03]  /*10d0*/  BSSY.RECONVERGENT B0, `(.L_x_283) ;  /* 0x0000017000007945 */ /* 0x000fe60003800200 */
[C---:B------:R-:W-:Y:S01]  /*10e0*/  VIADD R7, R15.reuse, 0x80 ;  /* 0x000000800f077836 */ /* 0x040fe20000000000 */
[C---:B------:R-:W-:Y:S01]  /*10f0*/  ISETP.GE.AND P6, PT, R15.reuse, R6, PT ;  /* 0x000000060f00720c */ /* 0x040fe20003fc6270 */
[C---:B------:R-:W-:Y:S01]  /*1100*/  VIADD R9, R15.reuse, 0x100 ;  /* 0x000001000f097836 */ /* 0x040fe20000000000 */
[C---:B------:R-:W-:Y:S01]  /*1110*/  IADD3 R10, P4, PT, R15.reuse, R4, RZ ;  /* 0x000000040f0a7210 */ /* 0x040fe20007f9e0ff */
[----:B0-----:R-:W-:Y:S01]  /*1120*/  VIADD R11, R15, 0x180 ;  /* 0x000001800f0b7836 */ /* 0x001fe20000000000 */
[-C--:B------:R-:W-:Y:S01]  /*1130*/  ISETP.GE.AND P2, PT, R7, R6.reuse, PT ;  /* 0x000000060700720c */ /* 0x080fe20003f46270 */
[----:B------:R-:W-:Y:S01]  /*1140*/  VIADD R7, R15, 0x200 ;  /* 0x000002000f077836 */ /* 0x000fe20000000000 */
[-C--:B------:R-:W-:Y:S01]  /*1150*/  ISETP.GE.AND P0, PT, R9, R6.reuse, PT ;  /* 0x000000060900720c */ /* 0x080fe20003f06270 */
[C---:B------:R-:W-:Y:S01]  /*1160*/  VIADD R13, R15.reuse, 0x300 ;  /* 0x000003000f0d7836 */ /* 0x040fe20000000000 */
[----:B------:R-:W-:Y:S01]  /*1170*/  P2R R14, PR, RZ, 0x4 ;  /* 0x00000004ff0e7803 */ /* 0x000fe20000000000 */
[----:B------:R-:W-:Y:S01]  /*1180*/  VIADD R9, R15, 0x280 ;  /* 0x000002800f097836 */ /* 0x000fe20000000000 */
[-C--:B------:R-:W-:Y:S01]  /*1190*/  ISETP.GE.AND P2, PT, R7, R6.reuse, PT ;  /* 0x000000060700720c */ /* 0x080fe20003f46270 */
[----:B------:R-:W-:Y:S01]  /*11a0*/  VIADD R7, R15, 0x380 ;  /* 0x000003800f077836 */ /* 0x000fe20000000000 */
[----:B------:R-:W-:-:S02]  /*11b0*/  ISETP.GE.AND P1, PT, R11, R6, PT ;  /* 0x000000060b00720c */ /* 0x000fc40003f26270 */
[----:B------:R-:W-:Y:S02]  /*11c0*/  LEA.HI.X.SX32 R11, R15, R0, 0x1, P4 ;  /* 0x000000000f0b7211 */ /* 0x000fe400020f0eff */
[-C--:B------:R-:W-:Y:S01]  /*11d0*/  ISETP.GE.AND P4, PT, R13, R6.reuse, PT ;  /* 0x000000060d00720c */ /* 0x080fe20003f86270 */
[----:B------:R-:W-:Y:S01]  /*11e0*/  IMAD.WIDE R12, R15, 0x4, R2 ;  /* 0x000000040f0c7825 */ /* 0x000fe200078e0202 */
[-C--:B------:R-:W-:Y:S02]  /*11f0*/  ISETP.GE.AND P3, PT, R9, R6.reuse, PT ;  /* 0x000000060900720c */ /* 0x080fe40003f66270 */
[----:B------:R-:W-:Y:S01]  /*1200*/  ISETP.GE.AND P5, PT, R7, R6, PT ;  /* 0x000000060700720c */ /* 0x000fe20003fa6270 */
[----:B------:R-:W-:-:S12]  /*1210*/  @P6 BRA `(.L_x_284) ;  /* 0x0000000000086947 */ /* 0x000fd80003800000 */
[----:B------:R-:W2:Y:S04]  /*1220*/  LDG.E.S8 R7, desc[UR6][R10.64] ;  /* 0x000000060a077981 */ /* 0x000ea8000c1e1300 */
[----:B--2---:R0:W-:Y:S02]  /*1230*/  STG.E desc[UR6][R12.64], R7 ;  /* 0x000000070c007986 */ /* 0x0041e4000c101906 */
.L_x_284:
[----:B------:R-:W-:Y:S05]  /*1240*/  BSYNC.RECONVERGENT B0 ;  /* 0x0000000000007941 */ /* 0x000fea0003800200 */
.L_x_283:
[----:B------:R-:W-:Y:S01]  /*1250*/  ISETP.NE.AND P6, PT, R14, RZ, PT ;  /* 0x000000ff0e00720c */ /* 0x000fe20003fc5270 */
[----:B------:R-:W-:-:S12]  /*1260*/  BSSY.RECONVERGENT B0, `(.L_x_285) ;  /* 0x0000004000007945 */ /* 0x000fd80003800200 */
[----:B------:R-:W-:Y:S05]  /*1270*/  @P6 BRA `(.L_x_286) ;  /* 0x0000000000086947 */ /* 0x000fea0003800000 */
[----:B0-----:R-:W2:Y:S04]  /*1280*/  LDG.E.S8 R7, desc[UR6][R10.64+0x80] ;  /* 0x000080060a077981 */ /* 0x001ea8000c1e1300 */
[----:B--2---:R1:W-:Y:S02]  /*1290*/  STG.E desc[UR6][R12.64+0x200], R7 ;  /* 0x000200070c007986 */ /* 0x0043e4000c101906 */
.L_x_286:
[----:B------:R-:W-:Y:S05]  /*12a0*/  BSYNC.RECONVERGENT B0 ;  /* 0x0000000000007941 */ /* 0x000fea0003800200 */
.L_x_285:
[----:B------:R-:W-:Y:S04]  /*12b0*/  BSSY.RECONVERGENT B0, `(.L_x_287) ;  /* 0x0000004000007945 */ /* 0x000fe80003800200 */
[----:B------:R-:W-:Y:S05]  /*12c0*/  @P0 BRA `(.L_x_288) ;  /* 0x0000000000080947 */ /* 0x000fea0003800000 */
[----:B01----:R-:W2:Y:S04]  /*12d0*/  LDG.E.S8 R7, desc[UR6][R10.64+0x100] ;  /* 0x000100060a077981 */ /* 0x003ea8000c1e1300 */
[----:B--2---:R2:W-:Y:S02]  /*12e0*/  STG.E desc[UR6][R12.64+0x400], R7 ;  /* 0x000400070c007986 */ /* 0x0045e4000c101906 */
.L_x_288:
[----:B------:R-:W-:Y:S05]  /*12f0*/  BSYNC.RECONVERGENT B0 ;  /* 0x0000000000007941 */ /* 0x000fea0003800200 */
.L_x_287:
[----:B------:R-:W-:Y:S04]  /*1300*/  BSSY.RECONVERGENT B0, `(.L_x_289) ;  /* 0x0000004000007945 */ /* 0x000fe80003800200 */
[----:B------:R-:W-:Y:S05]  /*1310*/  @P1 BRA `(.L_x_290) ;  /* 0x0000000000081947 */ /* 0x000fea0003800000 */
[----:B012---:R-:W2:Y:S04]  /*1320*/  LDG.E.S8 R7, desc[UR6][R10.64+0x180] ;  /* 0x000180060a077981 */ /* 0x007ea8000c1e1300 */
[----:B--2---:R3:W-:Y:S02]  /*1330*/  STG.E desc[UR6][R12.64+0x600], R7 ;  /* 0x000600070c007986 */ /* 0x0047e4000c101906 */
.L_x_290:
[----:B------:R-:W-:Y:S05]  /*1340*/  BSYNC.RECONVERGENT B0 ;  /* 0x0000000000007941 */ /* 0x000fea0003800200 */
.L_x_289:
[----:B------:R-:W-:Y:S04]  /*1350*/  BSSY.RECONVERGENT B0, `(.L_x_291) ;  /* 0x0000004000007945 */ /* 0x000fe80003800200 */
[----:B------:R-:W-:Y:S05]  /*1360*/  @P2 BRA `(.L_x_292) ;  /* 0x0000000000082947 */ /* 0x000fea0003800000 */
[----:B0123--:R-:W2:Y:S04]  /*1370*/  LDG.E.S8 R7, desc[UR6][R10.64+0x200] ;  /* 0x000200060a077981 */ /* 0x00fea8000c1e1300 */
[----:B--2---:R4:W-:Y:S02]  /*1380*/  STG.E desc[UR6][R12.64+0x800], R7 ;  /* 0x000800070c007986 */ /* 0x0049e4000c101906 */
.L_x_292:
[----:B------:R-:W-:Y:S05]  /*1390*/  BSYNC.RECONVERGENT B0 ;  /* 0x0000000000007941 */ /* 0x000fea0003800200 */
.L_x_291:
[----:B------:R-:W-:Y:S04]  /*13a0*/  BSSY.RECONVERGENT B0, `(.L_x_293) ;  /* 0x0000004000007945 */ /* 0x000fe80003800200 */
[----:B------:R-:W-:Y:S05]  /*13b0*/  @P3 BRA `(.L_x_294) ;  /* 0x0000000000083947 */ /* 0x000fea0003800000 */
[----:B01234-:R-:W2:Y:S04]  /*13c0*/  LDG.E.S8 R7, desc[UR6][R10.64+0x280] ;  /* 0x000280060a077981 */ /* 0x01fea8000c1e1300 */
[----:B--2---:R0:W-:Y:S02]  /*13d0*/  STG.E desc[UR6][R12.64+0xa00], R7 ;  /* 0x000a00070c007986 */ /* 0x0041e4000c101906 */
.L_x_294:
[----:B------:R-:W-:Y:S05]  /*13e0*/  BSYNC.RECONVERGENT B0 ;  /* 0x0000000000007941 */ /* 0x000fea0003800200 */
.L_x_293:
[----:B------:R-:W-:Y:S04]  /*13f0*/  BSSY.RECONVERGENT B0, `(.L_x_295) ;  /* 0x0000004000007945 */ /* 0x000fe80003800200 */
[----:B------:R-:W-:Y:S05]  /*1400*/  @P4 BRA `(.L_x_296) ;  /* 0x0000000000084947 */ /* 0x000fea0003800000 */
[----:B01234-:R-:W2:Y:S04]  /*1410*/  LDG.E.S8 R7, desc[UR6][R10.64+0x300] ;  /* 0x000300060a077981 */ /* 0x01fea8000c1e1300 */
[----:B--2---:R0:W-:Y:S02]  /*1420*/  STG.E desc[UR6][R12.64+0xc00], R7 ;  /* 0x000c00070c007986 */ /* 0x0041e4000c101906 */
.L_x_296:
[----:B------:R-:W-:Y:S05]  /*1430*/  BSYNC.RECONVERGENT B0 ;  /* 0x0000000000007941 */ /* 0x000fea0003800200 */
.L_x_295:
[----:B------:R-:W-:Y:S04]  /*1440*/  BSSY.RECONVERGENT B0, `(.L_x_297) ;  /* 0x0000004000007945 */ /* 0x000fe80003800200 */
[----:B------:R-:W-:Y:S05]  /*1450*/  @P5 BRA `(.L_x_298) ;  /* 0x0000000000085947 */ /* 0x000fea0003800000 */
[----:B------:R-:W5:Y:S04]  /*1460*/  LDG.E.S8 R11, desc[UR6][R10.64+0x380] ;  /* 0x000380060a0b7981 */ /* 0x000f68000c1e1300 */
[----:B-----5:R0:W-:Y:S02]  /*1470*/  STG.E desc[UR6][R12.64+0xe00], R11 ;  /* 0x000e000b0c007986 */ /* 0x0201e4000c101906 */
.L_x_298:
[----:B------:R-:W-:Y:S05]  /*1480*/  BSYNC.RECONVERGENT B0 ;  /* 0x0000000000007941 */ /* 0x000fea0003800200 */
.L_x_297:
[----:B------:R-:W-:-:S07]  /*1490*/  VIADD R8, R8, 0x8 ;  /* 0x0000000808087836 */ /* 0x000fce0000000000 */
.L_x_282:
        /* <DEDUP_REMOVED lines=35> */
.L_x_299:
[----:B------:R-:W-:Y:S05]  /*16d0*/  @!P0 EXIT ;  /* 0x000000000000894d */ /* 0x000fea0003800000 */
[----:B------:R-:W-:Y:S01]  /*16e0*/  IMAD R5, R8, 0x80, R5 ;  /* 0x0000008008057824 */ /* 0x000fe200078e0205 */
[----:B------:R-:W-:-:S12]  /*16f0*/  UIADD3 UR4, UPT, UPT, -UR4, URZ, URZ ;  /* 0x000000ff04047290 */ /* 0x000fd8000fffe1ff */
.L_x_300:
[----:B------:R-:W-:-:S13]  /*1700*/  ISETP.GE.AND P0, PT, R5, R6, PT ;  /* 0x000000060500720c */ /* 0x000fda0003f06270 */
[----:B-1----:R-:W-:-:S04]  /*1710*/  @!P0 IADD3 R10, P1, PT, R5, R4, RZ ;  /* 0x00000004050a8210 */ /* 0x002fc80007f3e0ff */
[----:B0-----:R-:W-:-:S06]  /*1720*/  @!P0 LEA.HI.X.SX32 R11, R5, R0, 0x1, P1 ;  /* 0x00000000050b8211 */ /* 0x001fcc00008f0eff */
[----:B------:R-:W5:Y:S01]  /*1730*/  @!P0 LDG.E.S8 R11, desc[UR6][R10.64] ;  /* 0x000000060a0b8981 */ /* 0x000f62000c1e1300 */
[----:B------:R-:W-:Y:S01]  /*1740*/  UIADD3 UR4, UPT, UPT, UR4, 0x1, URZ ;  /* 0x0000000104047890 */ /* 0x000fe2000fffe0ff */
[----:B------:R-:W-:-:S05]  /*1750*/  @!P0 IMAD.WIDE R8, R5, 0x4, R2 ;  /* 0x0000000405088825 */ /* 0x000fca00078e0202 */
[----:B-----5:R0:W-:Y:S01]  /*1760*/  @!P0 STG.E desc[UR6][R8.64], R11 ;  /* 0x0000000b08008986 */ /* 0x0201e2000c101906 */
[----:B------:R-:W-:-:S13]  /*1770*/  ISETP.NE.AND P0, PT, RZ, UR4, PT ;  /* 0x00000004ff007c0c */ /* 0x000fda000bf05270 */
[----:B0-----:R-:W-:Y:S05]  /*1780*/  @!P0 EXIT ;  /* 0x000000000000894d */ /* 0x001fea0003800000 */
[----:B------:R-:W-:Y:S01]  /*1790*/  VIADD R5, R5, 0x80 ;  /* 0x0000008005057836 */ /* 0x000fe20000000000 */
[----:B------:R-:W-:Y:S06]  /*17a0*/  BRA `(.L_x_300) ;  /* 0xfffffffc00d47947 */ /* 0x000fec000383ffff */
.L_x_301:
        /* <DEDUP_REMOVED lines=13> */
.L_x_313:


//--------------------- .text._ZN3cub18CUB_300001_SM_10006detail8for_each13static_kernelINS2_12policy_hub_t12policy_500_tElN6thrust24THRUST_300001_SM_1000_NS8cuda_cub10__tabulate7functorINS7_10device_ptrIiEENS7_6system6detail7generic6detail22compute_sequence_valueIivEElEEEEvT0_T1_ --------------------------
	.section	.text._ZN3cub18CUB_300001_SM_10006detail8for_each13static_kernelINS2_12policy_hub_t12policy_500_tElN6thrust24THRUST_300001_SM_1000_NS8cuda_cub10__tabulate7functorINS7_10device_ptrIiEENS7_6system6detail7generic6detail22compute_sequence_valueIivEElEEEEvT0_T1_,"ax",@progbits
	.align	128
        .global         _ZN3cub18CUB_300001_SM_10006detail8for_each13static_kernelINS2_12policy_hub_t12policy_500_tElN6thrust24THRUST_300001_SM_1000_NS8cuda_cub10__tabulate7functorINS7_10device_ptrIiEENS7_6system6detail7generic6detail22compute_sequence_valueIivEElEEEEvT0_T1_
        .type           _ZN3cub18CUB_300001_SM_10006detail8for_each13static_kernelINS2_12policy_hub_t12policy_500_tElN6thrust24THRUST_300001_SM_1000_NS8cuda_cub10__tabulate7functorINS7_10device_ptrIiEENS7_6system6detail7generic6detail22compute_sequence_valueIivEElEEEEvT0_T1_,@function
        .size           _ZN3cub18CUB_300001_SM_10006detail8for_each13static_kernelINS2_12policy_hub_t12policy_500_tElN6thrust24THRUST_300001_SM_1000_NS8cuda_cub10__tabulate7functorINS7_10device_ptrIiEENS7_6system6detail7generic6detail22compute_sequence_valueIivEElEEEEvT0_T1_,(.L_x_314 - _ZN3cub18CUB_300001_SM_10006detail8for_each13static_kernelINS2_12policy_hub_t12policy_500_tElN6thrust24THRUST_300001_SM_1000_NS8cuda_cub10__tabulate7functorINS7_10device_ptrIiEENS7_6system6detail7generic6detail22compute_sequence_valueIivEElEEEEvT0_T1_)
        .other          _ZN3cub18CUB_300001_SM_10006detail8for_each13static_kernelINS2_12policy_hub_t12policy_500_tElN6thrust24THRUST_300001_SM_1000_NS8cuda_cub10__tabulate7functorINS7_10device_ptrIiEENS7_6system6detail7generic6detail22compute_sequence_valueIivEElEEEEvT0_T1_,@"STO_CUDA_ENTRY STV_DEFAULT"
_ZN3cub18CUB_300001_SM_10006detail8for_each13static_kernelINS2_12policy_hub_t12policy_500_tElN6thrust24THRUST_300001_SM_1000_NS8cuda_cub10__tabulate7functorINS7_10device_ptrIiEENS7_6system6detail7generic6detail22compute_sequence_valueIivEElEEEEvT0_T1_:
.text._ZN3cub18CUB_300001_SM_10006detail8for_each13static_kernelINS2_12policy_hub_t12policy_500_tElN6thrust24THRUST_300001_SM_1000_NS8cuda_cub10__tabulate7functorINS7_10device_ptrIiEENS7_6system6detail7generic6detail22compute_sequence_valueIivEElEEEEvT0_T1_:
[----:B------:R-:W-:Y:S08]  /*0000*/  LDC R1, c[0x0][0x37c] ;  /* 0x0000df00ff017b82 */ /* 0x000ff00000000800 */
[----:B------:R-:W0:Y:S01]  /*0010*/  S2UR UR4, SR_CTAID.X ;  /* 0x00000000000479c3 */ /* 0x000e220000002500 */
[----:B------:R-:W1:Y:S01]  /*0020*/  LDCU.64 UR6, c[0x0][0x380] ;  /* 0x00007000ff0677ac */ /* 0x000e620008000a00 */
[----:B------:R-:W2:Y:S01]  /*0030*/  LDCU.64 UR8, c[0x0][0x358] ;  /* 0x00006b00ff0877ac */ /* 0x000ea20008000a00 */
[----:B0-----:R-:W-:-:S04]  /*0040*/  UIMAD.WIDE.U32 UR4, UR4, 0x200, URZ ;  /* 0x00000200040478a5 */ /* 0x001fc8000f8e00ff */
[----:B-1----:R-:W-:-:S04]  /*0050*/  UIADD3 UR6, UP0, UPT, -UR4, UR6, URZ ;  /* 0x0000000604067290 */ /* 0x002fc8000ff1e1ff */
[----:B------:R-:W-:Y:S02]  /*0060*/  UIADD3.X UR7, UPT, UPT, ~UR5, UR7, URZ, UP0, !UPT ;  /* 0x0000000705077290 */ /* 0x000fe400087fe5ff */
[----:B------:R-:W-:-:S04]  /*0070*/  UISETP.GE.U32.AND UP0, UPT, UR6, 0x200, UPT ;  /* 0x000002000600788c */ /* 0x000fc8000bf06070 */
[----:B------:R-:W-:-:S09]  /*0080*/  UISETP.GE.AND.EX UP0, UPT, UR7, URZ, UPT, UP0 ;  /* 0x000000ff0700728c */ /* 0x000fd2000bf06300 */
[----:B--2---:R-:W-:Y:S05]  /*0090*/  BRA.U !UP0, `(.L_x_302) ;  /* 0x0000000108347547 */ /* 0x004fea000b800000 */
[----:B------:R-:W0:Y:S01]  /*00a0*/  S2R R0, SR_TID.X ;  /* 0x0000000000007919 */ /* 0x000e220000002100 */
[----:B------:R-:W1:Y:S01]  /*00b0*/  LDC.64 R6, c[0x0][0x390] ;  /* 0x0000e400ff067b82 */ /* 0x000e620000000a00 */
[----:B------:R-:W2:Y:S01]  /*00c0*/  LDCU.64 UR10, c[0x0][0x388] ;  /* 0x00007100ff0a77ac */ /* 0x000ea20008000a00 */
[----:B0-----:R-:W-:-:S05]  /*00d0*/  IADD3 R5, P0, PT, R0, UR4, RZ ;  /* 0x0000000400057c10 */ /* 0x001fca000ff1e0ff */
[----:B------:R-:W-:Y:S01]  /*00e0*/  IMAD.X R4, RZ, RZ, UR5, P0 ;  /* 0x00000005ff047e24 */ /* 0x000fe200080e06ff */
[C---:B--2---:R-:W-:Y:S01]  /*00f0*/  LEA R2, P0, R5.reuse, UR10, 0x2 ;  /* 0x0000000a05027c11 */ /* 0x044fe2000f8010ff */
[----:B------:R-:W-:-:S03]  /*0100*/  VIADD R0, R5, 0x100 ;  /* 0x0000010005007836 */ /* 0x000fc60000000000 */
[C---:B------:R-:W-:Y:S01]  /*0110*/  LEA.HI.X R3, R5.reuse, UR11, R4, 0x2, P0 ;  /* 0x0000000b05037c11 */ /* 0x040fe200080f1404 */
[-CC-:B-1----:R-:W-:Y:S02]  /*0120*/  IMAD R5, R5, R7.reuse, R6.reuse ;  /* 0x0000000705057224 */ /* 0x182fe400078e0206 */
[----:B------:R-:W-:-:S03]  /*0130*/  IMAD R7, R0, R7, R6 ;  /* 0x0000000700077224 */ /* 0x000fc600078e0206 */
[----:B------:R-:W-:Y:S04]  /*0140*/  STG.E desc[UR8][R2.64], R5 ;  /* 0x0000000502007986 */ /* 0x000fe8000c101908 */
[----:B------:R-:W-:Y:S01]  /*0150*/  STG.E desc[UR8][R2.64+0x400], R7 ;  /* 0x0004000702007986 */ /* 0x000fe2000c101908 */
[----:B------:R-:W-:Y:S05]  /*0160*/  EXIT ;  /* 0x000000000000794d */ /* 0x000fea0003800000 */
.L_x_302:
[----:B------:R-:W0:Y:S01]  /*0170*/  S2R R2, SR_TID.X ;  /* 0x0000000000027919 */ /* 0x000e220000002100 */
[----:B------:R-:W-:Y:S01]  /*0180*/  USHF.R.S32.HI UR7, URZ, 0x1f, UR6 ;  /* 0x0000001fff077899 */ /* 0x000fe20008011406 */
[----:B------:R-:W-:Y:S05]  /*0190*/  BSSY.RECONVERGENT B0, `(.L_x_303) ;  /* 0x0000011000007945 */ /* 0x000fea0003800200 */
[----:B------:R-:W-:Y:S02]  /*01a0*/  IMAD.U32 R3, RZ, RZ, UR7 ;  /* 0x00000007ff037e24 */ /* 0x000fe4000f8e00ff */
[----:B------:R-:W-:Y:S01]  /*01b0*/  IMAD.U32 R4, RZ, RZ, UR7 ;  /* 0x00000007ff047e24 */ /* 0x000fe2000f8e00ff */
[C---:B0-----:R-:W-:Y:S01]  /*01c0*/  ISETP.LT.U32.AND P0, PT, R2.reuse, UR6, PT ;  /* 0x0000000602007c0c */ /* 0x041fe2000bf01070 */
[----:B------:R-:W-:-:S03]  /*01d0*/  VIADD R0, R2, 0x100 ;  /* 0x0000010002007836 */ /* 0x000fc60000000000 */
[----:B------:R-:W-:Y:S02]  /*01e0*/  ISETP.GT.AND.EX P0, PT, R3, RZ, PT, P0 ;  /* 0x000000ff0300720c */ /* 0x000fe40003f04300 */
[----:B------:R-:W-:-:S04]  /*01f0*/  ISETP.LT.U32.AND P1, PT, R0, UR6, PT ;  /* 0x0000000600007c0c */ /* 0x000fc8000bf21070 */
[----:B------:R-:W-:-:S07]  /*0200*/  ISETP.GT.AND.EX P1, PT, R4, RZ, PT, P1 ;  /* 0x000000ff0400720c */ /* 0x000fce0003f24310 */
[----:B------:R-:W-:Y:S06]  /*0210*/  @!P0 BRA `(.L_x_304) ;  /* 0x0000000000208947 */ /* 0x000fec0003800000 */
[----:B------:R-:W0:Y:S01]  /*0220*/  LDC.64 R6, c[0x0][0x390] ;  /* 0x0000e400ff067b82 */ /* 0x000e220000000a00 */
[----:B------:R-:W1:Y:S01]  /*0230*/  LDCU.64 UR10, c[0x0][0x388] ;  /* 0x00007100ff0a77ac */ /* 0x000e620008000a00 */
[----:B------:R-:W-:-:S05]  /*0240*/  IADD3 R4, P0, PT, R2, UR4, RZ ;  /* 0x0000000402047c10 */ /* 0x000fca000ff1e0ff */
[----:B------:R-:W-:Y:S01]  /*0250*/  IMAD.X R3, RZ, RZ, UR5, P0 ;  /* 0x00000005ff037e24 */ /* 0x000fe200080e06ff */
[----:B-1----:R-:W-:-:S04]  /*0260*/  LEA R2, P0, R4, UR10, 0x2 ;  /* 0x0000000a04027c11 */ /* 0x002fc8000f8010ff */
[C---:B------:R-:W-:Y:S01]  /*0270*/  LEA.HI.X R3, R4.reuse, UR11, R3, 0x2, P0 ;  /* 0x0000000b04037c11 */ /* 0x040fe200080f1403 */
[----:B0-----:R-:W-:-:S05]  /*0280*/  IMAD R7, R4, R7, R6 ;  /* 0x0000000704077224 */ /* 0x001fca00078e0206 */
[----:B------:R0:W-:Y:S03]  /*0290*/  STG.E desc[UR8][R2.64], R7 ;  /* 0x0000000702007986 */ /* 0x0001e6000c101908 */
.L_x_304:
[----:B------:R-:W-:Y:S05]  /*02a0*/  BSYNC.RECONVERGENT B0 ;  /* 0x0000000000007941 */ /* 0x000fea0003800200 */
.L_x_303:
[----:B------:R-:W-:Y:S05]  /*02b0*/  @!P1 EXIT ;  /* 0x000000000000994d */ /* 0x000fea0003800000 */
[----:B------:R-:W1:Y:S01]  /*02c0*/  LDC.64 R4, c[0x0][0x390] ;  /* 0x0000e400ff047b82 */ /* 0x000e620000000a00 */
[----:B------:R-:W2:Y:S01]  /*02d0*/  LDCU.64 UR6, c[0x0][0x388] ;  /* 0x00007100ff0677ac */ /* 0x000ea20008000a00 */
[----:B------:R-:W-:-:S05]  /*02e0*/  IADD3 R0, P0, PT, R0, UR4, RZ ;  /* 0x0000000400007c10 */ /* 0x000fca000ff1e0ff */
[----:B0-----:R-:W-:Y:S01]  /*02f0*/  IMAD.X R3, RZ, RZ, UR5, P0 ;  /* 0x00000005ff037e24 */ /* 0x001fe200080e06ff */
[----:B--2---:R-:W-:-:S04]  /*0300*/  LEA R2, P0, R0, UR6, 0x2 ;  /* 0x0000000600027c11 */ /* 0x004fc8000f8010ff */
[C---:B------:R-:W-:Y:S01]  /*0310*/  LEA.HI.X R3, R0.reuse, UR7, R3, 0x2, P0 ;  /* 0x0000000700037c11 */ /* 0x040fe200080f1403 */
[----:B-1----:R-:W-:-:S05]  /*0320*/  IMAD R5, R0, R5, R4 ;  /* 0x0000000500057224 */ /* 0x002fca00078e0204 */
[----:B------:R-:W-:Y:S01]  /*0330*/  STG.E desc[UR8][R2.64], R5 ;  /* 0x0000000502007986 */ /* 0x000fe2000c101908 */
[----:B------:R-:W-:Y:S05]  /*0340*/  EXIT ;  /* 0x000000000000794d */ /* 0x000fea0003800000 */
.L_x_305:
        /* <DEDUP_REMOVED lines=11> */
.L_x_314:


//--------------------- .text._ZN3cub18CUB_300001_SM_10006detail11EmptyKernelIvEEvv --------------------------
	.section	.text._ZN3cub18CUB_300001_SM_10006detail11EmptyKernelIvEEvv,"ax",@progbits
	.align	128
        .global         _ZN3cub18CUB_300001_SM_10006detail11EmptyKernelIvEEvv
        .type           _ZN3cub18CUB_300001_SM_10006detail11EmptyKernelIvEEvv,@function
        .size           _ZN3cub18CUB_300001_SM_10006detail11EmptyKernelIvEEvv,(.L_x_315 - _ZN3cub18CUB_300001_SM_10006detail11EmptyKernelIvEEvv)
        .other          _ZN3cub18CUB_300001_SM_10006detail11EmptyKernelIvEEvv,@"STO_CUDA_ENTRY STV_DEFAULT"
_ZN3cub18CUB_300001_SM_10006detail11EmptyKernelIvEEvv:
.text._ZN3cub18CUB_300001_SM_10006detail11EmptyKernelIvEEvv:
[----:B------:R-:W-:Y:S01]  /*0000*/  LDC R1, c[0x0][0x37c] ;  /* 0x0000df00ff017b82 */ /* 0x000fe20000000800 */
[----:B------:R-:W-:Y:S05]  /*0010*/  EXIT ;  /* 0x000000000000794d */ /* 0x000fea0003800000 */
.L_x_306:
        /* <DEDUP_REMOVED lines=14> */
.L_x_315:


//--------------------- .text._Z6fnKernPiS_S_     --------------------------
	.section	.text._Z6fnKernPiS_S_,"ax",@progbits
	.align	128
        .global         _Z6fnKernPiS_S_
        .type           _Z6fnKernPiS_S_,@function
        .size           _Z6fnKernPiS_S_,(.L_x_316 - _Z6fnKernPiS_S_)
        .other          _Z6fnKernPiS_S_,@"STO_CUDA_ENTRY STV_DEFAULT"
_Z6fnKernPiS_S_:
.text._Z6fnKernPiS_S_:
[----:B------:R-:W-:Y:S01]  /*0000*/  LDC R1, c[0x0][0x37c] ;  /* 0x0000df00ff017b82 */ /* 0x000fe20000000800 */
[----:B------:R-:W0:Y:S07]  /*0010*/  S2R R9, SR_TID.X ;  /* 0x0000000000097919 */ /* 0x000e2e0000002100 */
[----:B------:R-:W0:Y:S01]  /*0020*/  LDC.64 R2, c[0x0][0x388] ;  /* 0x0000e200ff027b82 */ /* 0x000e220000000a00 */
[----:B------:R-:W1:Y:S07]  /*0030*/  LDCU.64 UR4, c[0x0][0x358] ;  /* 0x00006b00ff0477ac */ /* 0x000e6e0008000a00 */
[----:B------:R-:W2:Y:S08]  /*0040*/  LDC.64 R4, c[0x0][0x380] ;  /* 0x0000e000ff047b82 */ /* 0x000eb00000000a00 */
[----:B------:R-:W3:Y:S01]  /*0050*/  LDC.64 R6, c[0x0][0x390] ;  /* 0x0000e400ff067b82 */ /* 0x000ee20000000a00 */
[----:B0-----:R-:W-:-:S06]  /*0060*/  IMAD.WIDE.U32 R2, R9, 0x4, R2 ;  /* 0x0000000409027825 */ /* 0x001fcc00078e0002 */
[----:B-1----:R-:W2:Y:S02]  /*0070*/  LDG.E R3, desc[UR4][R2.64] ;  /* 0x0000000402037981 */ /* 0x002ea4000c1e1900 */
[----:B--2---:R-:W-:-:S06]  /*0080*/  IMAD.WIDE R4, R3, 0x4, R4 ;  /* 0x0000000403047825 */ /* 0x004fcc00078e0204 */
[----:B------:R-:W2:Y:S01]  /*0090*/  LDG.E R5, desc[UR4][R4.64+-0x4] ;  /* 0xfffffc0404057981 */ /* 0x000ea2000c1e1900 */
[----:B---3--:R-:W-:-:S05]  /*00a0*/  IMAD.WIDE.U32 R6, R9, 0x4, R6 ;  /* 0x0000000409067825 */ /* 0x008fca00078e0006 */
[----:B--2---:R-:W-:Y:S01]  /*00b0*/  STG.E desc[UR4][R6.64], R5 ;  /* 0x0000000506007986 */ /* 0x004fe2000c101904 */
[----:B------:R-:W-:Y:S05]  /*00c0*/  EXIT ;  /* 0x000000000000794d */ /* 0x000fea0003800000 */
.L_x_307:
        /* <DEDUP_REMOVED lines=11> */
.L_x_316:


//--------------------- .nv.shared._ZN3cub18CUB_300001_SM_10006detail10radix_sort29DeviceRadixSortOnesweepKernelINS1_5radix10policy_hubIiiyE10Policy1000ELNS0_9SortOrderE0EiiyiiNS1_21identity_decomposer_tEEEvPT5_SB_PT3_PKSC_PT1_PKSG_PT2_PKSK_T4_iiT6_ --------------------------
	.section	.nv.shared._ZN3cub18CUB_300001_SM_10006detail10radix_sort29DeviceRadixSortOnesweepKernelINS1_5radix10policy_hubIiiyE10Policy1000ELNS0_9SortOrderE0EiiyiiNS1_21identity_decomposer_tEEEvPT5_SB_PT3_PKSC_PT1_PKSG_PT2_PKSK_T4_iiT6_,"aw",@nobits
	.sectionflags	@""
	.align	16
.nv.shared._ZN3cub18CUB_300001_SM_10006detail10radix_sort29DeviceRadixSortOnesweepKernelINS1_5radix10policy_hubIiiyE10Policy1000ELNS0_9SortOrderE0EiiyiiNS1_21identity_decomposer_tEEEvPT5_SB_PT3_PKSC_PT1_PKSG_PT2_PKSK_T4_iiT6_:
	.zero		29184


//--------------------- .nv.shared.reserved.0     --------------------------
	.section	.nv.shared.reserved.0,"aw",@nobits
	.weak		__nv_reservedSMEM_offset_0_alias
	.size		__nv_reservedSMEM_offset_0_alias, 0, 64
	.other		__nv_reservedSMEM_offset_0_alias,@"STO_CUDA_RESERVED_SHARED STV_DEFAULT"
__nv_reservedSMEM_offset_0_alias:
	.zero		0
	.zero		64


//--------------------- .nv.global                --------------------------
	.section	.nv.global,"aw",@nobits
.nv.global:
	.type		_ZN34_INTERNAL_a7ea4681_4_k_cu_934b7c7b6thrust24THRUST_300001_SM_1000_NS12placeholders2_8E,@object
	.size		_ZN34_INTERNAL_a7ea4681_4_k_cu_934b7c7b6thrust24THRUST_300001_SM_1000_NS12placeholders2_8E,(_ZN34_INTERNAL_a7ea4681_4_k_cu_934b7c7b4cuda3std3__436_GLOBAL__N__a7ea4681_4_k_cu_934b7c7b6ignoreE - _ZN34_INTERNAL_a7ea4681_4_k_cu_934b7c7b6thrust24THRUST_300001_SM_1000_NS12placeholders2_8E)
_ZN34_INTERNAL_a7ea4681_4_k_cu_934b7c7b6thrust24THRUST_300001_SM_1000_NS12placeholders2_8E:
	.zero		1
	.type		_ZN34_INTERNAL_a7ea4681_4_k_cu_934b7c7b4cuda3std3__436_GLOBAL__N__a7ea4681_4_k_cu_934b7c7b6ignoreE,@object
	.size		_ZN34_INTERNAL_a7ea4681_4_k_cu_934b7c7b4cuda3std3__436_GLOBAL__N__a7ea4681_4_k_cu_934b7c7b6ignoreE,(_ZN34_INTERNAL_a7ea4681_4_k_cu_934b7c7b4cuda3std6ranges3__45__cpo4dataE - _ZN34_INTERNAL_a7ea4681_4_k_cu_934b7c7b4cuda3std3__436_GLOBAL__N__a7ea4681_4_k_cu_934b7c7b6ignoreE)
_ZN34_INTERNAL_a7ea4681_4_k_cu_934b7c7b4cuda3std3__436_GLOBAL__N__a7ea4681_4_k_cu_934b7c7b6ignoreE:
	.zero		1
	.type		_ZN34_INTERNAL_a7ea4681_4_k_cu_934b7c7b4cuda3std6ranges3__45__cpo4dataE,@object
	.size		_ZN34_INTERNAL_a7ea4681_4_k_cu_934b7c7b4cuda3std6ranges3__45__cpo4dataE,(_ZN34_INTERNAL_a7ea4681_4_k_cu_934b7c7b6thrust24THRUST_300001_SM_1000_NS6system3cpp3parE - _ZN34_INTERNAL_a7ea4681_4_k_cu_934b7c7b4cuda3std6ranges3__45__cpo4dataE)
_ZN34_INTERNAL_a7ea4681_4_k_cu_934b7c7b4cuda3std6ranges3__45__cpo4dataE:
	.zero		1
	.type		_ZN34_INTERNAL_a7ea4681_4_k_cu_934b7c7b6thrust24THRUST_300001_SM_1000_NS6system3cpp3parE,@object
	.size		_ZN34_INTERNAL_a7ea4681_4_k_cu_934b7c7b6thrust24THRUST_300001_SM_1000_NS6system3cpp3parE,(_ZN34_INTERNAL_a7ea4681_4_k_cu_934b7c7b4cuda3std3__45__cpo5beginE - _ZN34_INTERNAL_a7ea4681_4_k_cu_934b7c7b6thrust24THRUST_300001_SM_1000_NS6system3cpp3parE)
_ZN34_INTERNAL_a7ea4681_4_k_cu_934b7c7b6thrust24THRUST_300001_SM_1000_NS6system3cpp3parE:
	.zero		1
	.type		_ZN34_INTERNAL_a7ea4681_4_k_cu_934b7c7b4cuda3std3__45__cpo5beginE,@object
	.size		_ZN34_INTERNAL_a7ea4681_4_k_cu_934b7c7b4cuda3std3__45__cpo5beginE,(_ZN34_INTERNAL_a7ea4681_4_k_cu_934b7c7b4cuda3std6ranges3__45__cpo5beginE - _ZN34_INTERNAL_a7ea4681_4_k_cu_934b7c7b4cuda3std3__45__cpo5beginE)
_ZN34_INTERNAL_a7ea4681_4_k_cu_934b7c7b4cuda3std3__45__cpo5beginE:
	.zero		1
	.type		_ZN34_INTERNAL_a7ea4681_4_k_cu_934b7c7b4cuda3std6ranges3__45__cpo5beginE,@object
	.size		_ZN34_INTERNAL_a7ea4681_4_k_cu_934b7c7b4cuda3std6ranges3__45__cpo5beginE,(_ZN34_INTERNAL_a7ea4681_4_k_cu_934b7c7b6thrust24THRUST_300001_SM_1000_NS6deviceE - _ZN34_INTERNAL_a7ea4681_4_k_cu_934b7c7b4cuda3std6ranges3__45__cpo5beginE)
_ZN34_INTERNAL_a7ea4681_4_k_cu_934b7c7b4cuda3std6ranges3__45__cpo5beginE:
	.zero		1
	.type		_ZN34_INTERNAL_a7ea4681_4_k_cu_934b7c7b6thrust24THRUST_300001_SM_1000_NS6deviceE,@object
	.size		_ZN34_INTERNAL_a7ea4681_4_k_cu_934b7c7b6thrust24THRUST_300001_SM_1000_NS6deviceE,(_ZN34_INTERNAL_a7ea4681_4_k_cu_934b7c7b4cuda3std3__47nulloptE - _ZN34_INTERNAL_a7ea4681_4_k_cu_934b7c7b6thrust24THRUST_300001_SM_1000_NS6deviceE)
_ZN34_INTERNAL_a7ea4681_4_k_cu_934b7c7b6thrust24THRUST_300001_SM_1000_NS6deviceE:
	.zero		1
	.type		_ZN34_INTERNAL_a7ea4681_4_k_cu_934b7c7b4cuda3std3__47nulloptE,@object
	.size		_ZN34_INTERNAL_a7ea4681_4_k_cu_934b7c7b4cuda3std3__47nulloptE,(_ZN34_INTERNAL_a7ea4681_4_k_cu_934b7c7b4cuda3std6ranges3__45__cpo8distanceE - _ZN34_INTERNAL_a7ea4681_4_k_cu_934b7c7b4cuda3std3__47nulloptE)
_ZN34_INTERNAL_a7ea4681_4_k_cu_934b7c7b4cuda3std3__47nulloptE:
	.zero		1
	.type		_ZN34_INTERNAL_a7ea4681_4_k_cu_934b7c7b4cuda3std6ranges3__45__cpo8distanceE,@object
	.size		_ZN34_INTERNAL_a7ea4681_4_k_cu_934b7c7b4cuda3std6ranges3__45__cpo8distanceE,(_ZN34_INTERNAL_a7ea4681_4_k_cu_934b7c7b6thrust24THRUST_300001_SM_1000_NS12placeholders2_4E - _ZN34_INTERNAL_a7ea4681_4_k_cu_934b7c7b4cuda3std6ranges3__45__cpo8distanceE)
_ZN34_INTERNAL_a7ea4681_4_k_cu_934b7c7b4cuda3std6ranges3__45__cpo8distanceE:
	.zero		1
	.type		_ZN34_INTERNAL_a7ea4681_4_k_cu_934b7c7b6thrust24THRUST_300001_SM_1000_NS12placeholders2_4E,@object
	.size		_ZN34_INTERNAL_a7ea4681_4_k_cu_934b7c7b6thrust24THRUST_300001_SM_1000_NS12placeholders2_4E,(_ZN34_INTERNAL_a7ea4681_4_k_cu_934b7c7b4cuda3std3__45__cpo6rbeginE - _ZN34_INTERNAL_a7ea4681_4_k_cu_934b7c7b6thrust24THRUST_300001_SM_1000_NS12placeholders2_4E)
_ZN34_INTERNAL_a7ea4681_4_k_cu_934b7c7b6thrust24THRUST_300001_SM_1000_NS12placeholders2_4E:
	.zero		1
	.type		_ZN34_INTERNAL_a7ea4681_4_k_cu_934b7c7b4cuda3std3__45__cpo6rbeginE,@object
	.size		_ZN34_INTERNAL_a7ea4681_4_k_cu_934b7c7b4cuda3std3__45__cpo6rbeginE,(_ZN34_INTERNAL_a7ea4681_4_k_cu_934b7c7b4cuda3std6ranges3__45__cpo7advanceE - _ZN34_INTERNAL_a7ea4681_4_k_cu_934b7c7b4cuda3std3__45__cpo6rbeginE)
_ZN34_INTERNAL_a7ea4681_4_k_cu_934b7c7b4cuda3std3__45__cpo6rbeginE:
	.zero		1
	.type		_ZN34_INTERNAL_a7ea4681_4_k_cu_934b7c7b4cuda3std6ranges3__45__cpo7advanceE,@object
	.size		_ZN34_INTERNAL_a7ea4681_4_k_cu_934b7c7b4cuda3std6ranges3__45__cpo7advanceE,(_ZN34_INTERNAL_a7ea4681_4_k_cu_934b7c7b6thrust24THRUST_300001_SM_1000_NS12placeholders3_10E - _ZN34_INTERNAL_a7ea4681_4_k_cu_934b7c7b4cuda3std6ranges3__45__cpo7advanceE)
_ZN34_INTERNAL_a7ea4681_4_k_cu_934b7c7b4cuda3std6ranges3__45__cpo7advanceE:
	.zero		1
	.type		_ZN34_INTERNAL_a7ea4681_4_k_cu_934b7c7b6thrust24THRUST_300001_SM_1000_NS12placeholders3_10E,@object
	.size		_ZN34_INTERNAL_a7ea4681_4_k_cu_934b7c7b6thrust24THRUST_300001_SM_1000_NS12placeholders3_10E,(_ZN34_INTERNAL_a7ea4681_4_k_cu_934b7c7b4cuda3std3__48in_placeE - _ZN34_INTERNAL_a7ea4681_4_k_cu_934b7c7b6thrust24THRUST_300001_SM_1000_NS12placeholders3_10E)
_ZN34_INTERNAL_a7ea4681_4_k_cu_934b7c7b6thrust24THRUST_300001_SM_1000_NS12placeholders3_10E:
	.zero		1
	.type		_ZN34_INTERNAL_a7ea4681_4_k_cu_934b7c7b4cuda3std3__48in_placeE,@object
	.size		_ZN34_INTERNAL_a7ea4681_4_k_cu_934b7c7b4cuda3std3__48in_placeE,(_ZN34_INTERNAL_a7ea4681_4_k_cu_934b7c7b4cuda3std6ranges3__45__cpo4sizeE - _ZN34_INTERNAL_a7ea4681_4_k_cu_934b7c7b4cuda3std3__48in_placeE)
_ZN34_INTERNAL_a7ea4681_4_k_cu_934b7c7b4cuda3std3__48in_placeE:
	.zero		1
	.type		_ZN34_INTERNAL_a7ea4681_4_k_cu_934b7c7b4cuda3std6ranges3__45__cpo4sizeE,@object
	.size		_ZN34_INTERNAL_a7ea4681_4_k_cu_934b7c7b4cuda3std6ranges3__45__cpo4sizeE,(_ZN34_INTERNAL_a7ea4681_4_k_cu_934b7c7b6thrust24THRUST_300001_SM_1000_NS12placeholders2_2E - _ZN34_INTERNAL_a7ea4681_4_k_cu_934b7c7b4cuda3std6ranges3__45__cpo4sizeE)
_ZN34_INTERNAL_a7ea4681_4_k_cu_934b7c7b4cuda3std6ranges3__45__cpo4sizeE:
	.zero		1
	.type		_ZN34_INTERNAL_a7ea4681_4_k_cu_934b7c7b6thrust24THRUST_300001_SM_1000_NS12placeholders2_2E,@object
	.size		_ZN34_INTERNAL_a7ea4681_4_k_cu_934b7c7b6thrust24THRUST_300001_SM_1000_NS12placeholders2_2E,(_ZN34_INTERNAL_a7ea4681_4_k_cu_934b7c7b4cuda3std3__45__cpo6cbeginE - _ZN34_INTERNAL_a7ea4681_4_k_cu_934b7c7b6thrust24THRUST_300001_SM_1000_NS12placeholders2_2E)
_ZN34_INTERNAL_a7ea4681_4_k_cu_934b7c7b6thrust24THRUST_300001_SM_1000_NS12placeholders2_2E:
	.zero		1
	.type		_ZN34_INTERNAL_a7ea4681_4_k_cu_934b7c7b4cuda3std3__45__cpo6cbeginE,@object
	.size		_ZN34_INTERNAL_a7ea4681_4_k_cu_934b7c7b4cuda3std3__45__cpo6cbeginE,(_ZN34_INTERNAL_a7ea4681_4_k_cu_934b7c7b4cuda3std6ranges3__45__cpo6cbeginE - _ZN34_INTERNAL_a7ea4681_4_k_cu_934b7c7b4cuda3std3__45__cpo6cbeginE)
_ZN34_INTERNAL_a7ea4681_4_k_cu_934b7c7b4cuda3std3__45__cpo6cbeginE:
	.zero		1
	.type		_ZN34_INTERNAL_a7ea4681_4_k_cu_934b7c7b4cuda3std6ranges3__45__cpo6cbeginE,@object
	.size		_ZN34_INTERNAL_a7ea4681_4_k_cu_934b7c7b4cuda3std6ranges3__45__cpo6cbeginE,(_ZN34_INTERNAL_a7ea4681_4_k_cu_934b7c7b6thrust24THRUST_300001_SM_1000_NS12placeholders2_6E - _ZN34_INTERNAL_a7ea4681_4_k_cu_934b7c7b4cuda3std6ranges3__45__cpo6cbeginE)
_ZN34_INTERNAL_a7ea4681_4_k_cu_934b7c7b4cuda3std6ranges3__45__cpo6cbeginE:
	.zero		1
	.type		_ZN34_INTERNAL_a7ea4681_4_k_cu_934b7c7b6thrust24THRUST_300001_SM_1000_NS12placeholders2_6E,@object
	.size		_ZN34_INTERNAL_a7ea4681_4_k_cu_934b7c7b6thrust24THRUST_300001_SM_1000_NS12placeholders2_6E,(_ZN34_INTERNAL_a7ea4681_4_k_cu_934b7c7b4cuda3std3__45__cpo7crbeginE - _ZN34_INTERNAL_a7ea4681_4_k_cu_934b7c7b6thrust24THRUST_300001_SM_1000_NS12placeholders2_6E)
_ZN34_INTERNAL_a7ea4681_4_k_cu_934b7c7b6thrust24THRUST_300001_SM_1000_NS12placeholders2_6E:
	.zero		1
	.type		_ZN34_INTERNAL_a7ea4681_4_k_cu_934b7c7b4cuda3std3__45__cpo7crbeginE,@object
	.size		_ZN34_INTERNAL_a7ea4681_4_k_cu_934b7c7b4cuda3std3__45__cpo7crbeginE,(_ZN34_INTERNAL_a7ea4681_4_k_cu_934b7c7b4cuda3std6ranges3__45__cpo4nextE - _ZN34_INTERNAL_a7ea4681_4_k_cu_934b7c7b4cuda3std3__45__cpo7crbeginE)
_ZN34_INTERNAL_a7ea4681_4_k_cu_934b7c7b4cuda3std3__45__cpo7crbeginE:
	.zero		1
	.type		_ZN34_INTERNAL_a7ea4681_4_k_cu_934b7c7b4cuda3std6ranges3__45__cpo4nextE,@object
	.size		_ZN34_INTERNAL_a7ea4681_4_k_cu_934b7c7b4cuda3std6ranges3__45__cpo4nextE,(_ZN34_INTERNAL_a7ea4681_4_k_cu_934b7c7b4cuda3std6ranges3__45__cpo4swapE - _ZN34_INTERNAL_a7ea4681_4_k_cu_934b7c7b4cuda3std6ranges3__45__cpo4nextE)
_ZN34_INTERNAL_a7ea4681_4_k_cu_934b7c7b4cuda3std6ranges3__45__cpo4nextE:
	.zero		1
	.type		_ZN34_INTERNAL_a7ea4681_4_k_cu_934b7c7b4cuda3std6ranges3__45__cpo4swapE,@object
	.size		_ZN34_INTERNAL_a7ea4681_4_k_cu_934b7c7b4cuda3std6ranges3__45__cpo4swapE,(_ZN34_INTERNAL_a7ea4681_4_k_cu_934b7c7b6thrust24THRUST_300001_SM_1000_NS8cuda_cub10par_nosyncE - _ZN34_INTERNAL_a7ea4681_4_k_cu_934b7c7b4cuda3std6ranges3__45__cpo4swapE)
_ZN34_INTERNAL_a7ea4681_4_k_cu_934b7c7b4cuda3std6ranges3__45__cpo4swapE:
	.zero		1
	.type		_ZN34_INTERNAL_a7ea4681_4_k_cu_934b7c7b6thrust24THRUST_300001_SM_1000_NS8cuda_cub10par_nosyncE,@object
	.size		_ZN34_INTERNAL_a7ea4681_4_k_cu_934b7c7b6thrust24THRUST_300001_SM_1000_NS8cuda_cub10par_nosyncE,(_ZN34_INTERNAL_a7ea4681_4_k_cu_934b7c7b6thrust24THRUST_300001_SM_1000_NS3seqE - _ZN34_INTERNAL_a7ea4681_4_k_cu_934b7c7b6thrust24THRUST_300001_SM_1000_NS8cuda_cub10par_nosyncE)
_ZN34_INTERNAL_a7ea4681_4_k_cu_934b7c7b6thrust24THRUST_300001_SM_1000_NS8cuda_cub10par_nosyncE:
	.zero		1
	.type		_ZN34_INTERNAL_a7ea4681_4_k_cu_934b7c7b6thrust24THRUST_300001_SM_1000_NS3seqE,@object
	.size		_ZN34_INTERNAL_a7ea4681_4_k_cu_934b7c7b6thrust24THRUST_300001_SM_1000_NS3seqE,(_ZN34_INTERNAL_a7ea4681_4_k_cu_934b7c7b4cuda3std3__420unreachable_sentinelE - _ZN34_INTERNAL_a7ea4681_4_k_cu_934b7c7b6thrust24THRUST_300001_SM_1000_NS3seqE)
_ZN34_INTERNAL_a7ea4681_4_k_cu_934b7c7b6thrust24THRUST_300001_SM_1000_NS3seqE:
	.zero		1
	.type		_ZN34_INTERNAL_a7ea4681_4_k_cu_934b7c7b4cuda3std3__420unreachable_sentinelE,@object
	.size		_ZN34_INTERNAL_a7ea4681_4_k_cu_934b7c7b4cuda3std3__420unreachable_sentinelE,(_ZN34_INTERNAL_a7ea4681_4_k_cu_934b7c7b4cuda3std6ranges3__45__cpo5ssizeE - _ZN34_INTERNAL_a7ea4681_4_k_cu_934b7c7b4cuda3std3__420unreachable_sentinelE)
_ZN34_INTERNAL_a7ea4681_4_k_cu_934b7c7b4cuda3std3__420unreachable_sentinelE:
	.zero		1
	.type		_ZN34_INTERNAL_a7ea4681_4_k_cu_934b7c7b4cuda3std6ranges3__45__cpo5ssizeE,@object
	.size		_ZN34_INTERNAL_a7ea4681_4_k_cu_934b7c7b4cuda3std6ranges3__45__cpo5ssizeE,(_ZN34_INTERNAL_a7ea4681_4_k_cu_934b7c7b6thrust24THRUST_300001_SM_1000_NS12placeholders2_3E - _ZN34_INTERNAL_a7ea4681_4_k_cu_934b7c7b4cuda3std6ranges3__45__cpo5ssizeE)
_ZN34_INTERNAL_a7ea4681_4_k_cu_934b7c7b4cuda3std6ranges3__45__cpo5ssizeE:
	.zero		1
	.type		_ZN34_INTERNAL_a7ea4681_4_k_cu_934b7c7b6thrust24THRUST_300001_SM_1000_NS12placeholders2_3E,@object
	.size		_ZN34_INTERNAL_a7ea4681_4_k_cu_934b7c7b6thrust24THRUST_300001_SM_1000_NS12placeholders2_3E,(_ZN34_INTERNAL_a7ea4681_4_k_cu_934b7c7b4cuda3std3__45__cpo4cendE - _ZN34_INTERNAL_a7ea4681_4_k_cu_934b7c7b6thrust24THRUST_300001_SM_1000_NS12placeholders2_3E)
_ZN34_INTERNAL_a7ea4681_4_k_cu_934b7c7b6thrust24THRUST_300001_SM_1000_NS12placeholders2_3E:
	.zero		1
	.type		_ZN34_INTERNAL_a7ea4681_4_k_cu_934b7c7b4cuda3std3__45__cpo4cendE,@object
	.size		_ZN34_INTERNAL_a7ea4681_4_k_cu_934b7c7b4cuda3std3__45__cpo4cendE,(_ZN34_INTERNAL_a7ea4681_4_k_cu_934b7c7b4cuda3std6ranges3__45__cpo4cendE - _ZN34_INTERNAL_a7ea4681_4_k_cu_934b7c7b4cuda3std3__45__cpo4cendE)
_ZN34_INTERNAL_a7ea4681_4_k_cu_934b7c7b4cuda3std3__45__cpo4cendE:
	.zero		1
	.type		_ZN34_INTERNAL_a7ea4681_4_k_cu_934b7c7b4cuda3std6ranges3__45__cpo4cendE,@object
	.size		_ZN34_INTERNAL_a7ea4681_4_k_cu_934b7c7b4cuda3std6ranges3__45__cpo4cendE,(_ZN34_INTERNAL_a7ea4681_4_k_cu_934b7c7b6thrust24THRUST_300001_SM_1000_NS12placeholders2_7E - _ZN34_INTERNAL_a7ea4681_4_k_cu_934b7c7b4cuda3std6ranges3__45__cpo4cendE)
_ZN34_INTERNAL_a7ea4681_4_k_cu_934b7c7b4cuda3std6ranges3__45__cpo4cendE:
	.zero		1
	.type		_ZN34_INTERNAL_a7ea4681_4_k_cu_934b7c7b6thrust24THRUST_300001_SM_1000_NS12placeholders2_7E,@object
	.size		_ZN34_INTERNAL_a7ea4681_4_k_cu_934b7c7b6thrust24THRUST_300001_SM_1000_NS12placeholders2_7E,(_ZN34_INTERNAL_a7ea4681_4_k_cu_934b7c7b4cuda3std3__45__cpo5crendE - _ZN34_INTERNAL_a7ea4681_4_k_cu_934b7c7b6thrust24THRUST_300001_SM_1000_NS12placeholders2_7E)
_ZN34_INTERNAL_a7ea4681_4_k_cu_934b7c7b6thrust24THRUST_300001_SM_1000_NS12placeholders2_7E:
	.zero		1
	.type		_ZN34_INTERNAL_a7ea4681_4_k_cu_934b7c7b4cuda3std3__45__cpo5crendE,@object
	.size		_ZN34_INTERNAL_a7ea4681_4_k_cu_934b7c7b4cuda3std3__45__cpo5crendE,(_ZN34_INTERNAL_a7ea4681_4_k_cu_934b7c7b4cuda3std6ranges3__45__cpo4prevE - _ZN34_INTERNAL_a7ea4681_4_k_cu_934b7c7b4cuda3std3__45__cpo5crendE)
_ZN34_INTERNAL_a7ea4681_4_k_cu_934b7c7b4cuda3std3__45__cpo5crendE:
	.zero		1
	.type		_ZN34_INTERNAL_a7ea4681_4_k_cu_934b7c7b4cuda3std6ranges3__45__cpo4prevE,@object
	.size		_ZN34_INTERNAL_a7ea4681_4_k_cu_934b7c7b4cuda3std6ranges3__45__cpo4prevE,(_ZN34_INTERNAL_a7ea4681_4_k_cu_934b7c7b4cuda3std6ranges3__45__cpo9iter_moveE - _ZN34_INTERNAL_a7ea4681_4_k_cu_934b7c7b4cuda3std6ranges3__45__cpo4prevE)
_ZN34_INTERNAL_a7ea4681_4_k_cu_934b7c7b4cuda3std6ranges3__45__cpo4prevE:
	.zero		1
	.type		_ZN34_INTERNAL_a7ea4681_4_k_cu_934b7c7b4cuda3std6ranges3__45__cpo9iter_moveE,@object
	.size		_ZN34_INTERNAL_a7ea4681_4_k_cu_934b7c7b4cuda3std6ranges3__45__cpo9iter_moveE,(_ZN34_INTERNAL_a7ea4681_4_k_cu_934b7c7b6thrust24THRUST_300001_SM_1000_NS6system6detail10sequential3seqE - _ZN34_INTERNAL_a7ea4681_4_k_cu_934b7c7b4cuda3std6ranges3__45__cpo9iter_moveE)
_ZN34_INTERNAL_a7ea4681_4_k_cu_934b7c7b4cuda3std6ranges3__45__cpo9iter_moveE:
	.zero		1
	.type		_ZN34_INTERNAL_a7ea4681_4_k_cu_934b7c7b6thrust24THRUST_300001_SM_1000_NS6system6detail10sequential3seqE,@object
	.size		_ZN34_INTERNAL_a7ea4681_4_k_cu_934b7c7b6thrust24THRUST_300001_SM_1000_NS6system6detail10sequential3seqE,(_ZN34_INTERNAL_a7ea4681_4_k_cu_934b7c7b6thrust24THRUST_300001_SM_1000_NS12placeholders2_9E - _ZN34_INTERNAL_a7ea4681_4_k_cu_934b7c7b6thrust24THRUST_300001_SM_1000_NS6system6detail10sequential3seqE)
_ZN34_INTERNAL_a7ea4681_4_k_cu_934b7c7b6thrust24THRUST_300001_SM_1000_NS6system6detail10sequential3seqE:
	.zero		1
	.type		_ZN34_INTERNAL_a7ea4681_4_k_cu_934b7c7b6thrust24THRUST_300001_SM_1000_NS12placeholders2_9E,@object
	.size		_ZN34_INTERNAL_a7ea4681_4_k_cu_934b7c7b6thrust24THRUST_300001_SM_1000_NS12placeholders2_9E,(_ZN34_INTERNAL_a7ea4681_4_k_cu_934b7c7b4cuda3std3__419piecewise_constructE - _ZN34_INTERNAL_a7ea4681_4_k_cu_934b7c7b6thrust24THRUST_300001_SM_1000_NS12placeholders2_9E)
_ZN34_INTERNAL_a7ea4681_4_k_cu_934b7c7b6thrust24THRUST_300001_SM_1000_NS12placeholders2_9E:
	.zero		1
	.type		_ZN34_INTERNAL_a7ea4681_4_k_cu_934b7c7b4cuda3std3__419piecewise_constructE,@object
	.size		_ZN34_INTERNAL_a7ea4681_4_k_cu_934b7c7b4cuda3std3__419piecewise_constructE,(_ZN34_INTERNAL_a7ea4681_4_k_cu_934b7c7b4cuda3std6ranges3__45__cpo5cdataE - _ZN34_INTERNAL_a7ea4681_4_k_cu_934b7c7b4cuda3std3__419piecewise_constructE)
_ZN34_INTERNAL_a7ea4681_4_k_cu_934b7c7b4cuda3std3__419piecewise_constructE:
	.zero		1
	.type		_ZN34_INTERNAL_a7ea4681_4_k_cu_934b7c7b4cuda3std6ranges3__45__cpo5cdataE,@object
	.size		_ZN34_INTERNAL_a7ea4681_4_k_cu_934b7c7b4cuda3std6ranges3__45__cpo5cdataE,(_ZN34_INTERNAL_a7ea4681_4_k_cu_934b7c7b6thrust24THRUST_300001_SM_1000_NS12placeholders2_1E - _ZN34_INTERNAL_a7ea4681_4_k_cu_934b7c7b4cuda3std6ranges3__45__cpo5cdataE)
_ZN34_INTERNAL_a7ea4681_4_k_cu_934b7c7b4cuda3std6ranges3__45__cpo5cdataE:
	.zero		1
	.type		_ZN34_INTERNAL_a7ea4681_4_k_cu_934b7c7b6thrust24THRUST_300001_SM_1000_NS12placeholders2_1E,@object
	.size		_ZN34_INTERNAL_a7ea4681_4_k_cu_934b7c7b6thrust24THRUST_300001_SM_1000_NS12placeholders2_1E,(_ZN34_INTERNAL_a7ea4681_4_k_cu_934b7c7b4cuda3std3__45__cpo3endE - _ZN34_INTERNAL_a7ea4681_4_k_cu_934b7c7b6thrust24THRUST_300001_SM_1000_NS12placeholders2_1E)
_ZN34_INTERNAL_a7ea4681_4_k_cu_934b7c7b6thrust24THRUST_300001_SM_1000_NS12placeholders2_1E:
	.zero		1
	.type		_ZN34_INTERNAL_a7ea4681_4_k_cu_934b7c7b4cuda3std3__45__cpo3endE,@object
	.size		_ZN34_INTERNAL_a7ea4681_4_k_cu_934b7c7b4cuda3std3__45__cpo3endE,(_ZN34_INTERNAL_a7ea4681_4_k_cu_934b7c7b4cuda3std6ranges3__45__cpo3endE - _ZN34_INTERNAL_a7ea4681_4_k_cu_934b7c7b4cuda3std3__45__cpo3endE)
_ZN34_INTERNAL_a7ea4681_4_k_cu_934b7c7b4cuda3std3__45__cpo3endE:
	.zero		1
	.type		_ZN34_INTERNAL_a7ea4681_4_k_cu_934b7c7b4cuda3std6ranges3__45__cpo3endE,@object
	.size		_ZN34_INTERNAL_a7ea4681_4_k_cu_934b7c7b4cuda3std6ranges3__45__cpo3endE,(_ZN34_INTERNAL_a7ea4681_4_k_cu_934b7c7b6thrust24THRUST_300001_SM_1000_NS12placeholders2_5E - _ZN34_INTERNAL_a7ea4681_4_k_cu_934b7c7b4cuda3std6ranges3__45__cpo3endE)
_ZN34_INTERNAL_a7ea4681_4_k_cu_934b7c7b4cuda3std6ranges3__45__cpo3endE:
	.zero		1
	.type		_ZN34_INTERNAL_a7ea4681_4_k_cu_934b7c7b6thrust24THRUST_300001_SM_1000_NS12placeholders2_5E,@object
	.size		_ZN34_INTERNAL_a7ea4681_4_k_cu_934b7c7b6thrust24THRUST_300001_SM_1000_NS12placeholders2_5E,(_ZN34_INTERNAL_a7ea4681_4_k_cu_934b7c7b4cuda3std3__45__cpo4rendE - _ZN34_INTERNAL_a7ea4681_4_k_cu_934b7c7b6thrust24THRUST_300001_SM_1000_NS12placeholders2_5E)
_ZN34_INTERNAL_a7ea4681_4_k_cu_934b7c7b6thrust24THRUST_300001_SM_1000_NS12placeholders2_5E:
	.zero		1
	.type		_ZN34_INTERNAL_a7ea4681_4_k_cu_934b7c7b4cuda3std3__45__cpo4rendE,@object
	.size		_ZN34_INTERNAL_a7ea4681_4_k_cu_934b7c7b4cuda3std3__45__cpo4rendE,(_ZN34_INTERNAL_a7ea4681_4_k_cu_934b7c7b4cuda3std6ranges3__45__cpo9iter_swapE - _ZN34_INTERNAL_a7ea4681_4_k_cu_934b7c7b4cuda3std3__45__cpo4rendE)
_ZN34_INTERNAL_a7ea4681_4_k_cu_934b7c7b4cuda3std3__45__cpo4rendE:
	.zero		1
	.type		_ZN34_INTERNAL_a7ea4681_4_k_cu_934b7c7b4cuda3std6ranges3__45__cpo9iter_swapE,@object
	.size		_ZN34_INTERNAL_a7ea4681_4_k_cu_934b7c7b4cuda3std6ranges3__45__cpo9iter_swapE,(_ZN34_INTERNAL_a7ea4681_4_k_cu_934b7c7b4cuda3std3__48unexpectE - _ZN34_INTERNAL_a7ea4681_4_k_cu_934b7c7b4cuda3std6ranges3__45__cpo9iter_swapE)
_ZN34_INTERNAL_a7ea4681_4_k_cu_934b7c7b4cuda3std6ranges3__45__cpo9iter_swapE:
	.zero		1
	.type		_ZN34_INTERNAL_a7ea4681_4_k_cu_934b7c7b4cuda3std3__48unexpectE,@object
	.size		_ZN34_INTERNAL_a7ea4681_4_k_cu_934b7c7b4cuda3std3__48unexpectE,(_ZN34_INTERNAL_a7ea4681_4_k_cu_934b7c7b6thrust24THRUST_300001_SM_1000_NS8cuda_cub3parE - _ZN34_INTERNAL_a7ea4681_4_k_cu_934b7c7b4cuda3std3__48unexpectE)
_ZN34_INTERNAL_a7ea4681_4_k_cu_934b7c7b4cuda3std3__48unexpectE:
	.zero		1
	.type		_ZN34_INTERNAL_a7ea4681_4_k_cu_934b7c7b6thrust24THRUST_300001_SM_1000_NS8cuda_cub3parE,@object
	.size		_ZN34_INTERNAL_a7ea4681_4_k_cu_934b7c7b6thrust24THRUST_300001_SM_1000_NS8cuda_cub3parE,(.L_29 - _ZN34_INTERNAL_a7ea4681_4_k_cu_934b7c7b6thrust24THRUST_300001_SM_1000_NS8cuda_cub3parE)
_ZN34_INTERNAL_a7ea4681_4_k_cu_934b7c7b6thrust24THRUST_300001_SM_1000_NS8cuda_cub3parE:
	.zero		1
.L_29:


//--------------------- .nv.shared._ZN3cub18CUB_300001_SM_10006detail10radix_sort33DeviceRadixSortExclusiveSumKernelINS1_5radix10policy_hubIiiyE10Policy1000EyEEvPT0_ --------------------------
	.section	.nv.shared._ZN3cub18CUB_300001_SM_10006detail10radix_sort33DeviceRadixSortExclusiveSumKernelINS1_5radix10policy_hubIiiyE10Policy1000EyEEvPT0_,"aw",@nobits
	.sectionflags	@""
	.align	16
.nv.shared._ZN3cub18CUB_300001_SM_10006detail10radix_sort33DeviceRadixSortExclusiveSumKernelINS1_5radix10policy_hubIiiyE10Policy1000EyEEvPT0_:
	.zero		3360


//--------------------- .nv.shared._ZN3cub18CUB_300001_SM_10006detail10radix_sort30DeviceRadixSortHistogramKernelINS1_5radix10policy_hubIiiyE10Policy1000ELNS0_9SortOrderE0EiyNS1_21identity_decomposer_tEEEvPT2_PKT1_SA_iiT3_ --------------------------
	.section	.nv.shared._ZN3cub18CUB_300001_SM_10006detail10radix_sort30DeviceRadixSortHistogramKernelINS1_5radix10policy_hubIiiyE10Policy1000ELNS0_9SortOrderE0EiyNS1_21identity_decomposer_tEEEvPT2_PKT1_SA_iiT3_,"aw",@nobits
	.sectionflags	@""
	.align	4
.nv.shared._ZN3cub18CUB_300001_SM_10006detail10radix_sort30DeviceRadixSortHistogramKernelINS1_5radix10policy_hubIiiyE10Policy1000ELNS0_9SortOrderE0EiyNS1_21identity_decomposer_tEEEvPT2_PKT1_SA_iiT3_:
	.zero		5120


//--------------------- .nv.shared._ZN3cub18CUB_300001_SM_10006detail10radix_sort31DeviceRadixSortSingleTileKernelINS1_5radix10policy_hubIiiyE10Policy1000ELNS0_9SortOrderE0EiiyNS1_21identity_decomposer_tEEEvPKT1_PSA_PKT2_PSE_T3_iiT4_ --------------------------
	.section	.nv.shared._ZN3cub18CUB_300001_SM_10006detail10radix_sort31DeviceRadixSortSingleTileKernelINS1_5radix10policy_hubIiiyE10Policy1000ELNS0_9SortOrderE0EiiyNS1_21identity_decomposer_tEEEvPKT1_PSA_PKT2_PSE_T3_iiT4_,"aw",@nobits
	.sectionflags	@""
	.align	16
.nv.shared._ZN3cub18CUB_300001_SM_10006detail10radix_sort31DeviceRadixSortSingleTileKernelINS1_5radix10policy_hubIiiyE10Policy1000ELNS0_9SortOrderE0EiiyNS1_21identity_decomposer_tEEEvPKT1_PSA_PKT2_PSE_T3_iiT4_:
	.zero		34880


//--------------------- .nv.constant0._ZN3cub18CUB_300001_SM_10006detail10radix_sort29DeviceRadixSortOnesweepKernelINS1_5radix10policy_hubIiiyE10Policy1000ELNS0_9SortOrderE0EiiyiiNS1_21identity_decomposer_tEEEvPT5_SB_PT3_PKSC_PT1_PKSG_PT2_PKSK_T4_iiT6_ --------------------------
	.section	.nv.constant0._ZN3cub18CUB_300001_SM_10006detail10radix_sort29DeviceRadixSortOnesweepKernelINS1_5radix10policy_hubIiiyE10Policy1000ELNS0_9SortOrderE0EiiyiiNS1_21identity_decomposer_tEEEvPT5_SB_PT3_PKSC_PT1_PKSG_PT2_PKSK_T4_iiT6_,"a",@progbits
	.sectionflags	@""
	.align	4
.nv.constant0._ZN3cub18CUB_300001_SM_10006detail10radix_sort29DeviceRadixSortOnesweepKernelINS1_5radix10policy_hubIiiyE10Policy1000ELNS0_9SortOrderE0EiiyiiNS1_21identity_decomposer_tEEEvPT5_SB_PT3_PKSC_PT1_PKSG_PT2_PKSK_T4_iiT6_:
	.zero		973


//--------------------- .nv.constant0._ZN3cub18CUB_300001_SM_10006detail10radix_sort33DeviceRadixSortExclusiveSumKernelINS1_5radix10policy_hubIiiyE10Policy1000EyEEvPT0_ --------------------------
	.section	.nv.constant0._ZN3cub18CUB_300001_SM_10006detail10radix_sort33DeviceRadixSortExclusiveSumKernelINS1_5radix10policy_hubIiiyE10Policy1000EyEEvPT0_,"a",@progbits
	.sectionflags	@""
	.align	4
.nv.constant0._ZN3cub18CUB_300001_SM_10006detail10radix_sort33DeviceRadixSortExclusiveSumKernelINS1_5radix10policy_hubIiiyE10Policy1000EyEEvPT0_:
	.zero		904


//--------------------- .nv.constant0._ZN3cub18CUB_300001_SM_10006detail10radix_sort30DeviceRadixSortHistogramKernelINS1_5radix10policy_hubIiiyE10Policy1000ELNS0_9SortOrderE0EiyNS1_21identity_decomposer_tEEEvPT2_PKT1_SA_iiT3_ --------------------------
	.section	.nv.constant0._ZN3cub18CUB_300001_SM_10006detail10radix_sort30DeviceRadixSortHistogramKernelINS1_5radix10policy_hubIiiyE10Policy1000ELNS0_9SortOrderE0EiyNS1_21identity_decomposer_tEEEvPT2_PKT1_SA_iiT3_,"a",@progbits
	.sectionflags	@""
	.align	4
.nv.constant0._ZN3cub18CUB_300001_SM_10006detail10radix_sort30DeviceRadixSortHistogramKernelINS1_5radix10policy_hubIiiyE10Policy1000ELNS0_9SortOrderE0EiyNS1_21identity_decomposer_tEEEvPT2_PKT1_SA_iiT3_:
	.zero		929


//--------------------- .nv.constant0._ZN3cub18CUB_300001_SM_10006detail10radix_sort31DeviceRadixSortSingleTileKernelINS1_5radix10policy_hubIiiyE10Policy1000ELNS0_9SortOrderE0EiiyNS1_21identity_decomposer_tEEEvPKT1_PSA_PKT2_PSE_T3_iiT4_ --------------------------
	.section	.nv.constant0._ZN3cub18CUB_300001_SM_10006detail10radix_sort31DeviceRadixSortSingleTileKernelINS1_5radix10policy_hubIiiyE10Policy1000ELNS0_9SortOrderE0EiiyNS1_21identity_decomposer_tEEEvPKT1_PSA_PKT2_PSE_T3_iiT4_,"a",@progbits
	.sectionflags	@""
	.align	4
.nv.constant0._ZN3cub18CUB_300001_SM_10006detail10radix_sort31DeviceRadixSortSingleTileKernelINS1_5radix10policy_hubIiiyE10Policy1000ELNS0_9SortOrderE0EiiyNS1_21identity_decomposer_tEEEvPKT1_PSA_PKT2_PSE_T3_iiT4_:
	.zero		945


//--------------------- .nv.constant0._ZN3cub18CUB_300001_SM_10006detail9transform16transform_kernelINS2_10policy_hubILb1EN4cuda3std3__45tupleIJN6thrust24THRUST_300001_SM_1000_NS7pointerIcNSA_8cuda_cub3tagENSA_11use_defaultESE_EEEEEE10policy1000ElNS7_10__identityENSA_10device_ptrIiEEJPcEEEvT0_iT1_T2_DpNS2_10kernel_argIT3_EE --------------------------
	.section	.nv.constant0._ZN3cub18CUB_300001_SM_10006detail9transform16transform_kernelINS2_10policy_hubILb1EN4cuda3std3__45tupleIJN6thrust24THRUST_300001_SM_1000_NS7pointerIcNSA_8cuda_cub3tagENSA_11use_defaultESE_EEEEEE10policy1000ElNS7_10__identityENSA_10device_ptrIiEEJPcEEEvT0_iT1_T2_DpNS2_10kernel_argIT3_EE,"a",@progbits
	.sectionflags	@""
	.align	4
.nv.constant0._ZN3cub18CUB_300001_SM_10006detail9transform16transform_kernelINS2_10policy_hubILb1EN4cuda3std3__45tupleIJN6thrust24THRUST_300001_SM_1000_NS7pointerIcNSA_8cuda_cub3tagENSA_11use_defaultESE_EEEEEE10policy1000ElNS7_10__identityENSA_10device_ptrIiEEJPcEEEvT0_iT1_T2_DpNS2_10kernel_argIT3_EE:
	.zero		936


//--------------------- .nv.constant0._ZN3cub18CUB_300001_SM_10006detail9transform16transform_kernelINS2_10policy_hubILb1EN4cuda3std3__45tupleIJN6thrust24THRUST_300001_SM_1000_NS7pointerIcNSA_8cuda_cub3tagENSA_11use_defaultESE_EEEEEE10policy1000EiNS7_10__identityENSA_10device_ptrIiEEJPcEEEvT0_iT1_T2_DpNS2_10kernel_argIT3_EE --------------------------
	.section	.nv.constant0._ZN3cub18CUB_300001_SM_10006detail9transform16transform_kernelINS2_10policy_hubILb1EN4cuda3std3__45tupleIJN6thrust24THRUST_300001_SM_1000_NS7pointerIcNSA_8cuda_cub3tagENSA_11use_defaultESE_EEEEEE10policy1000EiNS7_10__identityENSA_10device_ptrIiEEJPcEEEvT0_iT1_T2_DpNS2_10kernel_argIT3_EE,"a",@progbits
	.sectionflags	@""
	.align	4
.nv.constant0._ZN3cub18CUB_300001_SM_10006detail9transform16transform_kernelINS2_10policy_hubILb1EN4cuda3std3__45tupleIJN6thrust24THRUST_300001_SM_1000_NS7pointerIcNSA_8cuda_cub3tagENSA_11use_defaultESE_EEEEEE10policy1000EiNS7_10__identityENSA_10device_ptrIiEEJPcEEEvT0_iT1_T2_DpNS2_10kernel_argIT3_EE:
	.zero		936


//--------------------- .nv.constant0._ZN3cub18CUB_300001_SM_10006detail8for_each13static_kernelINS2_12policy_hub_t12policy_500_tElN6thrust24THRUST_300001_SM_1000_NS8cuda_cub10__tabulate7functorINS7_10device_ptrIiEENS7_6system6detail7generic6detail22compute_sequence_valueIivEElEEEEvT0_T1_ --------------------------
	.section	.nv.constant0._ZN3cub18CUB_300001_SM_10006detail8for_each13static_kernelINS2_12policy_hub_t12policy_500_tElN6thrust24THRUST_300001_SM_1000_NS8cuda_cub10__tabulate7functorINS7_10device_ptrIiEENS7_6system6detail7generic6detail22compute_sequence_valueIivEElEEEEvT0_T1_,"a",@progbits
	.sectionflags	@""
	.align	4
.nv.constant0._ZN3cub18CUB_300001_SM_10006detail8for_each13static_kernelINS2_12policy_hub_t12policy_500_tElN6thrust24THRUST_300001_SM_1000_NS8cuda_cub10__tabulate7functorINS7_10device_ptrIiEENS7_6system6detail7generic6detail22compute_sequence_valueIivEElEEEEvT0_T1_:
	.zero		920


//--------------------- .nv.constant0._ZN3cub18CUB_300001_SM_10006detail11EmptyKernelIvEEvv --------------------------
	.section	.nv.constant0._ZN3cub18CUB_300001_SM_10006detail11EmptyKernelIvEEvv,"a",@progbits
	.sectionflags	@""
	.align	4
.nv.constant0._ZN3cub18CUB_300001_SM_10006detail11EmptyKernelIvEEvv:
	.zero		896


//--------------------- .nv.constant0._Z6fnKernPiS_S_ --------------------------
	.section	.nv.constant0._Z6fnKernPiS_S_,"a",@progbits
	.sectionflags	@""
	.align	4
.nv.constant0._Z6fnKernPiS_S_:
	.zero		920


//--------------------- SYMBOLS --------------------------

	.type		.nv.reservedSmem.offset0,@object
	.size		.nv.reservedSmem.offset0,0x4
	.type		.nv.reservedSmem.cap,@object
	.size		.nv.reservedSmem.cap,0x4
